def matmul_kernel(
    a_ptr,
    b_ptr,
    c_ptr,
    M,
    N,
    K,
    stride_am,
    stride_ak,
    stride_bk,
    stride_bn,
    stride_cm,
    stride_cn,
    BLOCK_M: tl.constexpr,
    BLOCK_N: tl.constexpr,
    BLOCK_K: tl.constexpr,
    GROUP_M: tl.constexpr,
):
    pid = tl.program_id(axis=0)
    num_pid_m = tl.cdiv(M, BLOCK_M)
    num_pid_n = tl.cdiv(N, BLOCK_N)
    num_pid_in_group = GROUP_M * num_pid_n
    group_id = pid // num_pid_in_group
    first_pid_m = group_id * GROUP_M
    group_size_m = min(num_pid_m - first_pid_m, GROUP_M)
    pid_m = first_pid_m + ((pid % num_pid_in_group) % group_size_m)
    pid_n = (pid % num_pid_in_group) // group_size_m

    offs_am = (pid_m * BLOCK_M + tl.arange(0, BLOCK_M)) % M
    offs_bn = (pid_n * BLOCK_N + tl.arange(0, BLOCK_N)) % N
    offs_k = tl.arange(0, BLOCK_K)
    a_ptrs = a_ptr + offs_am[:, None] * stride_am + offs_k[None, :] * stride_ak
    b_ptrs = b_ptr + offs_k[:, None] * stride_bk + offs_bn[None, :] * stride_bn

    acc = tl.zeros((BLOCK_M, BLOCK_N), dtype=tl.float32)
    for kk in range(0, tl.cdiv(K, BLOCK_K)):
        a = tl.load(a_ptrs, mask=offs_k[None, :] < K - kk * BLOCK_K, other=0.0)
        b = tl.load(b_ptrs, mask=offs_k[:, None] < K - kk * BLOCK_K, other=0.0)
        acc = tl.dot(a, b, acc)
        a_ptrs += BLOCK_K * stride_ak
        b_ptrs += BLOCK_K * stride_bk

    c = acc.to(c_ptr.dtype.element_ty)
    offs_cm = pid_m * BLOCK_M + tl.arange(0, BLOCK_M)
    offs_cn = pid_n * BLOCK_N + tl.arange(0, BLOCK_N)
    c_ptrs = c_ptr + offs_cm[:, None] * stride_cm + offs_cn[None, :] * stride_cn
    mask = (offs_cm[:, None] < M) & (offs_cn[None, :] < N)
    tl.store(c_ptrs, c, mask=mask)

# config = {"BLOCK_K": 128, "BLOCK_M": 256, "BLOCK_N": 256, "GROUP_M": 8, "arch": "sm_90", "dtype": "fp32", "num_ctas": 1, "num_stages": 7, "num_warps": 4}
# arch = sm_90


// ===== COMPILED SASS (sm_90a) =====

	.target	sm_90a

	.elftype	@"ET_EXEC"


//--------------------- .note.nv.tkinfo           --------------------------
	.section	.note.nv.tkinfo,"",@"SHT_NOTE"
	.sectionflags	@"SHF_NOTE_NV_TKINFO"
	.tkinfo
        /*0018*/ 	.word	0x00000002
        /*0030*/ 	.string	""
        /*0030*/ 	.string	"ptxas"
        /*0030*/ 	.string	"Cuda compilation tools, release 13.0, V13.0.88"
        /*0030*/ 	.string	"Build cuda_13.0.r13.0/compiler.36424714_0"
        /*0030*/ 	.string	"-v  -suppress-debug-info  -lineinfo  -arch sm_90a "



//--------------------- .note.nv.cuinfo           --------------------------
	.section	.note.nv.cuinfo,"",@"SHT_NOTE"
	.sectionflags	@"SHF_NOTE_NV_CUINFO"
        /*0018*/ 	.short	0x0002
        /*001a*/ 	.short	0x005a
        /*001c*/ 	.short	0x0082
	.zero		2


//--------------------- .nv.info                  --------------------------
	.section	.nv.info,"",@"SHT_CUDA_INFO"
	.align	4


	//----- nvinfo : EIATTR_REGCOUNT
	.align		4
        /*0000*/ 	.byte	0x04, 0x2f
        /*0002*/ 	.short	(.L_1 - .L_0)
	.align		4
.L_0:
        /*0004*/ 	.word	index@(matmul_kernel)
        /*0008*/ 	.word	0x000000ff


	//----- nvinfo : EIATTR_FRAME_SIZE
	.align		4
.L_1:
        /*000c*/ 	.byte	0x04, 0x11
        /*000e*/ 	.short	(.L_3 - .L_2)
	.align		4
.L_2:
        /*0010*/ 	.word	index@(matmul_kernel)
        /*0014*/ 	.word	0x00001be0


	//----- nvinfo : EIATTR_MIN_STACK_SIZE
	.align		4
.L_3:
        /*0018*/ 	.byte	0x04, 0x12
        /*001a*/ 	.short	(.L_5 - .L_4)
	.align		4
.L_4:
        /*001c*/ 	.word	index@(matmul_kernel)
        /*0020*/ 	.word	0x00001be0
.L_5:


//--------------------- .nv.compat                --------------------------
	.section	.nv.compat,"",@"SHT_CUDA_COMPAT_INFO"
	.align	4
        /*0000*/ 	.byte	0x02, 0x09, 0x01, 0x00, 0x02, 0x02, 0x04, 0x00, 0x02, 0x05, 0x05, 0x00, 0x03, 0x07, 0x01, 0x01
        /*0010*/ 	.byte	0x02, 0x03, 0x00, 0x00, 0x02, 0x06, 0x01, 0x00, 0x04, 0x0b, 0x08, 0x00, 0x00, 0x00, 0x00, 0x00
        /*0020*/ 	.byte	0x00, 0x00, 0x00, 0x00


//--------------------- .nv.info.matmul_kernel    --------------------------
	.section	.nv.info.matmul_kernel,"",@"SHT_CUDA_INFO"
	.sectionflags	@""
	.align	4


	//----- nvinfo : EIATTR_CUDA_API_VERSION
	.align		4
        /*0000*/ 	.byte	0x04, 0x37
        /*0002*/ 	.short	(.L_7 - .L_6)
.L_6:
        /*0004*/ 	.word	0x00000082


	//----- nvinfo : EIATTR_KPARAM_INFO
	.align		4
.L_7:
        /*0008*/ 	.byte	0x04, 0x17
        /*000a*/ 	.short	(.L_9 - .L_8)
.L_8:
        /*000c*/ 	.word	0x00000000
        /*0010*/ 	.short	0x000d
        /*0012*/ 	.short	0x0048
        /*0014*/ 	.byte	0x00, 0xf4, 0x21, 0x00


	//----- nvinfo : EIATTR_KPARAM_INFO
	.align		4
.L_9:
        /*0018*/ 	.byte	0x04, 0x17
        /*001a*/ 	.short	(.L_11 - .L_10)
.L_10:
        /*001c*/ 	.word	0x00000000
        /*0020*/ 	.short	0x000c
        /*0022*/ 	.short	0x0040
        /*0024*/ 	.byte	0x00, 0xf4, 0x21, 0x00


	//----- nvinfo : EIATTR_KPARAM_INFO
	.align		4
.L_11:
        /*0028*/ 	.byte	0x04, 0x17
        /*002a*/ 	.short	(.L_13 - .L_12)
.L_12:
        /*002c*/ 	.word	0x00000000
        /*0030*/ 	.short	0x000b
        /*0032*/ 	.short	0x0038
        /*0034*/ 	.byte	0x00, 0xf0, 0x11, 0x00


	//----- nvinfo : EIATTR_KPARAM_INFO
	.align		4
.L_13:
        /*0038*/ 	.byte	0x04, 0x17
        /*003a*/ 	.short	(.L_15 - .L_14)
.L_14:
        /*003c*/ 	.word	0x00000000
        /*0040*/ 	.short	0x000a
        /*0042*/ 	.short	0x0034
        /*0044*/ 	.byte	0x00, 0xf0, 0x11, 0x00


	//----- nvinfo : EIATTR_KPARAM_INFO
	.align		4
.L_15:
        /*0048*/ 	.byte	0x04, 0x17
        /*004a*/ 	.short	(.L_17 - .L_16)
.L_16:
        /*004c*/ 	.word	0x00000000
        /*0050*/ 	.short	0x0009
        /*0052*/ 	.short	0x0030
        /*0054*/ 	.byte	0x00, 0xf0, 0x11, 0x00


	//----- nvinfo : EIATTR_KPARAM_INFO
	.align		4
.L_17:
        /*0058*/ 	.byte	0x04, 0x17
        /*005a*/ 	.short	(.L_19 - .L_18)
.L_18:
        /*005c*/ 	.word	0x00000000
        /*0060*/ 	.short	0x0008
        /*0062*/ 	.short	0x002c
        /*0064*/ 	.byte	0x00, 0xf0, 0x11, 0x00


	//----- nvinfo : EIATTR_KPARAM_INFO
	.align		4
.L_19:
        /*0068*/ 	.byte	0x04, 0x17
        /*006a*/ 	.short	(.L_21 - .L_20)
.L_20:
        /*006c*/ 	.word	0x00000000
        /*0070*/ 	.short	0x0007
        /*0072*/ 	.short	0x0028
        /*0074*/ 	.byte	0x00, 0xf0, 0x11, 0x00


	//----- nvinfo : EIATTR_KPARAM_INFO
	.align		4
.L_21:
        /*0078*/ 	.byte	0x04, 0x17
        /*007a*/ 	.short	(.L_23 - .L_22)
.L_22:
        /*007c*/ 	.word	0x00000000
        /*0080*/ 	.short	0x0006
        /*0082*/ 	.short	0x0024
        /*0084*/ 	.byte	0x00, 0xf0, 0x11, 0x00


	//----- nvinfo : EIATTR_KPARAM_INFO
	.align		4
.L_23:
        /*0088*/ 	.byte	0x04, 0x17
        /*008a*/ 	.short	(.L_25 - .L_24)
.L_24:
        /*008c*/ 	.word	0x00000000
        /*0090*/ 	.short	0x0005
        /*0092*/ 	.short	0x0020
        /*0094*/ 	.byte	0x00, 0xf0, 0x11, 0x00


	//----- nvinfo : EIATTR_KPARAM_INFO
	.align		4
.L_25:
        /*0098*/ 	.byte	0x04, 0x17
        /*009a*/ 	.short	(.L_27 - .L_26)
.L_26:
        /*009c*/ 	.word	0x00000000
        /*00a0*/ 	.short	0x0004
        /*00a2*/ 	.short	0x001c
        /*00a4*/ 	.byte	0x00, 0xf0, 0x11, 0x00


	//----- nvinfo : EIATTR_KPARAM_INFO
	.align		4
.L_27:
        /*00a8*/ 	.byte	0x04, 0x17
        /*00aa*/ 	.short	(.L_29 - .L_28)
.L_28:
        /*00ac*/ 	.word	0x00000000
        /*00b0*/ 	.short	0x0003
        /*00b2*/ 	.short	0x0018
        /*00b4*/ 	.byte	0x00, 0xf0, 0x11, 0x00


	//----- nvinfo : EIATTR_KPARAM_INFO
	.align		4
.L_29:
        /*00b8*/ 	.byte	0x04, 0x17
        /*00ba*/ 	.short	(.L_31 - .L_30)
.L_30:
        /*00bc*/ 	.word	0x00000000
        /*00c0*/ 	.short	0x0002
        /*00c2*/ 	.short	0x0010
        /*00c4*/ 	.byte	0x00, 0xf4, 0x21, 0x00


	//----- nvinfo : EIATTR_KPARAM_INFO
	.align		4
.L_31:
        /*00c8*/ 	.byte	0x04, 0x17
        /*00ca*/ 	.short	(.L_33 - .L_32)
.L_32:
        /*00cc*/ 	.word	0x00000000
        /*00d0*/ 	.short	0x0001
        /*00d2*/ 	.short	0x0008
        /*00d4*/ 	.byte	0x00, 0xf4, 0x21, 0x00


	//----- nvinfo : EIATTR_KPARAM_INFO
	.align		4
.L_33:
        /*00d8*/ 	.byte	0x04, 0x17
        /*00da*/ 	.short	(.L_35 - .L_34)
.L_34:
        /*00dc*/ 	.word	0x00000000
        /*00e0*/ 	.short	0x0000
        /*00e2*/ 	.short	0x0000
        /*00e4*/ 	.byte	0x00, 0xf4, 0x21, 0x00


	//----- nvinfo : EIATTR_SPARSE_MMA_MASK
	.align		4
.L_35:
        /*00e8*/ 	.byte	0x03, 0x50
        /*00ea*/ 	.short	0x0000


	//----- nvinfo : EIATTR_MAXREG_COUNT
	.align		4
        /*00ec*/ 	.byte	0x03, 0x1b
        /*00ee*/ 	.short	0x00ff


	//----- nvinfo : EIATTR_NUM_BARRIERS
	.align		4
        /*00f0*/ 	.byte	0x02, 0x4c
        /*00f2*/ 	.byte	0x01
	.zero		1


	//----- nvinfo : EIATTR_ANNOTATIONS
	.align		4
        /*00f4*/ 	.byte	0x04, 0x55
        /*00f6*/ 	.short	(.L_37 - .L_36)


	//   ....[0]....
.L_36:
        /*00f8*/ 	.word	0x00000001
        /*00fc*/ 	.byte	0x80, 0x00, 0x00, 0x00, 0x01, 0x00, 0x00, 0x00, 0x90, 0x09, 0x00, 0x00, 0x01, 0x00, 0x00, 0x00
        /* <DEDUP_REMOVED lines=1443> */
        /*5b3c*/ 	.byte	0x60, 0x45, 0x03, 0x00, 0x01, 0x00, 0x00, 0x00, 0x70, 0x45, 0x03, 0x00


	//----- nvinfo : EIATTR_MERCURY_ISA_VERSION
	.align		4
.L_37:
        /*5b48*/ 	.byte	0x03, 0x5f
        /*5b4a*/ 	.short	0x0101


	//----- nvinfo : EIATTR_EXIT_INSTR_OFFSETS
	.align		4
        /*5b4c*/ 	.byte	0x04, 0x1c
        /*5b4e*/ 	.short	(.L_39 - .L_38)


	//   ....[0]....
.L_38:
        /*5b50*/ 	.word	0x00083db0


	//   ....[1]....
        /*5b54*/ 	.word	0x00083dd0


	//----- nvinfo : EIATTR_REQNTID
	.align		4
.L_39:
        /*5b58*/ 	.byte	0x04, 0x10
        /*5b5a*/ 	.short	(.L_41 - .L_40)
.L_40:
        /*5b5c*/ 	.word	0x00000080
        /*5b60*/ 	.word	0x00000001
        /*5b64*/ 	.word	0x00000001


	//----- nvinfo : EIATTR_CBANK_PARAM_SIZE
	.align		4
.L_41:
        /*5b68*/ 	.byte	0x03, 0x19
        /*5b6a*/ 	.short	0x0050


	//----- nvinfo : EIATTR_PARAM_CBANK
	.align		4
        /*5b6c*/ 	.byte	0x04, 0x0a
        /*5b6e*/ 	.short	(.L_43 - .L_42)
	.align		4
.L_42:
        /*5b70*/ 	.word	index@(.nv.constant0.matmul_kernel)
        /*5b74*/ 	.short	0x0210
        /*5b76*/ 	.short	0x0050


	//----- nvinfo : EIATTR_SW_WAR
	.align		4
.L_43:
        /*5b78*/ 	.byte	0x04, 0x36
        /*5b7a*/ 	.short	(.L_45 - .L_44)
.L_44:
        /*5b7c*/ 	.word	0x00000008
.L_45:


//--------------------- .nv.callgraph             --------------------------
	.section	.nv.callgraph,"",@"SHT_CUDA_CALLGRAPH"
	.align	4
	.sectionentsize	8
	.align		4
        /*0000*/ 	.word	0x00000000
	.align		4
        /*0004*/ 	.word	0xffffffff
	.align		4
        /*0008*/ 	.word	0x00000000
	.align		4
        /*000c*/ 	.word	0xfffffffe
	.align		4
        /*0010*/ 	.word	0x00000000
	.align		4
        /*0014*/ 	.word	0xfffffffd
	.align		4
        /*0018*/ 	.word	0x00000000
	.align		4
        /*001c*/ 	.word	0xfffffffc


//--------------------- .text.matmul_kernel       --------------------------
	.section	.text.matmul_kernel,"ax",@progbits
	.align	128
        .global         matmul_kernel
        .type           matmul_kernel,@function
        .size           matmul_kernel,(.L_x_3 - matmul_kernel)
        .other          matmul_kernel,@"STO_CUDA_ENTRY STV_DEFAULT"
matmul_kernel:
.text.matmul_kernel:
[----:B------:R-:W1:Y:S08]  /*0000*/  LDC R1, c[0x0][0x28] ;  /* 0x00000a00ff017b82 */ /* 0x000e700000000800 */
[----:B------:R-:W2:Y:S01]  /*0010*/  LDC.64 R2, c[0x0][0x228] ;  /* 0x00008a00ff027b82 */ /* 0x000ea20000000a00 */
[----:B-1----:R-:W-:Y:S01]  /*0020*/  VIADD R1, R1, 0xffffe420 ;  /* 0xffffe42001017836 */ /* 0x002fe20000000000 */
[----:B------:R-:W1:Y:S01]  /*0030*/  S2R R5, SR_CTAID.X ;  /* 0x0000000000057919 */ /* 0x000e620000002500 */
[----:B------:R-:W-:Y:S01]  /*0040*/  ULDC UR4, c[0x0][0x234] ;  /* 0x00008d0000047ab9 */ /* 0x000fe20000000800 */
[----:B------:R-:W-:Y:S01]  /*0050*/  ULDC.64 UR6, c[0x0][0x210] ;  /* 0x0000840000067ab9 */ /* 0x000fe20000000a00 */
[----:B------:R-:W3:Y:S01]  /*0060*/  S2R R18, SR_TID.X ;  /* 0x0000000000127919 */ /* 0x000ee20000002100 */
[----:B--2---:R-:W-:Y:S01]  /*0070*/  IMAD.MOV.U32 R12, RZ, RZ, R3 ;  /* 0x000000ffff0c7224 */ /* 0x004fe200078e0003 */
[----:B------:R2:W-:Y:S01]  /*0080*/  STL.64 [R1+0x15e0], R2 ;  /* 0x0015e00201007387 */ /* 0x0005e20000100a00 */
[----:B------:R-:W-:-:S02]  /*0090*/  MOV R19, R2 ;  /* 0x0000000200137202 */ /* 0x000fc40000000f00 */
[----:B------:R-:W-:Y:S01]  /*00a0*/  VIADD R0, R12, 0xff ;  /* 0x000000ff0c007836 */ /* 0x000fe20000000000 */
[----:B------:R-:W-:Y:S02]  /*00b0*/  IABS R236, R12 ;  /* 0x0000000c00ec7213 */ /* 0x000fe40000000000 */
[----:B------:R-:W-:Y:S02]  /*00c0*/  IABS R13, R19 ;  /* 0x00000013000d7213 */ /* 0x000fe40000000000 */
[----:B-1----:R-:W-:Y:S02]  /*00d0*/  IABS R8, R5 ;  /* 0x0000000500087213 */ /* 0x002fe40000000000 */
[----:B--2---:R-:W-:-:S04]  /*00e0*/  SHF.R.S32.HI R3, RZ, 0x1f, R0 ;  /* 0x0000001fff037819 */ /* 0x004fc80000011400 */
[----:B------:R-:W-:-:S04]  /*00f0*/  LEA.HI R3, R3, R0, RZ, 0x8 ;  /* 0x0000000003037211 */ /* 0x000fc800078f40ff */
[----:B------:R-:W-:-:S05]  /*0100*/  SHF.R.S32.HI R3, RZ, 0x8, R3 ;  /* 0x00000008ff037819 */ /* 0x000fca0000011403 */
[----:B------:R-:W-:-:S05]  /*0110*/  IMAD.SHL.U32 R4, R3, 0x8, RZ ;  /* 0x0000000803047824 */ /* 0x000fca00078e00ff */
[-C--:B------:R-:W-:Y:S02]  /*0120*/  IABS R7, R4.reuse ;  /* 0x0000000400077213 */ /* 0x080fe40000000000 */
[----:B------:R-:W-:Y:S02]  /*0130*/  IABS R10, R4 ;  /* 0x00000004000a7213 */ /* 0x000fe40000000000 */
[----:B------:R-:W1:Y:S08]  /*0140*/  I2F.RP R0, R7 ;  /* 0x0000000700007306 */ /* 0x000e700000209400 */
[----:B-1----:R-:W1:Y:S02]  /*0150*/  MUFU.RCP R0, R0 ;  /* 0x0000000000007308 */ /* 0x002e640000001000 */
[----:B-1----:R-:W-:Y:S01]  /*0160*/  IADD3 R2, R0, 0xffffffe, RZ ;  /* 0x0ffffffe00027810 */ /* 0x002fe20007ffe0ff */
[----:B------:R-:W-:-:S05]  /*0170*/  IMAD.MOV R0, RZ, RZ, -R10 ;  /* 0x000000ffff007224 */ /* 0x000fca00078e0a0a */
[----:B------:R1:W2:Y:S02]  /*0180*/  F2I.FTZ.U32.TRUNC.NTZ R3, R2 ;  /* 0x0000000200037305 */ /* 0x0002a4000021f000 */
[----:B-1----:R-:W-:Y:S01]  /*0190*/  MOV R2, RZ ;  /* 0x000000ff00027202 */ /* 0x002fe20000000f00 */
[----:B--2---:R-:W-:-:S04]  /*01a0*/  IMAD.MOV R6, RZ, RZ, -R3 ;  /* 0x000000ffff067224 */ /* 0x004fc800078e0a03 */
[----:B------:R-:W-:Y:S02]  /*01b0*/  IMAD R9, R6, R7, RZ ;  /* 0x0000000706097224 */ /* 0x000fe400078e02ff */
[----:B------:R-:W-:Y:S02]  /*01c0*/  IMAD.MOV.U32 R6, RZ, RZ, R8 ;  /* 0x000000ffff067224 */ /* 0x000fe400078e0008 */
[----:B------:R-:W-:-:S06]  /*01d0*/  IMAD.HI.U32 R3, R3, R9, R2 ;  /* 0x0000000903037227 */ /* 0x000fcc00078e0002 */
[----:B------:R-:W-:-:S04]  /*01e0*/  IMAD.HI.U32 R3, R3, R6, RZ ;  /* 0x0000000603037227 */ /* 0x000fc800078e00ff */
[----:B------:R-:W-:-:S05]  /*01f0*/  IMAD R0, R3, R0, R6 ;  /* 0x0000000003007224 */ /* 0x000fca00078e0206 */
[----:B------:R-:W-:-:S13]  /*0200*/  ISETP.GT.U32.AND P1, PT, R7, R0, PT ;  /* 0x000000000700720c */ /* 0x000fda0003f24070 */
[----:B------:R-:W-:Y:S01]  /*0210*/  @!P1 IMAD.IADD R0, R0, 0x1, -R7 ;  /* 0x0000000100009824 */ /* 0x000fe200078e0a07 */
[----:B------:R-:W-:Y:S02]  /*0220*/  @!P1 IADD3 R3, R3, 0x1, RZ ;  /* 0x0000000103039810 */ /* 0x000fe40007ffe0ff */
[----:B------:R-:W-:Y:S02]  /*0230*/  ISETP.NE.AND P1, PT, R4, RZ, PT ;  /* 0x000000ff0400720c */ /* 0x000fe40003f25270 */
[----:B------:R-:W-:Y:S02]  /*0240*/  ISETP.GE.U32.AND P0, PT, R0, R7, PT ;  /* 0x000000070000720c */ /* 0x000fe40003f06070 */
[----:B------:R-:W-:-:S04]  /*0250*/  LOP3.LUT R0, R5, R4, RZ, 0x3c, !PT ;  /* 0x0000000405007212 */ /* 0x000fc800078e3cff */
[----:B------:R-:W-:Y:S02]  /*0260*/  ISETP.GE.AND P2, PT, R0, RZ, PT ;  /* 0x000000ff0000720c */ /* 0x000fe40003f46270 */
[----:B------:R-:W-:-:S05]  /*0270*/  IADD3 R0, R19, 0xff, RZ ;  /* 0x000000ff13007810 */ /* 0x000fca0007ffe0ff */
[----:B------:R-:W-:-:S04]  /*0280*/  @P0 VIADD R3, R3, 0x1 ;  /* 0x0000000103030836 */ /* 0x000fc80000000000 */
[----:B------:R-:W-:Y:S01]  /*0290*/  IMAD.MOV.U32 R2, RZ, RZ, R3 ;  /* 0x000000ffff027224 */ /* 0x000fe200078e0003 */
[----:B------:R-:W-:-:S03]  /*02a0*/  SHF.R.S32.HI R3, RZ, 0x1f, R0 ;  /* 0x0000001fff037819 */ /* 0x000fc60000011400 */
[----:B------:R-:W-:Y:S01]  /*02b0*/  @!P2 IMAD.MOV R2, RZ, RZ, -R2 ;  /* 0x000000ffff02a224 */ /* 0x000fe200078e0a02 */
[----:B------:R-:W-:Y:S02]  /*02c0*/  @!P1 LOP3.LUT R2, RZ, R4, RZ, 0x33, !PT ;  /* 0x00000004ff029212 */ /* 0x000fe400078e33ff */
[----:B------:R-:W-:-:S03]  /*02d0*/  LEA.HI R3, R3, R0, RZ, 0x8 ;  /* 0x0000000003037211 */ /* 0x000fc600078f40ff */
[----:B------:R-:W-:Y:S02]  /*02e0*/  IMAD.SHL.U32 R8, R2, 0x8, RZ ;  /* 0x0000000802087824 */ /* 0x000fe400078e00ff */
[----:B------:R-:W-:-:S03]  /*02f0*/  IMAD.MOV R2, RZ, RZ, -R2 ;  /* 0x000000ffff027224 */ /* 0x000fc600078e0a02 */
[----:B------:R-:W-:Y:S01]  /*0300*/  LEA.HI.SX32 R3, R3, -R8, 0x18 ;  /* 0x8000000803037211 */ /* 0x000fe200078fc2ff */
[----:B------:R-:W-:-:S03]  /*0310*/  IMAD R10, R4, R2, R5 ;  /* 0x00000002040a7224 */ /* 0x000fc600078e0205 */
[----:B------:R-:W-:Y:S02]  /*0320*/  VIMNMX R11, R3, 0x8, PT ;  /* 0x00000008030b7848 */ /* 0x000fe40003fe0100 */
[----:B------:R-:W-:Y:S02]  /*0330*/  IABS R9, R10 ;  /* 0x0000000a00097213 */ /* 0x000fe40000000000 */
[-C--:B------:R-:W-:Y:S02]  /*0340*/  IABS R7, R11.reuse ;  /* 0x0000000b00077213 */ /* 0x080fe40000000000 */
[----:B------:R-:W-:Y:S02]  /*0350*/  IABS R4, R11 ;  /* 0x0000000b00047213 */ /* 0x000fe40000000000 */
[----:B------:R-:W1:Y:S08]  /*0360*/  I2F.RP R0, R7 ;  /* 0x0000000700007306 */ /* 0x000e700000209400 */
[----:B-1----:R-:W1:Y:S02]  /*0370*/  MUFU.RCP R0, R0 ;  /* 0x0000000000007308 */ /* 0x002e640000001000 */
[----:B-1----:R-:W-:Y:S01]  /*0380*/  IADD3 R3, R0, 0xffffffe, RZ ;  /* 0x0ffffffe00037810 */ /* 0x002fe20007ffe0ff */
[----:B------:R-:W-:-:S05]  /*0390*/  IMAD.MOV R0, RZ, RZ, -R4 ;  /* 0x000000ffff007224 */ /* 0x000fca00078e0a04 */
[----:B------:R-:W1:Y:S02]  /*03a0*/  F2I.FTZ.U32.TRUNC.NTZ R3, R3 ;  /* 0x0000000300037305 */ /* 0x000e64000021f000 */
[----:B-1----:R-:W-:-:S05]  /*03b0*/  IMAD.MOV R6, RZ, RZ, -R3 ;  /* 0x000000ffff067224 */ /* 0x002fca00078e0a03 */
[----:B------:R-:W-:Y:S02]  /*03c0*/  MOV R2, R6 ;  /* 0x0000000600027202 */ /* 0x000fe40000000f00 */
[----:B------:R-:W1:Y:S03]  /*03d0*/  I2F.RP R6, R236 ;  /* 0x000000ec00067306 */ /* 0x000e660000209400 */
[----:B------:R-:W-:Y:S02]  /*03e0*/  IMAD R5, R2, R7, RZ ;  /* 0x0000000702057224 */ /* 0x000fe400078e02ff */
[----:B------:R-:W-:-:S04]  /*03f0*/  IMAD.MOV.U32 R2, RZ, RZ, RZ ;  /* 0x000000ffff027224 */ /* 0x000fc800078e00ff */
[----:B------:R-:W-:Y:S02]  /*0400*/  IMAD.HI.U32 R2, R3, R5, R2 ;  /* 0x0000000503027227 */ /* 0x000fe400078e0002 */
[----:B------:R-:W2:Y:S04]  /*0410*/  I2F.RP R3, R13 ;  /* 0x0000000d00037306 */ /* 0x000ea80000209400 */
[----:B------:R-:W-:-:S04]  /*0420*/  IMAD.HI.U32 R2, R2, R9, RZ ;  /* 0x0000000902027227 */ /* 0x000fc800078e00ff */
[----:B------:R-:W-:Y:S01]  /*0430*/  IMAD R0, R2, R0, R9 ;  /* 0x0000000002007224 */ /* 0x000fe200078e0209 */
[----:B-1----:R-:W1:Y:S01]  /*0440*/  MUFU.RCP R6, R6 ;  /* 0x0000000600067308 */ /* 0x002e620000001000 */
[----:B---3--:R-:W-:-:S03]  /*0450*/  LOP3.LUT R9, R18, 0x7f, RZ, 0xc0, !PT ;  /* 0x0000007f12097812 */ /* 0x008fc600078ec0ff */
[----:B------:R-:W-:-:S04]  /*0460*/  ISETP.GT.U32.AND P1, PT, R7, R0, PT ;  /* 0x000000000700720c */ /* 0x000fc80003f24070 */
[----:B--2---:R-:W2:Y:S09]  /*0470*/  MUFU.RCP R3, R3 ;  /* 0x0000000300037308 */ /* 0x004eb20000001000 */
[----:B------:R-:W-:Y:S01]  /*0480*/  @!P1 IADD3 R0, R0, -R7, RZ ;  /* 0x8000000700009210 */ /* 0x000fe20007ffe0ff */
[----:B------:R-:W-:Y:S01]  /*0490*/  @!P1 VIADD R2, R2, 0x1 ;  /* 0x0000000102029836 */ /* 0x000fe20000000000 */
[----:B------:R-:W-:-:S02]  /*04a0*/  ISETP.NE.AND P1, PT, R11, RZ, PT ;  /* 0x000000ff0b00720c */ /* 0x000fc40003f25270 */
[----:B------:R-:W-:Y:S02]  /*04b0*/  ISETP.GE.U32.AND P0, PT, R0, R7, PT ;  /* 0x000000070000720c */ /* 0x000fe40003f06070 */
[----:B------:R-:W-:Y:S02]  /*04c0*/  LOP3.LUT R0, R10, R11, RZ, 0x3c, !PT ;  /* 0x0000000b0a007212 */ /* 0x000fe400078e3cff */
[----:B-1----:R-:W-:Y:S02]  /*04d0*/  IADD3 R4, R6, 0xffffffe, RZ ;  /* 0x0ffffffe06047810 */ /* 0x002fe40007ffe0ff */
[----:B------:R-:W-:Y:S02]  /*04e0*/  ISETP.GE.AND P2, PT, R0, RZ, PT ;  /* 0x000000ff0000720c */ /* 0x000fe40003f46270 */
[----:B------:R1:W3:Y:S05]  /*04f0*/  F2I.FTZ.U32.TRUNC.NTZ R5, R4 ;  /* 0x0000000400057305 */ /* 0x0002ea000021f000 */
[----:B------:R-:W-:-:S02]  /*0500*/  @P0 VIADD R2, R2, 0x1 ;  /* 0x0000000102020836 */ /* 0x000fc40000000000 */
[----:B-1----:R-:W-:-:S03]  /*0510*/  IMAD.MOV.U32 R4, RZ, RZ, RZ ;  /* 0x000000ffff047224 */ /* 0x002fc600078e00ff */
[----:B------:R-:W-:Y:S01]  /*0520*/  MOV R12, R2 ;  /* 0x00000002000c7202 */ /* 0x000fe20000000f00 */
[----:B--2---:R-:W-:-:S04]  /*0530*/  VIADD R2, R3, 0xffffffe ;  /* 0x0ffffffe03027836 */ /* 0x004fc80000000000 */
[----:B------:R-:W-:Y:S01]  /*0540*/  @!P2 IMAD.MOV R12, RZ, RZ, -R12 ;  /* 0x000000ffff0ca224 */ /* 0x000fe200078e0a0c */
[----:B------:R1:W2:Y:S01]  /*0550*/  F2I.FTZ.U32.TRUNC.NTZ R3, R2 ;  /* 0x0000000200037305 */ /* 0x0002a2000021f000 */
[----:B------:R-:W-:-:S05]  /*0560*/  @!P1 LOP3.LUT R12, RZ, R11, RZ, 0x33, !PT ;  /* 0x0000000bff0c9212 */ /* 0x000fca00078e33ff */
[----:B------:R-:W-:Y:S02]  /*0570*/  IMAD.MOV R0, RZ, RZ, -R12 ;  /* 0x000000ffff007224 */ /* 0x000fe400078e0a0c */
[----:B-1----:R-:W-:Y:S02]  /*0580*/  IMAD.MOV.U32 R2, RZ, RZ, RZ ;  /* 0x000000ffff027224 */ /* 0x002fe400078e00ff */
[----:B------:R-:W-:Y:S01]  /*0590*/  IMAD R0, R11, R0, R10 ;  /* 0x000000000b007224 */ /* 0x000fe200078e020a */
[----:B---3--:R-:W-:Y:S01]  /*05a0*/  IADD3 R11, RZ, -R5, RZ ;  /* 0x80000005ff0b7210 */ /* 0x008fe20007ffe0ff */
[----:B--2---:R-:W-:-:S03]  /*05b0*/  IMAD.MOV R6, RZ, RZ, -R3 ;  /* 0x000000ffff067224 */ /* 0x004fc600078e0a03 */
[----:B------:R-:W-:Y:S01]  /*05c0*/  IADD3 R0, R8, R0, RZ ;  /* 0x0000000008007210 */ /* 0x000fe20007ffe0ff */
[----:B------:R-:W-:Y:S02]  /*05d0*/  IMAD R11, R11, R236, RZ ;  /* 0x000000ec0b0b7224 */ /* 0x000fe400078e02ff */
[----:B------:R-:W-:Y:S02]  /*05e0*/  IMAD.MOV.U32 R8, RZ, RZ, R6 ;  /* 0x000000ffff087224 */ /* 0x000fe400078e0006 */
[----:B------:R-:W-:Y:S01]  /*05f0*/  IMAD R6, R0, 0x100, R9 ;  /* 0x0000010000067824 */ /* 0x000fe200078e0209 */
[----:B------:R-:W-:Y:S01]  /*0600*/  SHF.L.U32 R0, R12, 0x8, RZ ;  /* 0x000000080c007819 */ /* 0x000fe200000006ff */
[----:B------:R-:W-:Y:S02]  /*0610*/  IMAD R9, R8, R13, RZ ;  /* 0x0000000d08097224 */ /* 0x000fe400078e02ff */
[C---:B------:R-:W-:Y:S01]  /*0620*/  VIADD R7, R6.reuse, 0x80 ;  /* 0x0000008006077836 */ /* 0x040fe20000000000 */
[----:B------:R-:W-:Y:S01]  /*0630*/  IABS R8, R6 ;  /* 0x0000000600087213 */ /* 0x000fe20000000000 */
[----:B------:R-:W-:Y:S01]  /*0640*/  IMAD.HI.U32 R2, R3, R9, R2 ;  /* 0x0000000903027227 */ /* 0x000fe200078e0002 */
[----:B------:R-:W-:-:S02]  /*0650*/  ISETP.GE.AND P6, PT, R6, RZ, PT ;  /* 0x000000ff0600720c */ /* 0x000fc40003fc6270 */
[----:B------:R-:W-:Y:S01]  /*0660*/  IABS R9, R7 ;  /* 0x0000000700097213 */ /* 0x000fe20000000000 */
[C---:B------:R-:W-:Y:S01]  /*0670*/  VIADD R17, R0.reuse, 0xff ;  /* 0x000000ff00117836 */ /* 0x040fe20000000000 */
[----:B------:R-:W-:Y:S01]  /*0680*/  IADD3 R24, R0, 0x11, RZ ;  /* 0x0000001100187810 */ /* 0x000fe20007ffe0ff */
[----:B------:R-:W-:Y:S01]  /*0690*/  IMAD.HI.U32 R3, R2, R8, RZ ;  /* 0x0000000802037227 */ /* 0x000fe200078e00ff */
[----:B------:R-:W-:Y:S02]  /*06a0*/  IADD3 R25, R0, 0x12, RZ ;  /* 0x0000001200197810 */ /* 0x000fe40007ffe0ff */
[----:B------:R-:W-:Y:S01]  /*06b0*/  IABS R10, R17 ;  /* 0x00000011000a7213 */ /* 0x000fe20000000000 */
[----:B------:R-:W-:Y:S01]  /*06c0*/  IMAD.HI.U32 R2, R2, R9, RZ ;  /* 0x0000000902027227 */ /* 0x000fe200078e00ff */
[C---:B------:R-:W-:Y:S02]  /*06d0*/  IADD3 R245, R0.reuse, 0xed, RZ ;  /* 0x000000ed00f57810 */ /* 0x040fe40007ffe0ff */
[----:B------:R-:W-:Y:S01]  /*06e0*/  IADD3 R240, R0, 0xf7, RZ ;  /* 0x000000f700f07810 */ /* 0x000fe20007ffe0ff */
[----:B------:R-:W-:Y:S01]  /*06f0*/  IMAD.HI.U32 R4, R5, R11, R4 ;  /* 0x0000000b05047227 */ /* 0x000fe200078e0004 */
[----:B------:R-:W-:-:S03]  /*0700*/  MOV R11, R10 ;  /* 0x0000000a000b7202 */ /* 0x000fc60000000f00 */
[----:B------:R-:W-:Y:S02]  /*0710*/  IMAD.MOV R5, RZ, RZ, -R3 ;  /* 0x000000ffff057224 */ /* 0x000fe400078e0a03 */
[----:B------:R-:W-:Y:S02]  /*0720*/  IMAD.MOV R10, RZ, RZ, -R2 ;  /* 0x000000ffff0a7224 */ /* 0x000fe400078e0a02 */
[C---:B------:R-:W-:Y:S01]  /*0730*/  IMAD R2, R13.reuse, R5, R8 ;  /* 0x000000050d027224 */ /* 0x040fe200078e0208 */
[----:B------:R-:W-:Y:S01]  /*0740*/  SHF.L.U32 R5, R18, 0x2, RZ ;  /* 0x0000000212057819 */ /* 0x000fe200000006ff */
[C---:B------:R-:W-:Y:S02]  /*0750*/  IMAD R8, R13.reuse, R10, R9 ;  /* 0x0000000a0d087224 */ /* 0x040fe400078e0209 */
[----:B------:R-:W-:Y:S01]  /*0760*/  IMAD.HI.U32 R3, R4, R11, RZ ;  /* 0x0000000b04037227 */ /* 0x000fe200078e00ff */
[C---:B------:R-:W-:Y:S02]  /*0770*/  ISETP.GT.U32.AND P0, PT, R13.reuse, R2, PT ;  /* 0x000000020d00720c */ /* 0x040fe40003f04070 */
[----:B------:R-:W-:Y:S01]  /*0780*/  ISETP.GT.U32.AND P1, PT, R13, R8, PT ;  /* 0x000000080d00720c */ /* 0x000fe20003f24070 */
[C---:B------:R-:W-:Y:S01]  /*0790*/  VIADD R12, R0.reuse, 0x1 ;  /* 0x00000001000c7836 */ /* 0x040fe20000000000 */
[----:B------:R-:W-:Y:S01]  /*07a0*/  IADD3 R3, -R3, RZ, RZ ;  /* 0x000000ff03037210 */ /* 0x000fe20007ffe1ff */
[C---:B------:R-:W-:Y:S01]  /*07b0*/  VIADD R14, R0.reuse, 0x2 ;  /* 0x00000002000e7836 */ /* 0x040fe20000000000 */
[----:B------:R-:W-:Y:S01]  /*07c0*/  LOP3.LUT R10, R5, 0x7c, RZ, 0xc0, !PT ;  /* 0x0000007c050a7812 */ /* 0x000fe200078ec0ff */
[----:B------:R-:W-:-:S02]  /*07d0*/  VIADD R20, R0, 0xd ;  /* 0x0000000d00147836 */ /* 0x000fc40000000000 */
[----:B------:R-:W-:Y:S01]  /*07e0*/  IMAD R16, R236, R3, R11 ;  /* 0x00000003ec107224 */ /* 0x000fe200078e020b */
[----:B------:R-:W-:Y:S01]  /*07f0*/  IABS R11, R12 ;  /* 0x0000000c000b7213 */ /* 0x000fe20000000000 */
[----:B------:R-:W-:Y:S01]  /*0800*/  VIADD R22, R0, 0xe ;  /* 0x0000000e00167836 */ /* 0x000fe20000000000 */
[----:B------:R-:W-:Y:S01]  /*0810*/  IABS R15, R14 ;  /* 0x0000000e000f7213 */ /* 0x000fe20000000000 */
[--C-:B------:R-:W-:Y:S01]  /*0820*/  @!P0 IMAD.IADD R2, R2, 0x1, -R13.reuse ;  /* 0x0000000102028824 */ /* 0x100fe200078e0a0d */
[----:B------:R-:W-:Y:S01]  /*0830*/  LOP3.LUT R3, R18, 0x60, RZ, 0xc0, !PT ;  /* 0x0000006012037812 */ /* 0x000fe200078ec0ff */
[----:B------:R-:W-:Y:S01]  /*0840*/  @!P1 IMAD.IADD R8, R8, 0x1, -R13 ;  /* 0x0000000108089824 */ /* 0x000fe200078e0a0d */
[----:B------:R-:W-:Y:S01]  /*0850*/  ISETP.GT.U32.AND P2, PT, R236, R16, PT ;  /* 0x00000010ec00720c */ /* 0x000fe20003f44070 */
[C---:B------:R-:W-:Y:S01]  /*0860*/  IMAD.HI.U32 R5, R4.reuse, R11, RZ ;  /* 0x0000000b04057227 */ /* 0x040fe200078e00ff */
[C---:B------:R-:W-:Y:S02]  /*0870*/  ISETP.GT.U32.AND P3, PT, R13.reuse, R2, PT ;  /* 0x000000020d00720c */ /* 0x040fe40003f64070 */
[----:B------:R-:W-:Y:S01]  /*0880*/  ISETP.GT.U32.AND P4, PT, R13, R8, PT ;  /* 0x000000080d00720c */ /* 0x000fe20003f84070 */
[----:B------:R-:W-:Y:S01]  /*0890*/  IMAD.HI.U32 R9, R4, R15, RZ ;  /* 0x0000000f04097227 */ /* 0x000fe200078e00ff */
[----:B------:R-:W-:-:S02]  /*08a0*/  ISETP.GE.AND P1, PT, R12, RZ, PT ;  /* 0x000000ff0c00720c */ /* 0x000fc40003f26270 */
[----:B------:R-:W-:Y:S01]  /*08b0*/  IADD3 R12, R0, 0x3, RZ ;  /* 0x00000003000c7810 */ /* 0x000fe20007ffe0ff */
[----:B------:R-:W-:Y:S01]  /*08c0*/  IMAD.MOV R5, RZ, RZ, -R5 ;  /* 0x000000ffff057224 */ /* 0x000fe200078e0a05 */
[----:B------:R-:W-:Y:S01]  /*08d0*/  LEA R3, R3, R10, 0xa ;  /* 0x0000000a03037211 */ /* 0x000fe200078e50ff */
[----:B------:R-:W-:Y:S01]  /*08e0*/  IMAD.MOV R10, RZ, RZ, -R9 ;  /* 0x000000ffff0a7224 */ /* 0x000fe200078e0a09 */
[----:B------:R-:W-:Y:S01]  /*08f0*/  ISETP.GE.AND P5, PT, R14, RZ, PT ;  /* 0x000000ff0e00720c */ /* 0x000fe20003fa6270 */
[----:B------:R-:W-:Y:S01]  /*0900*/  IMAD R9, R236, R5, R11 ;  /* 0x00000005ec097224 */ /* 0x000fe200078e020b */
[----:B------:R-:W-:Y:S01]  /*0910*/  IABS R5, R12 ;  /* 0x0000000c00057213 */ /* 0x000fe20000000000 */
[--C-:B------:R-:W-:Y:S01]  /*0920*/  @!P3 IMAD.IADD R2, R2, 0x1, -R13.reuse ;  /* 0x000000010202b824 */ /* 0x100fe200078e0a0d */
[----:B------:R-:W-:Y:S01]  /*0930*/  ISETP.NE.AND P3, PT, R19, RZ, PT ;  /* 0x000000ff1300720c */ /* 0x000fe20003f65270 */
[----:B------:R-:W-:Y:S01]  /*0940*/  @!P4 IMAD.IADD R8, R8, 0x1, -R13 ;  /* 0x000000010808c824 */ /* 0x000fe200078e0a0d */
[----:B------:R-:W-:Y:S01]  /*0950*/  ISETP.GE.AND P4, PT, R7, RZ, PT ;  /* 0x000000ff0700720c */ /* 0x000fe20003f86270 */
[----:B------:R-:W-:Y:S01]  /*0960*/  IMAD.MOV.U32 R13, RZ, RZ, R5 ;  /* 0x000000ffff0d7224 */ /* 0x000fe200078e0005 */
[----:B------:R-:W-:Y:S01]  /*0970*/  LOP3.LUT R5, RZ, R19, RZ, 0x33, !PT ;  /* 0x00000013ff057212 */ /* 0x000fe200078e33ff */
[----:B------:R-:W-:Y:S01]  /*0980*/  IMAD R11, R236, R10, R15 ;  /* 0x0000000aec0b7224 */ /* 0x000fe200078e020f */
[----:B------:R1:W-:Y:S01]  /*0990*/  STL [R1+0x1680], R3 ;  /* 0x0016800301007387 */ /* 0x0003e20000100800 */
[----:B------:R-:W-:Y:S01]  /*09a0*/  @!P2 IMAD.IADD R16, R16, 0x1, -R236 ;  /* 0x000000011010a824 */ /* 0x000fe200078e0aec */
[----:B------:R-:W-:Y:S01]  /*09b0*/  ISETP.GT.U32.AND P2, PT, R236, R9, PT ;  /* 0x00000009ec00720c */ /* 0x000fe20003f44070 */
[----:B------:R-:W-:Y:S01]  /*09c0*/  IMAD.HI.U32 R10, R4, R13, RZ ;  /* 0x0000000d040a7227 */ /* 0x000fe200078e00ff */
[C---:B------:R-:W-:Y:S01]  /*09d0*/  IADD3 R14, R0.reuse, 0x4, RZ ;  /* 0x00000004000e7810 */ /* 0x040fe20007ffe0ff */
[----:B------:R2:W-:Y:S01]  /*09e0*/  STL [R1+0x1684], R6 ;  /* 0x0016840601007387 */ /* 0x0005e20000100800 */
[----:B------:R-:W-:Y:S01]  /*09f0*/  IADD3 R18, R0, 0x5, RZ ;  /* 0x0000000500127810 */ /* 0x000fe20007ffe0ff */
[----:B------:R-:W-:Y:S01]  /*0a00*/  @!P6 IMAD.MOV R2, RZ, RZ, -R2 ;  /* 0x000000ffff02e224 */ /* 0x000fe200078e0a02 */
[----:B------:R-:W-:Y:S01]  /*0a10*/  IABS R15, R14 ;  /* 0x0000000e000f7213 */ /* 0x000fe20000000000 */
[----:B------:R-:W-:Y:S01]  /*0a20*/  IMAD.MOV R10, RZ, RZ, -R10 ;  /* 0x000000ffff0a7224 */ /* 0x000fe200078e0a0a */
[----:B------:R-:W-:Y:S01]  /*0a30*/  @!P4 IADD3 R8, -R8, RZ, RZ ;  /* 0x000000ff0808c210 */ /* 0x000fe20007ffe1ff */
[----:B------:R-:W-:Y:S01]  /*0a40*/  STL [R1+0x1688], R7 ;  /* 0x0016880701007387 */ /* 0x000fe20000100800 */
[----:B-1----:R-:W-:Y:S01]  /*0a50*/  SEL R3, R5, R2, !P3 ;  /* 0x0000000205037207 */ /* 0x002fe20005800000 */
[----:B------:R-:W-:Y:S01]  /*0a60*/  IMAD R13, R236, R10, R13 ;  /* 0x0000000aec0d7224 */ /* 0x000fe200078e020d */
[----:B------:R-:W-:Y:S01]  /*0a70*/  ISETP.GE.AND P0, PT, R17, RZ, PT ;  /* 0x000000ff1100720c */ /* 0x000fe20003f06270 */
[----:B------:R-:W-:Y:S01]  /*0a80*/  @!P2 IMAD.IADD R9, R9, 0x1, -R236 ;  /* 0x000000010909a824 */ /* 0x000fe200078e0aec */
[----:B--2---:R-:W-:Y:S01]  /*0a90*/  SEL R6, R5, R8, !P3 ;  /* 0x0000000805067207 */ /* 0x004fe20005800000 */
[----:B------:R-:W-:Y:S01]  /*0aa0*/  IMAD.HI.U32 R2, R4, R15, RZ ;  /* 0x0000000f04027227 */ /* 0x000fe200078e00ff */
[----:B------:R-:W-:-:S02]  /*0ab0*/  ISETP.GT.U32.AND P3, PT, R236, R11, PT ;  /* 0x0000000bec00720c */ /* 0x000fc40003f64070 */
[----:B------:R-:W-:Y:S01]  /*0ac0*/  ISETP.GT.U32.AND P4, PT, R236, R13, PT ;  /* 0x0000000dec00720c */ /* 0x000fe20003f84070 */
[----:B------:R-:W-:Y:S01]  /*0ad0*/  VIADD R10, R0, 0x6 ;  /* 0x00000006000a7836 */ /* 0x000fe20000000000 */
[----:B------:R-:W-:Y:S01]  /*0ae0*/  IABS R17, R18 ;  /* 0x0000001200117213 */ /* 0x000fe20000000000 */
[----:B------:R1:W-:Y:S01]  /*0af0*/  STL [R1+0x64], R6 ;  /* 0x0000640601007387 */ /* 0x0003e20000100800 */
[----:B------:R-:W-:Y:S01]  /*0b00*/  ISETP.GT.U32.AND P6, PT, R236, R16, PT ;  /* 0x00000010ec00720c */ /* 0x000fe20003fc4070 */
[----:B------:R-:W-:Y:S01]  /*0b10*/  VIADD R81, R0, 0x4c ;  /* 0x0000004c00517836 */ /* 0x000fe20000000000 */
[----:B------:R-:W-:Y:S01]  /*0b20*/  ISETP.GT.U32.AND P2, PT, R236, R9, PT ;  /* 0x00000009ec00720c */ /* 0x000fe20003f44070 */
[----:B------:R-:W-:Y:S01]  /*0b30*/  IMAD.HI.U32 R5, R4, R17, RZ ;  /* 0x0000001104057227 */ /* 0x000fe200078e00ff */
[----:B------:R-:W-:-:S03]  /*0b40*/  IADD3 R2, -R2, RZ, RZ ;  /* 0x000000ff02027210 */ /* 0x000fc60007ffe1ff */
[--C-:B------:R-:W-:Y:S02]  /*0b50*/  @!P3 IMAD.IADD R11, R11, 0x1, -R236.reuse ;  /* 0x000000010b0bb824 */ /* 0x100fe400078e0aec */
[----:B------:R-:W-:Y:S01]  /*0b60*/  IMAD.MOV R8, RZ, RZ, -R5 ;  /* 0x000000ffff087224 */ /* 0x000fe200078e0a05 */
[----:B------:R-:W-:Y:S01]  /*0b70*/  @!P4 IADD3 R13, R13, -R236, RZ ;  /* 0x800000ec0d0dc210 */ /* 0x000fe20007ffe0ff */
[----:B------:R-:W-:Y:S01]  /*0b80*/  IMAD R5, R236, R2, R15 ;  /* 0x00000002ec057224 */ /* 0x000fe200078e020f */
[----:B------:R-:W-:Y:S01]  /*0b90*/  IABS R2, R10 ;  /* 0x0000000a00027213 */ /* 0x000fe20000000000 */
[----:B------:R-:W-:Y:S01]  /*0ba0*/  @!P6 IMAD.IADD R16, R16, 0x1, -R236 ;  /* 0x000000011010e824 */ /* 0x000fe200078e0aec */
[C---:B------:R-:W-:Y:S01]  /*0bb0*/  ISETP.GT.U32.AND P3, PT, R236.reuse, R11, PT ;  /* 0x0000000bec00720c */ /* 0x040fe20003f64070 */
[----:B------:R-:W-:Y:S01]  /*0bc0*/  IMAD R15, R236, R8, R17 ;  /* 0x00000008ec0f7224 */ /* 0x000fe200078e0211 */
[----:B------:R-:W-:Y:S01]  /*0bd0*/  ISETP.GE.AND P6, PT, R12, RZ, PT ;  /* 0x000000ff0c00720c */ /* 0x000fe20003fc6270 */
[----:B------:R-:W-:Y:S01]  /*0be0*/  IMAD.MOV.U32 R17, RZ, RZ, R2 ;  /* 0x000000ffff117224 */ /* 0x000fe200078e0002 */
[----:B------:R-:W-:Y:S01]  /*0bf0*/  IADD3 R12, R0, 0x7, RZ ;  /* 0x00000007000c7810 */ /* 0x000fe20007ffe0ff */
[----:B------:R-:W-:Y:S01]  /*0c00*/  @!P2 IMAD.IADD R9, R9, 0x1, -R236 ;  /* 0x000000010909a824 */ /* 0x000fe200078e0aec */
[----:B------:R-:W-:Y:S01]  /*0c10*/  ISETP.GT.U32.AND P4, PT, R236, R13, PT ;  /* 0x0000000dec00720c */ /* 0x000fe20003f84070 */
[----:B------:R-:W-:Y:S01]  /*0c20*/  IMAD.HI.U32 R2, R4, R17, RZ ;  /* 0x0000001104027227 */ /* 0x000fe200078e00ff */
[----:B------:R-:W-:-:S02]  /*0c30*/  IABS R19, R12 ;  /* 0x0000000c00137213 */ /* 0x000fc40000000000 */
[----:B-1----:R-:W-:Y:S01]  /*0c40*/  MOV R6, R9 ;  /* 0x0000000900067202 */ /* 0x002fe20000000f00 */
[----:B------:R-:W-:Y:S01]  /*0c50*/  @!P0 IMAD.MOV R16, RZ, RZ, -R16 ;  /* 0x000000ffff108224 */ /* 0x000fe200078e0a10 */
[----:B------:R-:W-:Y:S01]  /*0c60*/  ISETP.GT.U32.AND P2, PT, R236, R15, PT ;  /* 0x0000000fec00720c */ /* 0x000fe20003f44070 */
[----:B------:R-:W-:Y:S01]  /*0c70*/  IMAD.HI.U32 R8, R4, R19, RZ ;  /* 0x0000001304087227 */ /* 0x000fe200078e00ff */
[----:B------:R-:W-:Y:S02]  /*0c80*/  IADD3 R2, -R2, RZ, RZ ;  /* 0x000000ff02027210 */ /* 0x000fe40007ffe1ff */
[----:B------:R-:W-:Y:S01]  /*0c90*/  ISETP.GT.U32.AND P0, PT, R236, R5, PT ;  /* 0x00000005ec00720c */ /* 0x000fe20003f04070 */
[----:B------:R-:W-:Y:S01]  /*0ca0*/  @!P3 IMAD.IADD R11, R11, 0x1, -R236 ;  /* 0x000000010b0bb824 */ /* 0x000fe200078e0aec */
[----:B------:R-:W-:Y:S01]  /*0cb0*/  STL [R1+0x16b4], R16 ;  /* 0x0016b41001007387 */ /* 0x000fe20000100800 */
[----:B------:R-:W-:Y:S01]  /*0cc0*/  @!P1 IMAD.MOV R6, RZ, RZ, -R6 ;  /* 0x000000ffff069224 */ /* 0x000fe200078e0a06 */
[----:B------:R-:W-:Y:S01]  /*0cd0*/  ISETP.GE.AND P1, PT, R14, RZ, PT ;  /* 0x000000ff0e00720c */ /* 0x000fe20003f26270 */
[----:B------:R-:W-:Y:S01]  /*0ce0*/  IMAD.MOV R8, RZ, RZ, -R8 ;  /* 0x000000ffff087224 */ /* 0x000fe200078e0a08 */
[----:B------:R-:W-:Y:S01]  /*0cf0*/  ISETP.GE.AND P3, PT, R18, RZ, PT ;  /* 0x000000ff1200720c */ /* 0x000fe20003f66270 */
[--C-:B------:R-:W-:Y:S01]  /*0d00*/  @!P4 IMAD.IADD R13, R13, 0x1, -R236.reuse ;  /* 0x000000010d0dc824 */ /* 0x100fe200078e0aec */
[----:B------:R1:W-:Y:S01]  /*0d10*/  STL [R1+0x38], R6 ;  /* 0x0000380601007387 */ /* 0x0003e20000100800 */
[----:B------:R-:W-:Y:S01]  /*0d20*/  IMAD.MOV.U32 R7, RZ, RZ, R11 ;  /* 0x000000ffff077224 */ /* 0x000fe200078e000b */
[----:B------:R-:W-:Y:S01]  /*0d30*/  ISETP.GE.AND P4, PT, R10, RZ, PT ;  /* 0x000000ff0a00720c */ /* 0x000fe20003f86270 */
[----:B------:R-:W-:Y:S01]  /*0d40*/  IMAD R9, R236, R2, R17 ;  /* 0x00000002ec097224 */ /* 0x000fe200078e0211 */
[----:B------:R-:W-:Y:S01]  /*0d50*/  IADD3 R10, R0, 0x9, RZ ;  /* 0x00000009000a7810 */ /* 0x000fe20007ffe0ff */
[C---:B------:R-:W-:Y:S01]  /*0d60*/  IMAD R17, R236.reuse, R8, R19 ;  /* 0x00000008ec117224 */ /* 0x040fe200078e0213 */
[----:B------:R-:W-:Y:S01]  /*0d70*/  @!P5 IADD3 R7, -R7, RZ, RZ ;  /* 0x000000ff0707d210 */ /* 0x000fe20007ffe1ff */
[----:B------:R-:W-:Y:S01]  /*0d80*/  @!P2 IMAD.IADD R15, R15, 0x1, -R236 ;  /* 0x000000010f0fa824 */ /* 0x000fe200078e0aec */
[----:B------:R-:W-:Y:S01]  /*0d90*/  ISETP.GT.U32.AND P5, PT, R236, R9, PT ;  /* 0x00000009ec00720c */ /* 0x000fe20003fa4070 */
[----:B------:R-:W-:Y:S01]  /*0da0*/  VIADD R8, R0, 0x8 ;  /* 0x0000000800087836 */ /* 0x000fe20000000000 */
[----:B------:R-:W-:Y:S01]  /*0db0*/  @!P0 IADD3 R5, R5, -R236, RZ ;  /* 0x800000ec05058210 */ /* 0x000fe20007ffe0ff */
[----:B-1----:R-:W-:Y:S01]  /*0dc0*/  IMAD.MOV.U32 R6, RZ, RZ, R13 ;  /* 0x000000ffff067224 */ /* 0x002fe200078e000d */
[C---:B------:R-:W-:Y:S01]  /*0dd0*/  ISETP.GT.U32.AND P2, PT, R236.reuse, R15, PT ;  /* 0x0000000fec00720c */ /* 0x040fe20003f44070 */
[----:B------:R-:W-:Y:S01]  /*0de0*/  STL [R1+0x34], R7 ;  /* 0x0000340701007387 */ /* 0x000fe20000100800 */
[C---:B------:R-:W-:Y:S01]  /*0df0*/  ISETP.GT.U32.AND P0, PT, R236.reuse, R5, PT ;  /* 0x00000005ec00720c */ /* 0x040fe20003f04070 */
[----:B------:R-:W-:Y:S01]  /*0e00*/  @!P6 IMAD.MOV R6, RZ, RZ, -R6 ;  /* 0x000000ffff06e224 */ /* 0x000fe200078e0a06 */
[----:B------:R-:W-:Y:S01]  /*0e10*/  ISETP.GT.U32.AND P6, PT, R236, R17, PT ;  /* 0x00000011ec00720c */ /* 0x000fe20003fc4070 */
[----:B------:R-:W-:Y:S01]  /*0e20*/  VIADD R14, R0, 0xb ;  /* 0x0000000b000e7836 */ /* 0x000fe20000000000 */
[----:B------:R-:W-:Y:S01]  /*0e30*/  IABS R11, R8 ;  /* 0x00000008000b7213 */ /* 0x000fe20000000000 */
[----:B------:R-:W-:Y:S01]  /*0e40*/  IMAD.MOV.U32 R16, RZ, RZ, R3 ;  /* 0x000000ffff107224 */ /* 0x000fe200078e0003 */
[----:B------:R-:W-:Y:S01]  /*0e50*/  IABS R13, R10 ;  /* 0x0000000a000d7213 */ /* 0x000fe20000000000 */
[----:B------:R-:W-:Y:S01]  /*0e60*/  @!P5 IMAD.IADD R9, R9, 0x1, -R236 ;  /* 0x000000010909d824 */ /* 0x000fe200078e0aec */
[----:B------:R1:W-:Y:S01]  /*0e70*/  STL [R1+0x30], R6 ;  /* 0x0000300601007387 */ /* 0x0003e20000100800 */
[----:B------:R-:W-:Y:S01]  /*0e80*/  IMAD.HI.U32 R2, R4, R11, RZ ;  /* 0x0000000b04027227 */ /* 0x000fe200078e00ff */
[----:B------:R-:W-:-:S02]  /*0e90*/  IABS R21, R14 ;  /* 0x0000000e00157213 */ /* 0x000fc40000000000 */
[----:B------:R-:W-:Y:S01]  /*0ea0*/  ISETP.GT.U32.AND P5, PT, R236, R9, PT ;  /* 0x00000009ec00720c */ /* 0x000fe20003fa4070 */
[--C-:B------:R-:W-:Y:S01]  /*0eb0*/  @!P2 IMAD.IADD R15, R15, 0x1, -R236.reuse ;  /* 0x000000010f0fa824 */ /* 0x100fe200078e0aec */
[----:B------:R-:W-:Y:S01]  /*0ec0*/  ISETP.GE.AND P2, PT, R8, RZ, PT ;  /* 0x000000ff0800720c */ /* 0x000fe20003f46270 */
[--C-:B------:R-:W-:Y:S01]  /*0ed0*/  @!P6 IMAD.IADD R17, R17, 0x1, -R236.reuse ;  /* 0x000000011111e824 */ /* 0x100fe200078e0aec */
[----:B------:R-:W-:Y:S01]  /*0ee0*/  IADD3 R2, -R2, RZ, RZ ;  /* 0x000000ff02027210 */ /* 0x000fe20007ffe1ff */
[----:B------:R-:W-:Y:S01]  /*0ef0*/  IMAD.HI.U32 R8, R4, R13, RZ ;  /* 0x0000000d04087227 */ /* 0x000fe200078e00ff */
[----:B------:R-:W-:Y:S02]  /*0f00*/  IADD3 R18, R0, 0xc, RZ ;  /* 0x0000000c00127810 */ /* 0x000fe40007ffe0ff */
[----:B------:R-:W-:Y:S01]  /*0f10*/  ISETP.GT.U32.AND P6, PT, R236, R17, PT ;  /* 0x00000011ec00720c */ /* 0x000fe20003fc4070 */
[--C-:B------:R-:W-:Y:S01]  /*0f20*/  @!P0 IMAD.IADD R5, R5, 0x1, -R236.reuse ;  /* 0x0000000105058824 */ /* 0x100fe200078e0aec */
[----:B------:R-:W-:Y:S01]  /*0f30*/  IADD3 R8, -R8, RZ, RZ ;  /* 0x000000ff08087210 */ /* 0x000fe20007ffe1ff */
[----:B------:R-:W-:Y:S01]  /*0f40*/  VIADD R152, R0, 0x95 ;  /* 0x0000009500987836 */ /* 0x000fe20000000000 */
[----:B------:R-:W-:Y:S01]  /*0f50*/  ISETP.GE.AND P0, PT, R12, RZ, PT ;  /* 0x000000ff0c00720c */ /* 0x000fe20003f06270 */
[----:B-1----:R-:W-:Y:S01]  /*0f60*/  IMAD.MOV.U32 R6, RZ, RZ, R5 ;  /* 0x000000ffff067224 */ /* 0x002fe200078e0005 */
[----:B------:R-:W-:Y:S01]  /*0f70*/  IADD3 R12, R0, 0xa, RZ ;  /* 0x0000000a000c7810 */ /* 0x000fe20007ffe0ff */
[C---:B------:R-:W-:Y:S01]  /*0f80*/  IMAD R5, R236.reuse, R2, R11 ;  /* 0x00000002ec057224 */ /* 0x040fe200078e020b */
[----:B------:R-:W-:Y:S01]  /*0f90*/  IABS R23, R18 ;  /* 0x0000001200177213 */ /* 0x000fe20000000000 */
[C---:B------:R-:W-:Y:S01]  /*0fa0*/  IMAD R11, R236.reuse, R8, R13 ;  /* 0x00000008ec0b7224 */ /* 0x040fe200078e020d */
[----:B------:R-:W-:Y:S01]  /*0fb0*/  IABS R19, R12 ;  /* 0x0000000c00137213 */ /* 0x000fe20000000000 */
[--C-:B------:R-:W-:Y:S01]  /*0fc0*/  @!P5 IMAD.IADD R9, R9, 0x1, -R236.reuse ;  /* 0x000000010909d824 */ /* 0x100fe200078e0aec */
[C---:B------:R-:W-:Y:S01]  /*0fd0*/  ISETP.GT.U32.AND P5, PT, R236.reuse, R5, PT ;  /* 0x00000005ec00720c */ /* 0x040fe20003fa4070 */
[----:B------:R-:W-:Y:S01]  /*0fe0*/  @!P6 IMAD.IADD R17, R17, 0x1, -R236 ;  /* 0x000000011111e824 */ /* 0x000fe200078e0aec */
[----:B------:R-:W-:Y:S01]  /*0ff0*/  ISETP.GT.U32.AND P6, PT, R236, R11, PT ;  /* 0x0000000bec00720c */ /* 0x000fe20003fc4070 */
[----:B------:R-:W-:Y:S01]  /*1000*/  IMAD.HI.U32 R2, R4, R19, RZ ;  /* 0x0000001304027227 */ /* 0x000fe200078e00ff */
[----:B------:R-:W-:-:S02]  /*1010*/  IABS R151, R152 ;  /* 0x0000009800977213 */ /* 0x000fc40000000000 */
[----:B------:R-:W-:Y:S01]  /*1020*/  MOV R7, R17 ;  /* 0x0000001100077202 */ /* 0x000fe20000000f00 */
[----:B------:R-:W-:Y:S01]  /*1030*/  @!P1 IMAD.MOV R6, RZ, RZ, -R6 ;  /* 0x000000ffff069224 */ /* 0x000fe200078e0a06 */
[----:B------:R-:W-:Y:S01]  /*1040*/  IADD3 R2, -R2, RZ, RZ ;  /* 0x000000ff02027210 */ /* 0x000fe20007ffe1ff */
[----:B------:R-:W-:Y:S01]  /*1050*/  IMAD.HI.U32 R8, R4, R23, RZ ;  /* 0x0000001704087227 */ /* 0x000fe200078e00ff */
[----:B------:R-:W-:Y:S02]  /*1060*/  ISETP.GE.AND P1, PT, R10, RZ, PT ;  /* 0x000000ff0a00720c */ /* 0x000fe40003f26270 */
[----:B------:R1:W-:Y:S01]  /*1070*/  STL [R1+0x2c], R6 ;  /* 0x00002c0601007387 */ /* 0x0003e20000100800 */
[----:B------:R-:W-:Y:S01]  /*1080*/  @!P5 IADD3 R5, R5, -R236, RZ ;  /* 0x800000ec0505d210 */ /* 0x000fe20007ffe0ff */
[----:B------:R-:W-:Y:S01]  /*1090*/  IMAD R13, R236, R2, R19 ;  /* 0x00000002ec0d7224 */ /* 0x000fe200078e0213 */
[----:B------:R-:W-:Y:S01]  /*10a0*/  IABS R10, R20 ;  /* 0x00000014000a7213 */ /* 0x000fe20000000000 */
[----:B------:R-:W-:Y:S01]  /*10b0*/  IMAD.HI.U32 R2, R4, R21, RZ ;  /* 0x0000001504027227 */ /* 0x000fe200078e00ff */
[----:B------:R-:W-:-:S02]  /*10c0*/  IADD3 R8, -R8, RZ, RZ ;  /* 0x000000ff08087210 */ /* 0x000fc40007ffe1ff */
[C---:B------:R-:W-:Y:S01]  /*10d0*/  ISETP.GT.U32.AND P5, PT, R236.reuse, R13, PT ;  /* 0x0000000dec00720c */ /* 0x040fe20003fa4070 */
[----:B------:R-:W-:Y:S01]  /*10e0*/  @!P6 IMAD.IADD R11, R11, 0x1, -R236 ;  /* 0x000000010b0be824 */ /* 0x000fe200078e0aec */
[----:B------:R-:W-:Y:S01]  /*10f0*/  ISETP.GT.U32.AND P6, PT, R236, R5, PT ;  /* 0x00000005ec00720c */ /* 0x000fe20003fc4070 */
[----:B-1----:R-:W-:Y:S02]  /*1100*/  IMAD.MOV.U32 R6, RZ, RZ, R15 ;  /* 0x000000ffff067224 */ /* 0x002fe400078e000f */
[----:B------:R-:W-:Y:S02]  /*1110*/  IMAD.MOV R2, RZ, RZ, -R2 ;  /* 0x000000ffff027224 */ /* 0x000fe400078e0a02 */
[----:B------:R-:W-:Y:S01]  /*1120*/  @!P3 IMAD.MOV R6, RZ, RZ, -R6 ;  /* 0x000000ffff06b224 */ /* 0x000fe200078e0a06 */
[----:B------:R-:W-:Y:S01]  /*1130*/  ISETP.GE.AND P3, PT, R12, RZ, PT ;  /* 0x000000ff0c00720c */ /* 0x000fe20003f66270 */
[C---:B------:R-:W-:Y:S01]  /*1140*/  IMAD R15, R236.reuse, R2, R21 ;  /* 0x00000002ec0f7224 */ /* 0x040fe200078e0215 */
[----:B------:R-:W-:Y:S01]  /*1150*/  IABS R2, R22 ;  /* 0x0000001600027213 */ /* 0x000fe20000000000 */
[----:B------:R-:W-:Y:S01]  /*1160*/  @!P0 IMAD.MOV R7, RZ, RZ, -R7 ;  /* 0x000000ffff078224 */ /* 0x000fe200078e0a07 */
[----:B------:R-:W-:Y:S01]  /*1170*/  MOV R21, R10 ;  /* 0x0000000a00157202 */ /* 0x000fe20000000f00 */
[----:B------:R1:W-:Y:S01]  /*1180*/  STL [R1+0x28], R6 ;  /* 0x0000280601007387 */ /* 0x0003e20000100800 */
[----:B------:R-:W-:Y:S01]  /*1190*/  IMAD R19, R236, R8, R23 ;  /* 0x00000008ec137224 */ /* 0x000fe200078e0217 */
[----:B------:R-:W-:Y:S01]  /*11a0*/  IADD3 R12, R0, 0xf, RZ ;  /* 0x0000000f000c7810 */ /* 0x000fe20007ffe0ff */
[----:B------:R-:W-:Y:S01]  /*11b0*/  @!P6 IMAD.IADD R5, R5, 0x1, -R236 ;  /* 0x000000010505e824 */ /* 0x000fe200078e0aec */
[----:B------:R-:W-:Y:S01]  /*11c0*/  ISETP.GT.U32.AND P6, PT, R236, R15, PT ;  /* 0x0000000fec00720c */ /* 0x000fe20003fc4070 */
[----:B------:R-:W-:Y:S01]  /*11d0*/  VIADD R241, R0, 0xf6 ;  /* 0x000000f600f17836 */ /* 0x000fe20000000000 */
[----:B------:R-:W-:-:S02]  /*11e0*/  IABS R17, R12 ;  /* 0x0000000c00117213 */ /* 0x000fc40000000000 */
[----:B------:R-:W-:Y:S01]  /*11f0*/  @!P5 IADD3 R13, R13, -R236, RZ ;  /* 0x800000ec0d0dd210 */ /* 0x000fe20007ffe0ff */
[----:B-1----:R-:W-:Y:S01]  /*1200*/  IMAD.MOV.U32 R6, RZ, RZ, R9 ;  /* 0x000000ffff067224 */ /* 0x002fe200078e0009 */
[----:B------:R-:W-:Y:S01]  /*1210*/  ISETP.GE.AND P0, PT, R14, RZ, PT ;  /* 0x000000ff0e00720c */ /* 0x000fe20003f06270 */
[----:B------:R-:W-:Y:S01]  /*1220*/  IMAD.MOV.U32 R9, RZ, RZ, R2 ;  /* 0x000000ffff097224 */ /* 0x000fe200078e0002 */
[----:B------:R-:W-:Y:S01]  /*1230*/  ISETP.GT.U32.AND P5, PT, R236, R13, PT ;  /* 0x0000000dec00720c */ /* 0x000fe20003fa4070 */
[----:B------:R-:W-:Y:S01]  /*1240*/  IMAD.HI.U32 R2, R4, R21, RZ ;  /* 0x0000001504027227 */ /* 0x000fe200078e00ff */
[----:B------:R-:W-:-:S03]  /*1250*/  IABS R23, R25 ;  /* 0x0000001900177213 */ /* 0x000fc60000000000 */
[----:B------:R-:W-:Y:S01]  /*1260*/  @!P4 IMAD.MOV R6, RZ, RZ, -R6 ;  /* 0x000000ffff06c224 */ /* 0x000fe200078e0a06 */
[----:B------:R-:W-:Y:S01]  /*1270*/  IADD3 R2, -R2, RZ, RZ ;  /* 0x000000ff02027210 */ /* 0x000fe20007ffe1ff */
[----:B------:R-:W-:Y:S01]  /*1280*/  @!P6 IMAD.IADD R15, R15, 0x1, -R236 ;  /* 0x000000010f0fe824 */ /* 0x000fe200078e0aec */
[----:B------:R-:W-:Y:S01]  /*1290*/  ISETP.GT.U32.AND P4, PT, R236, R11, PT ;  /* 0x0000000bec00720c */ /* 0x000fe20003f84070 */
[----:B------:R-:W-:Y:S01]  /*12a0*/  IMAD.HI.U32 R8, R4, R9, RZ ;  /* 0x0000000904087227 */ /* 0x000fe200078e00ff */
[----:B------:R1:W-:Y:S03]  /*12b0*/  STL [R1+0x24], R6 ;  /* 0x0000240601007387 */ /* 0x0003e60000100800 */
[----:B------:R-:W-:Y:S01]  /*12c0*/  IMAD.MOV R8, RZ, RZ, -R8 ;  /* 0x000000ffff087224 */ /* 0x000fe200078e0a08 */
[----:B------:R2:W-:Y:S01]  /*12d0*/  STL [R1+0x20], R7 ;  /* 0x0000200701007387 */ /* 0x0005e20000100800 */
[----:B------:R-:W-:-:S02]  /*12e0*/  VIADD R14, R0, 0x10 ;  /* 0x00000010000e7836 */ /* 0x000fc40000000000 */
[----:B------:R-:W-:Y:S02]  /*12f0*/  IMAD R9, R236, R8, R9 ;  /* 0x00000008ec097224 */ /* 0x000fe400078e0209 */
[----:B------:R-:W-:Y:S01]  /*1300*/  @!P5 IMAD.IADD R13, R13, 0x1, -R236 ;  /* 0x000000010d0dd824 */ /* 0x000fe200078e0aec */
[----:B------:R-:W-:Y:S01]  /*1310*/  ISETP.GE.AND P5, PT, R20, RZ, PT ;  /* 0x000000ff1400720c */ /* 0x000fe20003fa6270 */
[----:B-1----:R-:W-:Y:S01]  /*1320*/  IMAD.MOV.U32 R6, RZ, RZ, R5 ;  /* 0x000000ffff067224 */ /* 0x002fe200078e0005 */
[----:B------:R-:W-:Y:S01]  /*1330*/  @!P4 IADD3 R11, R11, -R236, RZ ;  /* 0x800000ec0b0bc210 */ /* 0x000fe20007ffe0ff */
[C---:B------:R-:W-:Y:S01]  /*1340*/  IMAD R5, R236.reuse, R2, R21 ;  /* 0x00000002ec057224 */ /* 0x040fe200078e0215 */
[----:B------:R-:W-:Y:S01]  /*1350*/  IABS R21, R24 ;  /* 0x0000001800157213 */ /* 0x000fe20000000000 */
[----:B------:R-:W-:Y:S01]  /*1360*/  @!P2 IMAD.MOV R6, RZ, RZ, -R6 ;  /* 0x000000ffff06a224 */ /* 0x000fe200078e0a06 */
[----:B------:R-:W-:Y:S01]  /*1370*/  ISETP.GT.U32.AND P2, PT, R236, R19, PT ;  /* 0x00000013ec00720c */ /* 0x000fe20003f44070 */
[----:B------:R-:W-:Y:S01]  /*1380*/  IMAD.HI.U32 R2, R4, R17, RZ ;  /* 0x0000001104027227 */ /* 0x000fe200078e00ff */
[----:B------:R-:W-:-:S02]  /*1390*/  ISETP.GT.U32.AND P6, PT, R236, R5, PT ;  /* 0x00000005ec00720c */ /* 0x000fc40003fc4070 */
[----:B------:R1:W-:Y:S01]  /*13a0*/  STL [R1+0x1c], R6 ;  /* 0x00001c0601007387 */ /* 0x0003e20000100800 */
[----:B------:R-:W-:Y:S01]  /*13b0*/  IMAD.MOV R2, RZ, RZ, -R2 ;  /* 0x000000ffff027224 */ /* 0x000fe200078e0a02 */
[----:B--2---:R-:W-:Y:S01]  /*13c0*/  MOV R7, R13 ;  /* 0x0000000d00077202 */ /* 0x004fe20000000f00 */
[----:B------:R-:W-:Y:S01]  /*13d0*/  IMAD.HI.U32 R8, R4, R21, RZ ;  /* 0x0000001504087227 */ /* 0x000fe200078e00ff */
[----:B------:R-:W-:Y:S02]  /*13e0*/  ISETP.GE.AND P4, PT, R18, RZ, PT ;  /* 0x000000ff1200720c */ /* 0x000fe40003f86270 */
[----:B------:R-:W-:Y:S01]  /*13f0*/  @!P3 IADD3 R7, -R7, RZ, RZ ;  /* 0x000000ff0707b210 */ /* 0x000fe20007ffe1ff */
[C---:B------:R-:W-:Y:S02]  /*1400*/  IMAD R17, R236.reuse, R2, R17 ;  /* 0x00000002ec117224 */ /* 0x040fe400078e0211 */
[--C-:B------:R-:W-:Y:S02]  /*1410*/  @!P2 IMAD.IADD R19, R19, 0x1, -R236.reuse ;  /* 0x000000011313a824 */ /* 0x100fe400078e0aec */
[----:B-1----:R-:W-:Y:S01]  /*1420*/  IMAD.MOV.U32 R6, RZ, RZ, R11 ;  /* 0x000000ffff067224 */ /* 0x002fe200078e000b */
[----:B------:R-:W-:Y:S01]  /*1430*/  IABS R11, R14 ;  /* 0x0000000e000b7213 */ /* 0x000fe20000000000 */
[----:B------:R-:W-:Y:S01]  /*1440*/  @!P6 IMAD.IADD R5, R5, 0x1, -R236 ;  /* 0x000000010505e824 */ /* 0x000fe200078e0aec */
[C---:B------:R-:W-:Y:S01]  /*1450*/  ISETP.GT.U32.AND P2, PT, R236.reuse, R19, PT ;  /* 0x00000013ec00720c */ /* 0x040fe20003f44070 */
[----:B------:R-:W-:Y:S01]  /*1460*/  @!P1 IMAD.MOV R6, RZ, RZ, -R6 ;  /* 0x000000ffff069224 */ /* 0x000fe200078e0a06 */
[----:B------:R-:W-:Y:S01]  /*1470*/  ISETP.GT.U32.AND P1, PT, R236, R15, PT ;  /* 0x0000000fec00720c */ /* 0x000fe20003f24070 */
[----:B------:R-:W-:Y:S01]  /*1480*/  IMAD.HI.U32 R2, R4, R11, RZ ;  /* 0x0000000b04027227 */ /* 0x000fe200078e00ff */
[----:B------:R-:W-:-:S02]  /*1490*/  ISETP.GT.U32.AND P6, PT, R236, R5, PT ;  /* 0x00000005ec00720c */ /* 0x000fc40003fc4070 */
[----:B------:R-:W-:Y:S01]  /*14a0*/  STL [R1+0x18], R6 ;  /* 0x0000180601007387 */ /* 0x000fe20000100800 */
[----:B------:R-:W-:Y:S01]  /*14b0*/  IMAD.MOV R8, RZ, RZ, -R8 ;  /* 0x000000ffff087224 */ /* 0x000fe200078e0a08 */
[----:B------:R-:W-:Y:S01]  /*14c0*/  IADD3 R2, -R2, RZ, RZ ;  /* 0x000000ff02027210 */ /* 0x000fe20007ffe1ff */
[----:B------:R-:W-:Y:S01]  /*14d0*/  IMAD.HI.U32 R10, R4, R23, RZ ;  /* 0x00000017040a7227 */ /* 0x000fe200078e00ff */
[----:B------:R1:W-:Y:S03]  /*14e0*/  STL [R1+0x14], R7 ;  /* 0x0000140701007387 */ /* 0x0003e60000100800 */
[--C-:B------:R-:W-:Y:S01]  /*14f0*/  @!P2 IMAD.IADD R19, R19, 0x1, -R236.reuse ;  /* 0x000000011313a824 */ /* 0x100fe200078e0aec */
[----:B------:R-:W-:Y:S01]  /*1500*/  ISETP.GE.AND P2, PT, R22, RZ, PT ;  /* 0x000000ff1600720c */ /* 0x000fe20003f46270 */
[C---:B------:R-:W-:Y:S01]  /*1510*/  IMAD R18, R236.reuse, R2, R11 ;  /* 0x00000002ec127224 */ /* 0x040fe200078e020b */
[----:B------:R-:W-:Y:S01]  /*1520*/  @!P1 IADD3 R15, R15, -R236, RZ ;  /* 0x800000ec0f0f9210 */ /* 0x000fe20007ffe0ff */
[----:B------:R-:W-:Y:S01]  /*1530*/  @!P6 IMAD.IADD R5, R5, 0x1, -R236 ;  /* 0x000000010505e824 */ /* 0x000fe200078e0aec */
[C---:B------:R-:W-:Y:S01]  /*1540*/  ISETP.GT.U32.AND P1, PT, R236.reuse, R9, PT ;  /* 0x00000009ec00720c */ /* 0x040fe20003f24070 */
[C---:B------:R-:W-:Y:S01]  /*1550*/  IMAD R11, R236.reuse, R8, R21 ;  /* 0x00000008ec0b7224 */ /* 0x040fe200078e0215 */
[----:B------:R-:W-:Y:S01]  /*1560*/  ISETP.GT.U32.AND P6, PT, R236, R17, PT ;  /* 0x00000011ec00720c */ /* 0x000fe20003fc4070 */
[----:B------:R-:W-:Y:S01]  /*1570*/  VIADD R8, R0, 0x13 ;  /* 0x0000001300087836 */ /* 0x000fe20000000000 */
[----:B-1----:R-:W-:Y:S01]  /*1580*/  MOV R7, R19 ;  /* 0x0000001300077202 */ /* 0x002fe20000000f00 */
[----:B------:R-:W-:Y:S01]  /*1590*/  IMAD.MOV.U32 R6, RZ, RZ, R15 ;  /* 0x000000ffff067224 */ /* 0x000fe200078e000f */
[----:B------:R-:W-:Y:S01]  /*15a0*/  ISETP.GT.U32.AND P3, PT, R236, R18, PT ;  /* 0x00000012ec00720c */ /* 0x000fe20003f64070 */
[----:B------:R-:W-:Y:S01]  /*15b0*/  IMAD.MOV R10, RZ, RZ, -R10 ;  /* 0x000000ffff0a7224 */ /* 0x000fe200078e0a0a */
[----:B------:R-:W-:Y:S01]  /*15c0*/  IABS R21, R8 ;  /* 0x0000000800157213 */ /* 0x000fe20000000000 */
[----:B------:R-:W-:Y:S01]  /*15d0*/  @!P0 IMAD.MOV R6, RZ, RZ, -R6 ;  /* 0x000000ffff068224 */ /* 0x000fe200078e0a06 */
[----:B------:R-:W-:Y:S01]  /*15e0*/  IADD3 R15, R0, 0x22, RZ ;  /* 0x00000022000f7810 */ /* 0x000fe20007ffe0ff */
[----:B------:R-:W-:Y:S01]  /*15f0*/  @!P4 IMAD.MOV R7, RZ, RZ, -R7 ;  /* 0x000000ffff07c224 */ /* 0x000fe200078e0a07 */
[C---:B------:R-:W-:Y:S01]  /*1600*/  ISETP.GT.U32.AND P4, PT, R236.reuse, R11, PT ;  /* 0x0000000bec00720c */ /* 0x040fe20003f84070 */
[----:B------:R-:W-:Y:S01]  /*1610*/  IMAD R20, R236, R10, R23 ;  /* 0x0000000aec147224 */ /* 0x000fe200078e0217 */
[----:B------:R-:W-:Y:S01]  /*1620*/  @!P1 IADD3 R9, R9, -R236, RZ ;  /* 0x800000ec09099210 */ /* 0x000fe20007ffe0ff */
[----:B------:R-:W-:Y:S01]  /*1630*/  @!P6 IMAD.IADD R17, R17, 0x1, -R236 ;  /* 0x000000011111e824 */ /* 0x000fe200078e0aec */
[----:B------:R-:W-:Y:S01]  /*1640*/  ISETP.GE.AND P1, PT, R12, RZ, PT ;  /* 0x000000ff0c00720c */ /* 0x000fe20003f26270 */
[----:B------:R-:W-:Y:S01]  /*1650*/  IMAD.HI.U32 R2, R4, R21, RZ ;  /* 0x0000001504027227 */ /* 0x000fe200078e00ff */
[C---:B------:R-:W-:Y:S01]  /*1660*/  ISETP.GT.U32.AND P6, PT, R236.reuse, R9, PT ;  /* 0x00000009ec00720c */ /* 0x040fe20003fc4070 */
[----:B------:R1:W-:Y:S01]  /*1670*/  STL [R1+0x10], R6 ;  /* 0x0000100601007387 */ /* 0x0003e20000100800 */
[----:B------:R-:W-:Y:S01]  /*1680*/  ISETP.GT.U32.AND P0, PT, R236, R17, PT ;  /* 0x00000011ec00720c */ /* 0x000fe20003f04070 */
[----:B------:R-:W-:-:S02]  /*1690*/  VIADD R10, R0, 0x14 ;  /* 0x00000014000a7836 */ /* 0x000fc40000000000 */
[--C-:B------:R-:W-:Y:S01]  /*16a0*/  @!P3 IMAD.IADD R18, R18, 0x1, -R236.reuse ;  /* 0x000000011212b824 */ /* 0x100fe200078e0aec */
[----:B------:R-:W-:Y:S01]  /*16b0*/  ISETP.GE.AND P3, PT, R25, RZ, PT ;  /* 0x000000ff1900720c */ /* 0x000fe20003f66270 */
[--C-:B------:R-:W-:Y:S01]  /*16c0*/  @!P4 IMAD.IADD R11, R11, 0x1, -R236.reuse ;  /* 0x000000010b0bc824 */ /* 0x100fe200078e0aec */
[----:B------:R-:W-:Y:S01]  /*16d0*/  IABS R13, R10 ;  /* 0x0000000a000d7213 */ /* 0x000fe20000000000 */
[----:B------:R-:W-:Y:S01]  /*16e0*/  VIADD R12, R0, 0x15 ;  /* 0x00000015000c7836 */ /* 0x000fe20000000000 */
[C---:B------:R-:W-:Y:S01]  /*16f0*/  ISETP.GT.U32.AND P4, PT, R236.reuse, R18, PT ;  /* 0x00000012ec00720c */ /* 0x040fe20003f84070 */
[----:B-1----:R-:W-:Y:S01]  /*1700*/  IMAD.MOV.U32 R6, RZ, RZ, R5 ;  /* 0x000000ffff067224 */ /* 0x002fe200078e0005 */
[----:B------:R-:W-:Y:S01]  /*1710*/  STL [R1+0x168c], R7 ;  /* 0x00168c0701007387 */ /* 0x000fe20000100800 */
[----:B------:R-:W-:Y:S01]  /*1720*/  @!P6 IMAD.IADD R9, R9, 0x1, -R236 ;  /* 0x000000010909e824 */ /* 0x000fe200078e0aec */
[----:B------:R-:W-:Y:S01]  /*1730*/  ISETP.GT.U32.AND P6, PT, R236, R20, PT ;  /* 0x00000014ec00720c */ /* 0x000fe20003fc4070 */
[----:B------:R-:W-:Y:S01]  /*1740*/  IMAD.MOV R5, RZ, RZ, -R2 ;  /* 0x000000ffff057224 */ /* 0x000fe200078e0a02 */
[----:B------:R-:W-:Y:S01]  /*1750*/  @!P0 IADD3 R17, R17, -R236, RZ ;  /* 0x800000ec11118210 */ /* 0x000fe20007ffe0ff */
[----:B------:R-:W-:Y:S01]  /*1760*/  IMAD.HI.U32 R2, R4, R13, RZ ;  /* 0x0000000d04027227 */ /* 0x000fe200078e00ff */
[----:B------:R-:W-:-:S02]  /*1770*/  @!P5 IADD3 R6, -R6, RZ, RZ ;  /* 0x000000ff0606d210 */ /* 0x000fc40007ffe1ff */
[----:B------:R-:W-:Y:S01]  /*1780*/  @!P1 IADD3 R17, -R17, RZ, RZ ;  /* 0x000000ff11119210 */ /* 0x000fe20007ffe1ff */
[----:B------:R-:W-:Y:S01]  /*1790*/  IMAD R21, R236, R5, R21 ;  /* 0x00000005ec157224 */ /* 0x000fe200078e0215 */
[----:B------:R-:W-:Y:S01]  /*17a0*/  ISETP.GE.AND P5, PT, R14, RZ, PT ;  /* 0x000000ff0e00720c */ /* 0x000fe20003fa6270 */
[----:B------:R-:W-:Y:S01]  /*17b0*/  IMAD.MOV R2, RZ, RZ, -R2 ;  /* 0x000000ffff027224 */ /* 0x000fe200078e0a02 */
[----:B------:R-:W-:Y:S01]  /*17c0*/  IABS R23, R12 ;  /* 0x0000000c00177213 */ /* 0x000fe20000000000 */
[--C-:B------:R-:W-:Y:S01]  /*17d0*/  @!P4 IMAD.IADD R18, R18, 0x1, -R236.reuse ;  /* 0x000000011212c824 */ /* 0x100fe200078e0aec */
[----:B------:R-:W-:Y:S01]  /*17e0*/  ISETP.GT.U32.AND P1, PT, R236, R21, PT ;  /* 0x00000015ec00720c */ /* 0x000fe20003f24070 */
[--C-:B------:R-:W-:Y:S01]  /*17f0*/  @!P6 IMAD.IADD R20, R20, 0x1, -R236.reuse ;  /* 0x000000011414e824 */ /* 0x100fe200078e0aec */
[C---:B------:R-:W-:Y:S01]  /*1800*/  ISETP.GT.U32.AND P6, PT, R236.reuse, R11, PT ;  /* 0x0000000bec00720c */ /* 0x040fe20003fc4070 */
[----:B------:R-:W-:Y:S01]  /*1810*/  IMAD R22, R236, R2, R13 ;  /* 0x00000002ec167224 */ /* 0x000fe200078e020d */
[----:B------:R-:W-:Y:S01]  /*1820*/  ISETP.GE.AND P4, PT, R8, RZ, PT ;  /* 0x000000ff0800720c */ /* 0x000fe20003f86270 */
[----:B------:R-:W-:Y:S01]  /*1830*/  IMAD.HI.U32 R2, R4, R23, RZ ;  /* 0x0000001704027227 */ /* 0x000fe200078e00ff */
[----:B------:R-:W-:Y:S01]  /*1840*/  MOV R3, R9 ;  /* 0x0000000900037202 */ /* 0x000fe20000000f00 */
[----:B------:R-:W-:Y:S01]  /*1850*/  STL [R1+0x1690], R6 ;  /* 0x0016900601007387 */ /* 0x000fe20000100800 */
[----:B------:R-:W-:Y:S01]  /*1860*/  ISETP.GE.AND P0, PT, R24, RZ, PT ;  /* 0x000000ff1800720c */ /* 0x000fe20003f06270 */
[----:B------:R-:W-:Y:S01]  /*1870*/  VIADD R8, R0, 0x17 ;  /* 0x0000001700087836 */ /* 0x000fe20000000000 */
[----:B------:R-:W-:Y:S01]  /*1880*/  @!P5 IADD3 R18, -R18, RZ, RZ ;  /* 0x000000ff1212d210 */ /* 0x000fe20007ffe1ff */
[----:B------:R-:W-:Y:S01]  /*1890*/  VIADD R13, R0, 0x16 ;  /* 0x00000016000d7836 */ /* 0x000fe20000000000 */
[----:B------:R-:W-:Y:S01]  /*18a0*/  IADD3 R2, -R2, RZ, RZ ;  /* 0x000000ff02027210 */ /* 0x000fe20007ffe1ff */
[--C-:B------:R-:W-:Y:S01]  /*18b0*/  @!P1 IMAD.IADD R21, R21, 0x1, -R236.reuse ;  /* 0x0000000115159824 */ /* 0x100fe200078e0aec */
[----:B------:R-:W-:Y:S01]  /*18c0*/  IABS R25, R8 ;  /* 0x0000000800197213 */ /* 0x000fe20000000000 */
[----:B------:R-:W-:Y:S01]  /*18d0*/  @!P6 IMAD.IADD R11, R11, 0x1, -R236 ;  /* 0x000000010b0be824 */ /* 0x000fe200078e0aec */
[C---:B------:R-:W-:Y:S01]  /*18e0*/  ISETP.GT.U32.AND P6, PT, R236.reuse, R22, PT ;  /* 0x00000016ec00720c */ /* 0x040fe20003fc4070 */
[C---:B------:R-:W-:Y:S01]  /*18f0*/  IMAD R23, R236.reuse, R2, R23 ;  /* 0x00000002ec177224 */ /* 0x040fe200078e0217 */
[----:B------:R-:W-:Y:S01]  /*1900*/  ISETP.GT.U32.AND P5, PT, R236, R21, PT ;  /* 0x00000015ec00720c */ /* 0x000fe20003fa4070 */
[----:B------:R-:W-:Y:S01]  /*1910*/  IMAD.HI.U32 R2, R4, R25, RZ ;  /* 0x0000001904027227 */ /* 0x000fe200078e00ff */
[----:B------:R-:W-:-:S02]  /*1920*/  @!P2 IADD3 R3, -R3, RZ, RZ ;  /* 0x000000ff0303a210 */ /* 0x000fc40007ffe1ff */
[----:B------:R-:W-:Y:S01]  /*1930*/  ISETP.GT.U32.AND P2, PT, R236, R20, PT ;  /* 0x00000014ec00720c */ /* 0x000fe20003f44070 */
[----:B------:R-:W-:Y:S01]  /*1940*/  IMAD.MOV R2, RZ, RZ, -R2 ;  /* 0x000000ffff027224 */ /* 0x000fe200078e0a02 */
[----:B------:R-:W-:Y:S01]  /*1950*/  IABS R9, R13 ;  /* 0x0000000d00097213 */ /* 0x000fe20000000000 */
[----:B------:R-:W-:Y:S01]  /*1960*/  IMAD.MOV.U32 R19, RZ, RZ, R11 ;  /* 0x000000ffff137224 */ /* 0x000fe200078e000b */
[----:B------:R-:W-:Y:S01]  /*1970*/  ISETP.GE.AND P1, PT, R12, RZ, PT ;  /* 0x000000ff0c00720c */ /* 0x000fe20003f26270 */
[----:B------:R-:W-:Y:S01]  /*1980*/  IMAD R25, R236, R2, R25 ;  /* 0x00000002ec197224 */ /* 0x000fe200078e0219 */
[----:B------:R-:W-:Y:S01]  /*1990*/  IADD3 R12, R0, 0x1a, RZ ;  /* 0x0000001a000c7810 */ /* 0x000fe20007ffe0ff */
[--C-:B------:R-:W-:Y:S01]  /*19a0*/  @!P6 IMAD.IADD R22, R22, 0x1, -R236.reuse ;  /* 0x000000011616e824 */ /* 0x100fe200078e0aec */
[----:B------:R-:W-:Y:S01]  /*19b0*/  IADD3 R14, R0, 0x1e, RZ ;  /* 0x0000001e000e7810 */ /* 0x000fe20007ffe0ff */
[--C-:B------:R-:W-:Y:S01]  /*19c0*/  @!P5 IMAD.IADD R21, R21, 0x1, -R236.reuse ;  /* 0x000000011515d824 */ /* 0x100fe200078e0aec */
[----:B------:R-:W-:Y:S01]  /*19d0*/  IABS R11, R12 ;  /* 0x0000000c000b7213 */ /* 0x000fe20000000000 */
[----:B------:R-:W-:Y:S01]  /*19e0*/  IMAD.HI.U32 R5, R4, R9, RZ ;  /* 0x0000000904057227 */ /* 0x000fe200078e00ff */
[C---:B------:R-:W-:Y:S01]  /*19f0*/  ISETP.GT.U32.AND P6, PT, R236.reuse, R22, PT ;  /* 0x00000016ec00720c */ /* 0x040fe20003fc4070 */
[----:B------:R1:W-:Y:S01]  /*1a00*/  STL [R1+0x1694], R3 ;  /* 0x0016940301007387 */ /* 0x0003e20000100800 */
[----:B------:R-:W-:Y:S01]  /*1a10*/  @!P4 IADD3 R21, -R21, RZ, RZ ;  /* 0x000000ff1515c210 */ /* 0x000fe20007ffe1ff */
[----:B------:R-:W-:Y:S01]  /*1a20*/  @!P0 IMAD.MOV R19, RZ, RZ, -R19 ;  /* 0x000000ffff138224 */ /* 0x000fe200078e0a13 */
[----:B------:R-:W-:Y:S01]  /*1a30*/  ISETP.GT.U32.AND P4, PT, R236, R25, PT ;  /* 0x00000019ec00720c */ /* 0x000fe20003f84070 */
[----:B------:R-:W-:Y:S01]  /*1a40*/  IMAD.MOV R5, RZ, RZ, -R5 ;  /* 0x000000ffff057224 */ /* 0x000fe200078e0a05 */
[-C--:B------:R-:W-:Y:S01]  /*1a50*/  @!P2 IADD3 R20, R20, -R236.reuse, RZ ;  /* 0x800000ec1414a210 */ /* 0x080fe20007ffe0ff */
[----:B------:R-:W-:Y:S01]  /*1a60*/  STL [R1+0x1698], R17 ;  /* 0x0016981101007387 */ /* 0x000fe20000100800 */
[----:B------:R-:W-:Y:S01]  /*1a70*/  ISETP.GE.AND P2, PT, R10, RZ, PT ;  /* 0x000000ff0a00720c */ /* 0x000fe20003f46270 */
[C---:B------:R-:W-:Y:S01]  /*1a80*/  IMAD R24, R236.reuse, R5, R9 ;  /* 0x00000005ec187224 */ /* 0x040fe200078e0209 */
[----:B------:R-:W-:Y:S01]  /*1a90*/  ISETP.GT.U32.AND P0, PT, R236, R23, PT ;  /* 0x00000017ec00720c */ /* 0x000fe20003f04070 */
[----:B------:R-:W-:Y:S01]  /*1aa0*/  VIADD R10, R0, 0x19 ;  /* 0x00000019000a7836 */ /* 0x000fe20000000000 */
[----:B------:R-:W-:Y:S01]  /*1ab0*/  @!P3 IADD3 R20, -R20, RZ, RZ ;  /* 0x000000ff1414b210 */ /* 0x000fe20007ffe1ff */
[----:B------:R-:W-:Y:S01]  /*1ac0*/  VIADD R5, R0, 0x18 ;  /* 0x0000001800057836 */ /* 0x000fe20000000000 */
[----:B------:R-:W-:Y:S01]  /*1ad0*/  @!P6 IADD3 R22, R22, -R236, RZ ;  /* 0x800000ec1616e210 */ /* 0x000fe20007ffe0ff */
[----:B------:R2:W-:Y:S01]  /*1ae0*/  STL [R1+0x169c], R18 ;  /* 0x00169c1201007387 */ /* 0x0005e20000100800 */
[C---:B------:R-:W-:Y:S01]  /*1af0*/  ISETP.GT.U32.AND P5, PT, R236.reuse, R24, PT ;  /* 0x00000018ec00720c */ /* 0x040fe20003fa4070 */
[----:B------:R-:W-:Y:S01]  /*1b00*/  @!P4 IMAD.IADD R25, R25, 0x1, -R236 ;  /* 0x000000011919c824 */ /* 0x000fe200078e0aec */
[----:B------:R-:W-:Y:S01]  /*1b10*/  IABS R27, R10 ;  /* 0x0000000a001b7213 */ /* 0x000fe20000000000 */
[----:B------:R-:W-:Y:S01]  /*1b20*/  STL [R1+0x16a0], R19 ;  /* 0x0016a01301007387 */ /* 0x000fe20000100800 */
[----:B------:R-:W-:Y:S01]  /*1b30*/  IABS R9, R5 ;  /* 0x0000000500097213 */ /* 0x000fe20000000000 */
[----:B------:R-:W-:Y:S01]  /*1b40*/  @!P2 IMAD.MOV R22, RZ, RZ, -R22 ;  /* 0x000000ffff16a224 */ /* 0x000fe200078e0a16 */
[----:B------:R-:W-:Y:S01]  /*1b50*/  ISETP.GE.AND P2, PT, R5, RZ, PT ;  /* 0x000000ff0500720c */ /* 0x000fe20003f46270 */
[--C-:B------:R-:W-:Y:S01]  /*1b60*/  @!P0 IMAD.IADD R23, R23, 0x1, -R236.reuse ;  /* 0x0000000117178824 */ /* 0x100fe200078e0aec */
[----:B------:R-:W-:Y:S01]  /*1b70*/  ISETP.GT.U32.AND P4, PT, R236, R25, PT ;  /* 0x00000019ec00720c */ /* 0x000fe20003f84070 */
[----:B------:R-:W-:Y:S01]  /*1b80*/  IMAD.HI.U32 R5, R4, R27, RZ ;  /* 0x0000001b04057227 */ /* 0x000fe200078e00ff */
[----:B------:R-:W-:Y:S01]  /*1b90*/  ISETP.GE.AND P6, PT, R8, RZ, PT ;  /* 0x000000ff0800720c */ /* 0x000fe20003fc6270 */
[----:B------:R3:W-:Y:S01]  /*1ba0*/  STL [R1+0x16a4], R20 ;  /* 0x0016a41401007387 */ /* 0x0007e20000100800 */
[----:B------:R-:W-:Y:S01]  /*1bb0*/  ISETP.GT.U32.AND P0, PT, R236, R23, PT ;  /* 0x00000017ec00720c */ /* 0x000fe20003f04070 */
[----:B------:R-:W-:Y:S01]  /*1bc0*/  IMAD.MOV R5, RZ, RZ, -R5 ;  /* 0x000000ffff057224 */ /* 0x000fe200078e0a05 */
[----:B------:R-:W-:Y:S01]  /*1bd0*/  ISETP.GE.AND P3, PT, R13, RZ, PT ;  /* 0x000000ff0d00720c */ /* 0x000fe20003f66270 */
[----:B------:R-:W-:Y:S01]  /*1be0*/  IMAD.HI.U32 R2, R4, R9, RZ ;  /* 0x0000000904027227 */ /* 0x000fe200078e00ff */
[----:B------:R-:W-:Y:S01]  /*1bf0*/  IABS R13, R14 ;  /* 0x0000000e000d7213 */ /* 0x000fe20000000000 */
[----:B------:R-:W-:Y:S01]  /*1c00*/  STL [R1+0x16a8], R21 ;  /* 0x0016a81501007387 */ /* 0x000fe20000100800 */
[----:B-1----:R-:W-:Y:S01]  /*1c10*/  IADD3 R3, R0, 0xf5, RZ ;  /* 0x000000f500037810 */ /* 0x002fe20007ffe0ff */
[--C-:B------:R-:W-:Y:S01]  /*1c20*/  @!P5 IMAD.IADD R24, R24, 0x1, -R236.reuse ;  /* 0x000000011818d824 */ /* 0x100fe200078e0aec */
[----:B------:R-:W-:Y:S01]  /*1c30*/  IADD3 R2, -R2, RZ, RZ ;  /* 0x000000ff02027210 */ /* 0x000fe20007ffe1ff */
[----:B------:R-:W-:Y:S01]  /*1c40*/  IMAD R27, R236, R5, R27 ;  /* 0x00000005ec1b7224 */ /* 0x000fe200078e021b */
[----:B--2---:R-:W-:Y:S01]  /*1c50*/  IADD3 R18, R0, 0xf9, RZ ;  /* 0x000000f900127810 */ /* 0x004fe20007ffe0ff */
[--C-:B------:R-:W-:Y:S01]  /*1c60*/  @!P4 IMAD.IADD R25, R25, 0x1, -R236.reuse ;  /* 0x000000011919c824 */ /* 0x100fe200078e0aec */
[C---:B------:R-:W-:Y:S01]  /*1c70*/  ISETP.GT.U32.AND P5, PT, R236.reuse, R24, PT ;  /* 0x00000018ec00720c */ /* 0x040fe20003fa4070 */
[----:B------:R-:W-:Y:S01]  /*1c80*/  @!P0 IMAD.IADD R23, R23, 0x1, -R236 ;  /* 0x0000000117178824 */ /* 0x000fe200078e0aec */
[C---:B------:R-:W-:Y:S01]  /*1c90*/  ISETP.GT.U32.AND P4, PT, R236.reuse, R27, PT ;  /* 0x0000001bec00720c */ /* 0x040fe20003f84070 */
[----:B------:R-:W-:Y:S01]  /*1ca0*/  IMAD R26, R236, R2, R9 ;  /* 0x00000002ec1a7224 */ /* 0x000fe200078e0209 */
[----:B------:R-:W-:Y:S01]  /*1cb0*/  ISETP.GE.AND P0, PT, R10, RZ, PT ;  /* 0x000000ff0a00720c */ /* 0x000fe20003f06270 */
[----:B------:R-:W-:Y:S01]  /*1cc0*/  IMAD.HI.U32 R8, R4, R11, RZ ;  /* 0x0000000b04087227 */ /* 0x000fe200078e00ff */
[----:B------:R-:W-:Y:S01]  /*1cd0*/  IADD3 R10, R0, 0x1c, RZ ;  /* 0x0000001c000a7810 */ /* 0x000fe20007ffe0ff */
[----:B------:R-:W-:Y:S01]  /*1ce0*/  STL [R1+0x16ac], R22 ;  /* 0x0016ac1601007387 */ /* 0x000fe20000100800 */
[----:B------:R-:W-:Y:S01]  /*1cf0*/  @!P6 IADD3 R25, -R25, RZ, RZ ;  /* 0x000000ff1919e210 */ /* 0x000fe20007ffe1ff */
[----:B------:R-:W-:Y:S01]  /*1d00*/  @!P1 IMAD.MOV R23, RZ, RZ, -R23 ;  /* 0x000000ffff179224 */ /* 0x000fe200078e0a17 */
[----:B------:R-:W-:Y:S01]  /*1d10*/  ISETP.GT.U32.AND P1, PT, R236, R26, PT ;  /* 0x0000001aec00720c */ /* 0x000fe20003f24070 */
[----:B------:R-:W-:Y:S01]  /*1d20*/  IMAD.MOV R8, RZ, RZ, -R8 ;  /* 0x000000ffff087224 */ /* 0x000fe200078e0a08 */
[C---:B------:R-:W-:Y:S01]  /*1d30*/  IADD3 R7, R0.reuse, 0xfe, RZ ;  /* 0x000000fe00077810 */ /* 0x040fe20007ffe0ff */
[----:B------:R-:W-:Y:S01]  /*1d40*/  VIADD R2, R0, 0x1b ;  /* 0x0000001b00027836 */ /* 0x000fe20000000000 */
[----:B------:R-:W-:Y:S01]  /*1d50*/  @!P5 IADD3 R24, R24, -R236, RZ ;  /* 0x800000ec1818d210 */ /* 0x000fe20007ffe0ff */
[----:B------:R-:W-:Y:S01]  /*1d60*/  IMAD R28, R236, R8, R11 ;  /* 0x00000008ec1c7224 */ /* 0x000fe200078e020b */
[----:B------:R-:W-:Y:S01]  /*1d70*/  IABS R11, R10 ;  /* 0x0000000a000b7213 */ /* 0x000fe20000000000 */
[----:B------:R-:W-:Y:S01]  /*1d80*/  @!P4 IMAD.IADD R27, R27, 0x1, -R236 ;  /* 0x000000011b1bc824 */ /* 0x000fe200078e0aec */
[----:B------:R-:W-:Y:S01]  /*1d90*/  IABS R29, R2 ;  /* 0x00000002001d7213 */ /* 0x000fe20000000000 */
[----:B------:R-:W-:Y:S01]  /*1da0*/  @!P3 IMAD.MOV R24, RZ, RZ, -R24 ;  /* 0x000000ffff18b224 */ /* 0x000fe200078e0a18 */
[----:B------:R-:W-:Y:S01]  /*1db0*/  ISETP.GE.AND P3, PT, R2, RZ, PT ;  /* 0x000000ff0200720c */ /* 0x000fe20003f66270 */
[----:B------:R-:W-:Y:S01]  /*1dc0*/  IMAD.HI.U32 R5, R4, R11, RZ ;  /* 0x0000000b04057227 */ /* 0x000fe200078e00ff */
[C---:B------:R-:W-:Y:S01]  /*1dd0*/  ISETP.GT.U32.AND P4, PT, R236.reuse, R27, PT ;  /* 0x0000001bec00720c */ /* 0x040fe20003f84070 */
[----:B------:R1:W-:Y:S01]  /*1de0*/  STL [R1+0x16b0], R23 ;  /* 0x0016b01701007387 */ /* 0x0003e20000100800 */
[----:B------:R-:W-:Y:S01]  /*1df0*/  ISETP.GT.U32.AND P6, PT, R236, R28, PT ;  /* 0x0000001cec00720c */ /* 0x000fe20003fc4070 */
[----:B------:R-:W-:Y:S01]  /*1e00*/  IMAD.HI.U32 R2, R4, R29, RZ ;  /* 0x0000001d04027227 */ /* 0x000fe200078e00ff */
[----:B------:R-:W-:Y:S01]  /*1e10*/  @!P1 IADD3 R26, R26, -R236, RZ ;  /* 0x800000ec1a1a9210 */ /* 0x000fe20007ffe0ff */
[----:B------:R2:W-:Y:S01]  /*1e20*/  STL [R1+0x16b8], R24 ;  /* 0x0016b81801007387 */ /* 0x0005e20000100800 */
[----:B------:R-:W-:Y:S01]  /*1e30*/  ISETP.GE.AND P5, PT, R12, RZ, PT ;  /* 0x000000ff0c00720c */ /* 0x000fe20003fa6270 */
[----:B------:R-:W-:Y:S01]  /*1e40*/  IMAD.MOV R2, RZ, RZ, -R2 ;  /* 0x000000ffff027224 */ /* 0x000fe200078e0a02 */
[----:B------:R-:W-:Y:S01]  /*1e50*/  IADD3 R5, -R5, RZ, RZ ;  /* 0x000000ff05057210 */ /* 0x000fe20007ffe1ff */
[----:B------:R-:W-:Y:S01]  /*1e60*/  VIADD R12, R0, 0x1d ;  /* 0x0000001d000c7836 */ /* 0x000fe20000000000 */
[C---:B------:R-:W-:Y:S01]  /*1e70*/  ISETP.GT.U32.AND P1, PT, R236.reuse, R26, PT ;  /* 0x0000001aec00720c */ /* 0x040fe20003f24070 */
[----:B------:R-:W-:Y:S01]  /*1e80*/  IMAD R29, R236, R2, R29 ;  /* 0x00000002ec1d7224 */ /* 0x000fe200078e021d */
[----:B------:R-:W-:Y:S01]  /*1e90*/  IADD3 R17, R0, 0xfc, RZ ;  /* 0x000000fc00117810 */ /* 0x000fe20007ffe0ff */
[C---:B------:R-:W-:Y:S01]  /*1ea0*/  IMAD R30, R236.reuse, R5, R11 ;  /* 0x00000005ec1e7224 */ /* 0x040fe200078e020b */
[----:B------:R-:W-:Y:S01]  /*1eb0*/  IABS R31, R12 ;  /* 0x0000000c001f7213 */ /* 0x000fe20000000000 */
[--C-:B------:R-:W-:Y:S01]  /*1ec0*/  @!P4 IMAD.IADD R27, R27, 0x1, -R236.reuse ;  /* 0x000000011b1bc824 */ /* 0x100fe200078e0aec */
[----:B------:R-:W-:Y:S01]  /*1ed0*/  ISETP.GT.U32.AND P4, PT, R236, R29, PT ;  /* 0x0000001dec00720c */ /* 0x000fe20003f84070 */
[----:B------:R-:W-:Y:S01]  /*1ee0*/  @!P6 IMAD.IADD R28, R28, 0x1, -R236 ;  /* 0x000000011c1ce824 */ /* 0x000fe200078e0aec */
[----:B------:R-:W-:Y:S01]  /*1ef0*/  ISETP.GT.U32.AND P6, PT, R236, R30, PT ;  /* 0x0000001eec00720c */ /* 0x000fe20003fc4070 */
[----:B------:R-:W-:Y:S01]  /*1f00*/  IMAD.HI.U32 R8, R4, R31, RZ ;  /* 0x0000001f04087227 */ /* 0x000fe200078e00ff */
[----:B------:R-:W-:-:S03]  /*1f10*/  IABS R11, R15 ;  /* 0x0000000f000b7213 */ /* 0x000fc60000000000 */
[----:B------:R-:W-:-:S04]  /*1f20*/  IMAD.HI.U32 R9, R4, R13, RZ ;  /* 0x0000000d04097227 */ /* 0x000fc800078e00ff */
[----:B------:R-:W-:Y:S02]  /*1f30*/  IMAD.MOV R8, RZ, RZ, -R8 ;  /* 0x000000ffff087224 */ /* 0x000fe400078e0a08 */
[--C-:B------:R-:W-:Y:S01]  /*1f40*/  @!P1 IMAD.IADD R26, R26, 0x1, -R236.reuse ;  /* 0x000000011a1a9824 */ /* 0x100fe200078e0aec */
[----:B------:R-:W-:Y:S01]  /*1f50*/  ISETP.GE.AND P1, PT, R10, RZ, PT ;  /* 0x000000ff0a00720c */ /* 0x000fe20003f26270 */
[----:B------:R-:W-:Y:S01]  /*1f60*/  IMAD.MOV R9, RZ, RZ, -R9 ;  /* 0x000000ffff097224 */ /* 0x000fe200078e0a09 */
[----:B------:R-:W-:Y:S01]  /*1f70*/  IADD3 R10, R0, 0x20, RZ ;  /* 0x00000020000a7810 */ /* 0x000fe20007ffe0ff */
[----:B------:R-:W-:Y:S01]  /*1f80*/  IMAD R31, R236, R8, R31 ;  /* 0x00000008ec1f7224 */ /* 0x000fe200078e021f */
[----:B------:R-:W-:Y:S01]  /*1f90*/  @!P6 IADD3 R30, R30, -R236, RZ ;  /* 0x800000ec1e1ee210 */ /* 0x000fe20007ffe0ff */
[----:B------:R-:W-:Y:S01]  /*1fa0*/  IMAD R32, R236, R9, R13 ;  /* 0x00000009ec207224 */ /* 0x000fe200078e020d */
[----:B------:R-:W-:Y:S01]  /*1fb0*/  IABS R9, R10 ;  /* 0x0000000a00097213 */ /* 0x000fe20000000000 */
[----:B------:R-:W-:Y:S01]  /*1fc0*/  VIADD R8, R0, 0x1f ;  /* 0x0000001f00087836 */ /* 0x000fe20000000000 */
[C---:B------:R-:W-:Y:S01]  /*1fd0*/  ISETP.GT.U32.AND P6, PT, R236.reuse, R30, PT ;  /* 0x0000001eec00720c */ /* 0x040fe20003fc4070 */
[----:B------:R-:W-:Y:S01]  /*1fe0*/  @!P4 IMAD.IADD R29, R29, 0x1, -R236 ;  /* 0x000000011d1dc824 */ /* 0x000fe200078e0aec */
[----:B------:R-:W-:Y:S01]  /*1ff0*/  ISETP.GT.U32.AND P4, PT, R236, R28, PT ;  /* 0x0000001cec00720c */ /* 0x000fe20003f84070 */
[----:B------:R-:W-:Y:S01]  /*2000*/  IMAD.HI.U32 R5, R4, R9, RZ ;  /* 0x0000000904057227 */ /* 0x000fe200078e00ff */
[----:B------:R-:W-:-:S03]  /*2010*/  IABS R33, R8 ;  /* 0x0000000800217213 */ /* 0x000fc60000000000 */
[----:B------:R-:W-:Y:S01]  /*2020*/  @!P2 IMAD.MOV R26, RZ, RZ, -R26 ;  /* 0x000000ffff1aa224 */ /* 0x000fe200078e0a1a */
[----:B------:R-:W-:Y:S01]  /*2030*/  ISETP.GT.U32.AND P2, PT, R236, R29, PT ;  /* 0x0000001dec00720c */ /* 0x000fe20003f44070 */
[----:B------:R-:W-:Y:S01]  /*2040*/  IMAD.HI.U32 R2, R4, R33, RZ ;  /* 0x0000002104027227 */ /* 0x000fe200078e00ff */
[----:B------:R-:W-:-:S03]  /*2050*/  IADD3 R34, -R5, RZ, RZ ;  /* 0x000000ff05227210 */ /* 0x000fc60007ffe1ff */
[----:B------:R-:W-:Y:S01]  /*2060*/  IMAD.MOV R2, RZ, RZ, -R2 ;  /* 0x000000ffff027224 */ /* 0x000fe200078e0a02 */
[----:B------:R-:W-:Y:S01]  /*2070*/  @!P6 IADD3 R30, R30, -R236, RZ ;  /* 0x800000ec1e1ee210 */ /* 0x000fe20007ffe0ff */
[----:B------:R-:W-:Y:S01]  /*2080*/  @!P4 IMAD.IADD R28, R28, 0x1, -R236 ;  /* 0x000000011c1cc824 */ /* 0x000fe200078e0aec */
[C---:B------:R-:W-:Y:S01]  /*2090*/  ISETP.GT.U32.AND P4, PT, R236.reuse, R32, PT ;  /* 0x00000020ec00720c */ /* 0x040fe20003f84070 */
[----:B------:R-:W-:Y:S01]  /*20a0*/  IMAD R34, R236, R34, R9 ;  /* 0x00000022ec227224 */ /* 0x000fe200078e0209 */
[----:B------:R-:W-:Y:S01]  /*20b0*/  @!P1 IADD3 R30, -R30, RZ, RZ ;  /* 0x000000ff1e1e9210 */ /* 0x000fe20007ffe1ff */
[----:B------:R-:W-:Y:S01]  /*20c0*/  @!P0 IMAD.MOV R27, RZ, RZ, -R27 ;  /* 0x000000ffff1b8224 */ /* 0x000fe200078e0a1b */
[C---:B------:R-:W-:Y:S01]  /*20d0*/  ISETP.GT.U32.AND P0, PT, R236.reuse, R31, PT ;  /* 0x0000001fec00720c */ /* 0x040fe20003f04070 */
[C---:B------:R-:W-:Y:S01]  /*20e0*/  IMAD R33, R236.reuse, R2, R33 ;  /* 0x00000002ec217224 */ /* 0x040fe200078e0221 */
[----:B------:R-:W-:Y:S01]  /*20f0*/  ISETP.GT.U32.AND P6, PT, R236, R34, PT ;  /* 0x00000022ec00720c */ /* 0x000fe20003fc4070 */
[----:B------:R-:W-:Y:S01]  /*2100*/  VIADD R13, R0, 0x21 ;  /* 0x00000021000d7836 */ /* 0x000fe20000000000 */
[----:B------:R-:W-:Y:S01]  /*2110*/  @!P2 IADD3 R29, R29, -R236, RZ ;  /* 0x800000ec1d1da210 */ /* 0x000fe20007ffe0ff */
[----:B------:R-:W-:Y:S01]  /*2120*/  IMAD.HI.U32 R5, R4, R11, RZ ;  /* 0x0000000b04057227 */ /* 0x000fe200078e00ff */
[----:B------:R-:W-:-:S02]  /*2130*/  ISETP.GT.U32.AND P2, PT, R236, R33, PT ;  /* 0x00000021ec00720c */ /* 0x000fc40003f44070 */
[----:B------:R-:W-:Y:S01]  /*2140*/  IABS R35, R13 ;  /* 0x0000000d00237213 */ /* 0x000fe20000000000 */
[--C-:B------:R-:W-:Y:S01]  /*2150*/  @!P4 IMAD.IADD R32, R32, 0x1, -R236.reuse ;  /* 0x000000012020c824 */ /* 0x100fe200078e0aec */
[----:B------:R-:W-:Y:S01]  /*2160*/  ISETP.GE.AND P4, PT, R14, RZ, PT ;  /* 0x000000ff0e00720c */ /* 0x000fe20003f86270 */
[----:B------:R-:W-:Y:S02]  /*2170*/  IMAD.MOV R5, RZ, RZ, -R5 ;  /* 0x000000ffff057224 */ /* 0x000fe400078e0a05 */
[----:B------:R-:W-:Y:S01]  /*2180*/  @!P0 IMAD.IADD R31, R31, 0x1, -R236 ;  /* 0x000000011f1f8824 */ /* 0x000fe200078e0aec */
[----:B------:R-:W-:Y:S01]  /*2190*/  ISETP.GE.AND P0, PT, R12, RZ, PT ;  /* 0x000000ff0c00720c */ /* 0x000fe20003f06270 */
[----:B------:R-:W-:Y:S01]  /*21a0*/  IMAD R36, R236, R5, R11 ;  /* 0x00000005ec247224 */ /* 0x000fe200078e020b */
[----:B------:R-:W-:Y:S01]  /*21b0*/  @!P6 IADD3 R34, R34, -R236, RZ ;  /* 0x800000ec2222e210 */ /* 0x000fe20007ffe0ff */
[----:B------:R-:W-:Y:S01]  /*21c0*/  @!P5 IMAD.MOV R28, RZ, RZ, -R28 ;  /* 0x000000ffff1cd224 */ /* 0x000fe200078e0a1c */
[C---:B------:R-:W-:Y:S01]  /*21d0*/  ISETP.GT.U32.AND P6, PT, R236.reuse, R32, PT ;  /* 0x00000020ec00720c */ /* 0x040fe20003fc4070 */
[----:B------:R-:W-:Y:S01]  /*21e0*/  @!P2 IMAD.IADD R33, R33, 0x1, -R236 ;  /* 0x000000012121a824 */ /* 0x000fe200078e0aec */
[----:B------:R-:W-:Y:S01]  /*21f0*/  ISETP.GT.U32.AND P2, PT, R236, R31, PT ;  /* 0x0000001fec00720c */ /* 0x000fe20003f44070 */
[----:B------:R-:W-:Y:S01]  /*2200*/  IMAD.HI.U32 R2, R4, R35, RZ ;  /* 0x0000002304027227 */ /* 0x000fe200078e00ff */
[----:B------:R-:W-:-:S02]  /*2210*/  IADD3 R11, R0, 0x23, RZ ;  /* 0x00000023000b7810 */ /* 0x000fc40007ffe0ff */
[----:B------:R-:W-:Y:S01]  /*2220*/  ISETP.GT.U32.AND P5, PT, R236, R33, PT ;  /* 0x00000021ec00720c */ /* 0x000fe20003fa4070 */
[----:B------:R-:W-:Y:S01]  /*2230*/  IMAD.MOV R2, RZ, RZ, -R2 ;  /* 0x000000ffff027224 */ /* 0x000fe200078e0a02 */
[----:B------:R-:W-:Y:S01]  /*2240*/  IABS R37, R11 ;  /* 0x0000000b00257213 */ /* 0x000fe20000000000 */
[----:B------:R-:W-:Y:S02]  /*2250*/  VIADD R12, R0, 0x24 ;  /* 0x00000024000c7836 */ /* 0x000fe40000000000 */
[----:B------:R-:W-:Y:S02]  /*2260*/  IMAD R35, R236, R2, R35 ;  /* 0x00000002ec237224 */ /* 0x000fe400078e0223 */
[--C-:B------:R-:W-:Y:S01]  /*2270*/  @!P6 IMAD.IADD R32, R32, 0x1, -R236.reuse ;  /* 0x000000012020e824 */ /* 0x100fe200078e0aec */
[C---:B------:R-:W-:Y:S01]  /*2280*/  ISETP.GT.U32.AND P6, PT, R236.reuse, R36, PT ;  /* 0x00000024ec00720c */ /* 0x040fe20003fc4070 */
[----:B------:R-:W-:Y:S01]  /*2290*/  @!P3 IMAD.MOV R29, RZ, RZ, -R29 ;  /* 0x000000ffff1db224 */ /* 0x000fe200078e0a1d */
[----:B------:R-:W-:Y:S01]  /*22a0*/  ISETP.GT.U32.AND P3, PT, R236, R34, PT ;  /* 0x00000022ec00720c */ /* 0x000fe20003f64070 */
[----:B------:R-:W-:Y:S01]  /*22b0*/  @!P2 IMAD.IADD R31, R31, 0x1, -R236 ;  /* 0x000000011f1fa824 */ /* 0x000fe200078e0aec */
[----:B------:R-:W-:Y:S01]  /*22c0*/  IABS R9, R12 ;  /* 0x0000000c00097213 */ /* 0x000fe20000000000 */
[----:B------:R-:W-:Y:S01]  /*22d0*/  IMAD.HI.U32 R2, R4, R37, RZ ;  /* 0x0000002504027227 */ /* 0x000fe200078e00ff */
[----:B------:R-:W-:-:S02]  /*22e0*/  ISETP.GE.AND P2, PT, R8, RZ, PT ;  /* 0x000000ff0800720c */ /* 0x000fc40003f46270 */
[----:B------:R-:W-:Y:S01]  /*22f0*/  @!P5 IADD3 R33, R33, -R236, RZ ;  /* 0x800000ec2121d210 */ /* 0x000fe20007ffe0ff */
[----:B------:R-:W-:Y:S01]  /*2300*/  IMAD.HI.U32 R5, R4, R9, RZ ;  /* 0x0000000904057227 */ /* 0x000fe200078e00ff */
[----:B------:R-:W-:Y:S02]  /*2310*/  ISETP.GE.AND P5, PT, R10, RZ, PT ;  /* 0x000000ff0a00720c */ /* 0x000fe40003fa6270 */
[----:B------:R-:W-:Y:S01]  /*2320*/  IADD3 R2, -R2, RZ, RZ ;  /* 0x000000ff02027210 */ /* 0x000fe20007ffe1ff */
[----:B------:R-:W-:Y:S01]  /*2330*/  IMAD.MOV R5, RZ, RZ, -R5 ;  /* 0x000000ffff057224 */ /* 0x000fe200078e0a05 */
[----:B------:R-:W-:Y:S01]  /*2340*/  ISETP.GT.U32.AND P1, PT, R236, R35, PT ;  /* 0x00000023ec00720c */ /* 0x000fe20003f24070 */
[--C-:B------:R-:W-:Y:S01]  /*2350*/  @!P6 IMAD.IADD R36, R36, 0x1, -R236.reuse ;  /* 0x000000012424e824 */ /* 0x100fe200078e0aec */
[----:B------:R-:W-:Y:S01]  /*2360*/  @!P0 IADD3 R31, -R31, RZ, RZ ;  /* 0x000000ff1f1f8210 */ /* 0x000fe20007ffe1ff */
[----:B------:R-:W-:Y:S01]  /*2370*/  IMAD R37, R236, R2, R37 ;  /* 0x00000002ec257224 */ /* 0x000fe200078e0225 */
[----:B------:R-:W-:Y:S01]  /*2380*/  IADD3 R2, R0, 0x25, RZ ;  /* 0x0000002500027810 */ /* 0x000fe20007ffe0ff */
[----:B------:R-:W-:Y:S01]  /*2390*/  @!P3 IMAD.IADD R34, R34, 0x1, -R236 ;  /* 0x000000012222b824 */ /* 0x000fe200078e0aec */
[----:B------:R-:W-:Y:S01]  /*23a0*/  ISETP.GE.AND P3, PT, R13, RZ, PT ;  /* 0x000000ff0d00720c */ /* 0x000fe20003f66270 */
[C---:B------:R-:W-:Y:S01]  /*23b0*/  IMAD R38, R236.reuse, R5, R9 ;  /* 0x00000005ec267224 */ /* 0x040fe200078e0209 */
[----:B------:R-:W-:Y:S01]  /*23c0*/  IABS R39, R2 ;  /* 0x0000000200277213 */ /* 0x000fe20000000000 */
[----:B------:R-:W-:Y:S01]  /*23d0*/  @!P2 IMAD.MOV R33, RZ, RZ, -R33 ;  /* 0x000000ffff21a224 */ /* 0x000fe200078e0a21 */
[C---:B------:R-:W-:Y:S01]  /*23e0*/  ISETP.GT.U32.AND P2, PT, R236.reuse, R37, PT ;  /* 0x00000025ec00720c */ /* 0x040fe20003f44070 */
[----:B------:R-:W-:Y:S01]  /*23f0*/  @!P4 IMAD.MOV R32, RZ, RZ, -R32 ;  /* 0x000000ffff20c224 */ /* 0x000fe200078e0a20 */
[C---:B------:R-:W-:Y:S01]  /*2400*/  ISETP.GT.U32.AND P4, PT, R236.reuse, R36, PT ;  /* 0x00000024ec00720c */ /* 0x040fe20003f84070 */
[----:B------:R-:W-:Y:S01]  /*2410*/  @!P5 IMAD.MOV R34, RZ, RZ, -R34 ;  /* 0x000000ffff22d224 */ /* 0x000fe200078e0a22 */
[----:B------:R-:W-:Y:S01]  /*2420*/  ISETP.GT.U32.AND P5, PT, R236, R38, PT ;  /* 0x00000026ec00720c */ /* 0x000fe20003fa4070 */
[--C-:B------:R-:W-:Y:S01]  /*2430*/  @!P1 IMAD.IADD R35, R35, 0x1, -R236.reuse ;  /* 0x0000000123239824 */ /* 0x100fe200078e0aec */
[----:B------:R-:W-:Y:S01]  /*2440*/  ISETP.GE.AND P6, PT, R11, RZ, PT ;  /* 0x000000ff0b00720c */ /* 0x000fe20003fc6270 */
[C---:B------:R-:W-:Y:S01]  /*2450*/  VIADD R5, R0.reuse, 0x26 ;  /* 0x0000002600057836 */ /* 0x040fe20000000000 */
[----:B------:R-:W-:Y:S01]  /*2460*/  ISETP.GE.AND P1, PT, R15, RZ, PT ;  /* 0x000000ff0f00720c */ /* 0x000fe20003f26270 */
[----:B------:R-:W-:Y:S01]  /*2470*/  VIADD R8, R0, 0x27 ;  /* 0x0000002700087836 */ /* 0x000fe20000000000 */
[----:B------:R-:W-:Y:S01]  /*2480*/  ISETP.GT.U32.AND P0, PT, R236, R35, PT ;  /* 0x00000023ec00720c */ /* 0x000fe20003f04070 */
[----:B------:R-:W-:Y:S01]  /*2490*/  VIADD R10, R0, 0x2a ;  /* 0x0000002a000a7836 */ /* 0x000fe20000000000 */
[----:B------:R-:W-:Y:S01]  /*24a0*/  IABS R9, R5 ;  /* 0x0000000500097213 */ /* 0x000fe20000000000 */
[--C-:B------:R-:W-:Y:S01]  /*24b0*/  @!P2 IMAD.IADD R37, R37, 0x1, -R236.reuse ;  /* 0x000000012525a824 */ /* 0x100fe200078e0aec */
[----:B------:R-:W-:Y:S01]  /*24c0*/  ISETP.GE.AND P2, PT, R5, RZ, PT ;  /* 0x000000ff0500720c */ /* 0x000fe20003f46270 */
[----:B------:R-:W-:Y:S01]  /*24d0*/  @!P4 IMAD.IADD R36, R36, 0x1, -R236 ;  /* 0x000000012424c824 */ /* 0x000fe200078e0aec */
[----:B------:R-:W-:Y:S01]  /*24e0*/  ISETP.GE.AND P4, PT, R2, RZ, PT ;  /* 0x000000ff0200720c */ /* 0x000fe20003f86270 */
[----:B------:R-:W-:Y:S01]  /*24f0*/  IMAD.HI.U32 R2, R4, R39, RZ ;  /* 0x0000002704027227 */ /* 0x000fe200078e00ff */
[----:B------:R-:W-:-:S02]  /*2500*/  @!P5 IADD3 R38, R38, -R236, RZ ;  /* 0x800000ec2626d210 */ /* 0x000fc40007ffe0ff */
[----:B------:R-:W-:Y:S01]  /*2510*/  ISETP.GT.U32.AND P5, PT, R236, R37, PT ;  /* 0x00000025ec00720c */ /* 0x000fe20003fa4070 */
[----:B------:R-:W-:Y:S01]  /*2520*/  IMAD.HI.U32 R5, R4, R9, RZ ;  /* 0x0000000904057227 */ /* 0x000fe200078e00ff */
[----:B------:R-:W-:Y:S02]  /*2530*/  IADD3 R2, -R2, RZ, RZ ;  /* 0x000000ff02027210 */ /* 0x000fe40007ffe1ff */
[----:B------:R-:W-:Y:S01]  /*2540*/  @!P0 IADD3 R35, R35, -R236, RZ ;  /* 0x800000ec23238210 */ /* 0x000fe20007ffe0ff */
[----:B------:R-:W-:Y:S01]  /*2550*/  IMAD.MOV R5, RZ, RZ, -R5 ;  /* 0x000000ffff057224 */ /* 0x000fe200078e0a05 */
[----:B------:R-:W-:Y:S01]  /*2560*/  IABS R41, R8 ;  /* 0x0000000800297213 */ /* 0x000fe20000000000 */
[----:B------:R-:W-:Y:S01]  /*2570*/  IMAD R39, R236, R2, R39 ;  /* 0x00000002ec277224 */ /* 0x000fe200078e0227 */
[----:B------:R-:W-:Y:S01]  /*2580*/  IADD3 R2, R0, 0x28, RZ ;  /* 0x0000002800027810 */ /* 0x000fe20007ffe0ff */
[----:B------:R-:W-:Y:S01]  /*2590*/  @!P3 IMAD.MOV R35, RZ, RZ, -R35 ;  /* 0x000000ffff23b224 */ /* 0x000fe200078e0a23 */
[C---:B------:R-:W-:Y:S01]  /*25a0*/  ISETP.GT.U32.AND P3, PT, R236.reuse, R38, PT ;  /* 0x00000026ec00720c */ /* 0x040fe20003f64070 */
[C---:B------:R-:W-:Y:S01]  /*25b0*/  IMAD R40, R236.reuse, R5, R9 ;  /* 0x00000005ec287224 */ /* 0x040fe200078e0209 */
[----:B------:R-:W-:Y:S01]  /*25c0*/  IABS R9, R2 ;  /* 0x0000000200097213 */ /* 0x000fe20000000000 */
[----:B------:R-:W-:Y:S01]  /*25d0*/  @!P5 IMAD.IADD R37, R37, 0x1, -R236 ;  /* 0x000000012525d824 */ /* 0x000fe200078e0aec */
[----:B------:R-:W-:Y:S01]  /*25e0*/  ISETP.GT.U32.AND P5, PT, R236, R39, PT ;  /* 0x00000027ec00720c */ /* 0x000fe20003fa4070 */
[----:B------:R-:W-:Y:S01]  /*25f0*/  @!P1 IMAD.MOV R36, RZ, RZ, -R36 ;  /* 0x000000ffff249224 */ /* 0x000fe200078e0a24 */
[----:B------:R-:W-:Y:S01]  /*2600*/  ISETP.GE.AND P1, PT, R8, RZ, PT ;  /* 0x000000ff0800720c */ /* 0x000fe20003f26270 */
[C---:B------:R-:W-:Y:S01]  /*2610*/  VIADD R14, R0.reuse, 0x4a ;  /* 0x0000004a000e7836 */ /* 0x040fe20000000000 */
[----:B------:R-:W-:Y:S01]  /*2620*/  @!P6 IADD3 R37, -R37, RZ, RZ ;  /* 0x000000ff2525e210 */ /* 0x000fe20007ffe1ff */
[----:B---3--:R-:W-:Y:S01]  /*2630*/  VIADD R20, R0, 0xf4 ;  /* 0x000000f400147836 */ /* 0x008fe20000000000 */
[----:B------:R-:W-:Y:S01]  /*2640*/  ISETP.GT.U32.AND P6, PT, R236, R40, PT ;  /* 0x00000028ec00720c */ /* 0x000fe20003fc4070 */
[C---:B------:R-:W-:Y:S01]  /*2650*/  VIADD R19, R0.reuse, 0xf8 ;  /* 0x000000f800137836 */ /* 0x040fe20000000000 */
[----:B------:R-:W-:Y:S01]  /*2660*/  IADD3 R8, R0, 0x29, RZ ;  /* 0x0000002900087810 */ /* 0x000fe20007ffe0ff */
[----:B------:R-:W-:Y:S01]  /*2670*/  @!P3 IMAD.IADD R38, R38, 0x1, -R236 ;  /* 0x000000012626b824 */ /* 0x000fe200078e0aec */
[----:B------:R-:W-:Y:S01]  /*2680*/  ISETP.GE.AND P3, PT, R2, RZ, PT ;  /* 0x000000ff0200720c */ /* 0x000fe20003f66270 */
[----:B------:R-:W-:Y:S01]  /*2690*/  IMAD.HI.U32 R2, R4, R41, RZ ;  /* 0x0000002904027227 */ /* 0x000fe200078e00ff */
[----:B------:R-:W-:-:S02]  /*26a0*/  IABS R43, R8 ;  /* 0x00000008002b7213 */ /* 0x000fc40000000000 */
[----:B------:R-:W-:Y:S01]  /*26b0*/  ISETP.GE.AND P0, PT, R12, RZ, PT ;  /* 0x000000ff0c00720c */ /* 0x000fe20003f06270 */
[----:B------:R-:W-:Y:S01]  /*26c0*/  @!P5 IMAD.IADD R39, R39, 0x1, -R236 ;  /* 0x000000012727d824 */ /* 0x000fe200078e0aec */
[----:B------:R-:W-:Y:S01]  /*26d0*/  IABS R11, R10 ;  /* 0x0000000a000b7213 */ /* 0x000fe20000000000 */
[----:B------:R-:W-:Y:S01]  /*26e0*/  IMAD.MOV R5, RZ, RZ, -R2 ;  /* 0x000000ffff057224 */ /* 0x000fe200078e0a02 */
[----:B------:R-:W-:Y:S01]  /*26f0*/  IADD3 R13, R0, 0x2e, RZ ;  /* 0x0000002e000d7810 */ /* 0x000fe20007ffe0ff */
[----:B------:R-:W-:Y:S01]  /*2700*/  IMAD.HI.U32 R2, R4, R9, RZ ;  /* 0x0000000904027227 */ /* 0x000fe200078e00ff */
[----:B------:R-:W-:Y:S02]  /*2710*/  ISETP.GT.U32.AND P5, PT, R236, R39, PT ;  /* 0x00000027ec00720c */ /* 0x000fe40003fa4070 */
[----:B------:R-:W-:Y:S01]  /*2720*/  IADD3 R15, R0, 0x4b, RZ ;  /* 0x0000004b000f7810 */ /* 0x000fe20007ffe0ff */
[----:B------:R-:W-:Y:S01]  /*2730*/  @!P6 IMAD.IADD R40, R40, 0x1, -R236 ;  /* 0x000000012828e824 */ /* 0x000fe200078e0aec */
[----:B------:R-:W-:Y:S01]  /*2740*/  IADD3 R2, -R2, RZ, RZ ;  /* 0x000000ff02027210 */ /* 0x000fe20007ffe1ff */
[----:B------:R-:W-:Y:S01]  /*2750*/  IMAD R41, R236, R5, R41 ;  /* 0x00000005ec297224 */ /* 0x000fe200078e0229 */
[----:B------:R-:W-:Y:S01]  /*2760*/  IABS R77, R15 ;  /* 0x0000000f004d7213 */ /* 0x000fe20000000000 */
[----:B------:R-:W-:Y:S01]  /*2770*/  IMAD.HI.U32 R5, R4, R11, RZ ;  /* 0x0000000b04057227 */ /* 0x000fe200078e00ff */
[----:B------:R-:W-:-:S03]  /*2780*/  ISETP.GT.U32.AND P6, PT, R236, R40, PT ;  /* 0x00000028ec00720c */ /* 0x000fc60003fc4070 */
[----:B------:R-:W-:Y:S01]  /*2790*/  IMAD R42, R236, R2, R9 ;  /* 0x00000002ec2a7224 */ /* 0x000fe200078e0209 */
[----:B------:R-:W-:Y:S01]  /*27a0*/  IABS R9, R13 ;  /* 0x0000000d00097213 */ /* 0x000fe20000000000 */
[----:B------:R-:W-:Y:S01]  /*27b0*/  IMAD.HI.U32 R2, R4, R43, RZ ;  /* 0x0000002b04027227 */ /* 0x000fe200078e00ff */
[----:B------:R-:W-:Y:S02]  /*27c0*/  @!P5 IADD3 R39, R39, -R236, RZ ;  /* 0x800000ec2727d210 */ /* 0x000fe40007ffe0ff */
[C---:B------:R-:W-:Y:S01]  /*27d0*/  ISETP.GT.U32.AND P5, PT, R236.reuse, R41, PT ;  /* 0x00000029ec00720c */ /* 0x040fe20003fa4070 */
[----:B------:R-:W-:Y:S01]  /*27e0*/  IMAD.MOV R2, RZ, RZ, -R2 ;  /* 0x000000ffff027224 */ /* 0x000fe200078e0a02 */
[----:B------:R-:W-:Y:S01]  /*27f0*/  @!P4 IADD3 R39, -R39, RZ, RZ ;  /* 0x000000ff2727c210 */ /* 0x000fe20007ffe1ff */
[----:B------:R-:W-:Y:S01]  /*2800*/  IMAD.MOV R5, RZ, RZ, -R5 ;  /* 0x000000ffff057224 */ /* 0x000fe200078e0a05 */
[C---:B------:R-:W-:Y:S01]  /*2810*/  ISETP.GT.U32.AND P4, PT, R236.reuse, R42, PT ;  /* 0x0000002aec00720c */ /* 0x040fe20003f84070 */
[----:B------:R-:W-:-:S02]  /*2820*/  IMAD R43, R236, R2, R43 ;  /* 0x00000002ec2b7224 */ /* 0x000fc400078e022b */
[----:B------:R-:W-:Y:S01]  /*2830*/  @!P0 IMAD.MOV R38, RZ, RZ, -R38 ;  /* 0x000000ffff268224 */ /* 0x000fe200078e0a26 */
[----:B------:R-:W-:Y:S01]  /*2840*/  ISETP.GE.AND P0, PT, R8, RZ, PT ;  /* 0x000000ff0800720c */ /* 0x000fe20003f06270 */
[----:B------:R-:W-:Y:S01]  /*2850*/  IMAD R44, R236, R5, R11 ;  /* 0x00000005ec2c7224 */ /* 0x000fe200078e020b */
[----:B------:R-:W-:Y:S01]  /*2860*/  IADD3 R11, R0, 0x2c, RZ ;  /* 0x0000002c000b7810 */ /* 0x000fe20007ffe0ff */
[--C-:B------:R-:W-:Y:S01]  /*2870*/  @!P6 IMAD.IADD R40, R40, 0x1, -R236.reuse ;  /* 0x000000012828e824 */ /* 0x100fe200078e0aec */
[----:B------:R-:W-:Y:S01]  /*2880*/  ISETP.GT.U32.AND P6, PT, R236, R43, PT ;  /* 0x0000002bec00720c */ /* 0x000fe20003fc4070 */
[----:B------:R-:W-:Y:S01]  /*2890*/  VIADD R8, R0, 0x2b ;  /* 0x0000002b00087836 */ /* 0x000fe20000000000 */
[----:B------:R-:W-:Y:S01]  /*28a0*/  IABS R5, R11 ;  /* 0x0000000b00057213 */ /* 0x000fe20000000000 */
[--C-:B------:R-:W-:Y:S01]  /*28b0*/  @!P5 IMAD.IADD R41, R41, 0x1, -R236.reuse ;  /* 0x000000012929d824 */ /* 0x100fe200078e0aec */
[----:B------:R-:W-:Y:S01]  /*28c0*/  ISETP.GT.U32.AND P5, PT, R236, R44, PT ;  /* 0x0000002cec00720c */ /* 0x000fe20003fa4070 */
[----:B------:R-:W-:Y:S01]  /*28d0*/  @!P4 IMAD.IADD R42, R42, 0x1, -R236 ;  /* 0x000000012a2ac824 */ /* 0x000fe200078e0aec */
[----:B------:R-:W-:Y:S01]  /*28e0*/  IABS R45, R8 ;  /* 0x00000008002d7213 */ /* 0x000fe20000000000 */
[----:B------:R-:W-:Y:S01]  /*28f0*/  VIADD R12, R0, 0x2d ;  /* 0x0000002d000c7836 */ /* 0x000fe20000000000 */
[----:B------:R-:W-:Y:S01]  /*2900*/  ISETP.GT.U32.AND P4, PT, R236, R41, PT ;  /* 0x00000029ec00720c */ /* 0x000fe20003f84070 */
[----:B------:R-:W-:-:S02]  /*2910*/  @!P2 IMAD.MOV R40, RZ, RZ, -R40 ;  /* 0x000000ffff28a224 */ /* 0x000fc400078e0a28 */
[----:B------:R-:W-:Y:S01]  /*2920*/  IMAD.HI.U32 R2, R4, R45, RZ ;  /* 0x0000002d04027227 */ /* 0x000fe200078e00ff */
[----:B------:R-:W-:-:S03]  /*2930*/  IABS R47, R12 ;  /* 0x0000000c002f7213 */ /* 0x000fc60000000000 */
[----:B------:R-:W-:Y:S01]  /*2940*/  @!P6 IMAD.IADD R43, R43, 0x1, -R236 ;  /* 0x000000012b2be824 */ /* 0x000fe200078e0aec */
[----:B------:R-:W-:Y:S01]  /*2950*/  ISETP.GT.U32.AND P6, PT, R236, R42, PT ;  /* 0x0000002aec00720c */ /* 0x000fe20003fc4070 */
[----:B------:R-:W-:Y:S01]  /*2960*/  IMAD.MOV R2, RZ, RZ, -R2 ;  /* 0x000000ffff027224 */ /* 0x000fe200078e0a02 */
[----:B------:R-:W-:Y:S01]  /*2970*/  @!P5 IADD3 R44, R44, -R236, RZ ;  /* 0x800000ec2c2cd210 */ /* 0x000fe20007ffe0ff */
[----:B------:R-:W-:Y:S01]  /*2980*/  VIADD R6, R0, 0xfd ;  /* 0x000000fd00067836 */ /* 0x000fe20000000000 */
[C---:B------:R-:W-:Y:S01]  /*2990*/  ISETP.GT.U32.AND P5, PT, R236.reuse, R43, PT ;  /* 0x0000002bec00720c */ /* 0x040fe20003fa4070 */
[----:B------:R-:W-:Y:S01]  /*29a0*/  IMAD R45, R236, R2, R45 ;  /* 0x00000002ec2d7224 */ /* 0x000fe200078e022d */
[----:B------:R-:W-:Y:S01]  /*29b0*/  @!P4 IADD3 R41, R41, -R236, RZ ;  /* 0x800000ec2929c210 */ /* 0x000fe20007ffe0ff */
[----:B------:R-:W-:Y:S01]  /*29c0*/  IMAD.HI.U32 R2, R4, R5, RZ ;  /* 0x0000000504027227 */ /* 0x000fe200078e00ff */
[C---:B------:R-:W-:Y:S02]  /*29d0*/  ISETP.GT.U32.AND P2, PT, R236.reuse, R44, PT ;  /* 0x0000002cec00720c */ /* 0x040fe40003f44070 */
[----:B------:R-:W-:Y:S01]  /*29e0*/  ISETP.GT.U32.AND P4, PT, R236, R45, PT ;  /* 0x0000002dec00720c */ /* 0x000fe20003f84070 */
[----:B------:R-:W-:-:S02]  /*29f0*/  IMAD.MOV R2, RZ, RZ, -R2 ;  /* 0x000000ffff027224 */ /* 0x000fc400078e0a02 */
[----:B------:R-:W-:Y:S01]  /*2a00*/  @!P6 IMAD.IADD R42, R42, 0x1, -R236 ;  /* 0x000000012a2ae824 */ /* 0x000fe200078e0aec */
[----:B------:R-:W-:Y:S01]  /*2a10*/  ISETP.GE.AND P6, PT, R10, RZ, PT ;  /* 0x000000ff0a00720c */ /* 0x000fe20003fc6270 */
[----:B------:R-:W-:Y:S02]  /*2a20*/  IMAD R46, R236, R2, R5 ;  /* 0x00000002ec2e7224 */ /* 0x000fe400078e0205 */
[----:B------:R-:W-:Y:S01]  /*2a30*/  @!P5 IADD3 R43, R43, -R236, RZ ;  /* 0x800000ec2b2bd210 */ /* 0x000fe20007ffe0ff */
[----:B------:R-:W-:Y:S01]  /*2a40*/  VIADD R10, R0, 0x2f ;  /* 0x0000002f000a7836 */ /* 0x000fe20000000000 */
[----:B------:R-:W-:Y:S01]  /*2a50*/  @!P3 IADD3 R42, -R42, RZ, RZ ;  /* 0x000000ff2a2ab210 */ /* 0x000fe20007ffe1ff */
[----:B------:R-:W-:Y:S01]  /*2a60*/  IMAD.HI.U32 R2, R4, R47, RZ ;  /* 0x0000002f04027227 */ /* 0x000fe200078e00ff */
[----:B------:R-:W-:Y:S02]  /*2a70*/  ISETP.GT.U32.AND P5, PT, R236, R46, PT ;  /* 0x0000002eec00720c */ /* 0x000fe40003fa4070 */
[----:B------:R-:W-:Y:S01]  /*2a80*/  IABS R49, R10 ;  /* 0x0000000a00317213 */ /* 0x000fe20000000000 */
[----:B------:R-:W-:-:S02]  /*2a90*/  IMAD.MOV R2, RZ, RZ, -R2 ;  /* 0x000000ffff027224 */ /* 0x000fc400078e0a02 */
[----:B------:R-:W-:-:S04]  /*2aa0*/  IMAD.HI.U32 R5, R4, R9, RZ ;  /* 0x0000000904057227 */ /* 0x000fc800078e00ff */
[----:B------:R-:W-:Y:S01]  /*2ab0*/  IMAD R47, R236, R2, R47 ;  /* 0x00000002ec2f7224 */ /* 0x000fe200078e022f */
[----:B------:R-:W-:Y:S01]  /*2ac0*/  IADD3 R5, -R5, RZ, RZ ;  /* 0x000000ff05057210 */ /* 0x000fe20007ffe1ff */
[----:B------:R-:W-:Y:S02]  /*2ad0*/  IMAD.HI.U32 R2, R4, R49, RZ ;  /* 0x0000003104027227 */ /* 0x000fe400078e00ff */
[----:B------:R-:W-:Y:S02]  /*2ae0*/  @!P5 IADD3 R46, R46, -R236, RZ ;  /* 0x800000ec2e2ed210 */ /* 0x000fe40007ffe0ff */
[----:B------:R-:W-:Y:S01]  /*2af0*/  IMAD.MOV R2, RZ, RZ, -R2 ;  /* 0x000000ffff027224 */ /* 0x000fe200078e0a02 */
[----:B------:R-:W-:Y:S01]  /*2b00*/  ISETP.GT.U32.AND P3, PT, R236, R47, PT ;  /* 0x0000002fec00720c */ /* 0x000fe20003f64070 */
[--C-:B------:R-:W-:Y:S01]  /*2b10*/  @!P2 IMAD.IADD R44, R44, 0x1, -R236.reuse ;  /* 0x000000012c2ca824 */ /* 0x100fe200078e0aec */
[C---:B------:R-:W-:Y:S01]  /*2b20*/  ISETP.GT.U32.AND P5, PT, R236.reuse, R46, PT ;  /* 0x0000002eec00720c */ /* 0x040fe20003fa4070 */
[----:B------:R-:W-:Y:S01]  /*2b30*/  IMAD R49, R236, R2, R49 ;  /* 0x00000002ec317224 */ /* 0x000fe200078e0231 */
[----:B------:R-:W-:Y:S01]  /*2b40*/  ISETP.GE.AND P2, PT, R8, RZ, PT ;  /* 0x000000ff0800720c */ /* 0x000fe20003f46270 */
[----:B------:R-:W-:Y:S01]  /*2b50*/  @!P4 IMAD.IADD R45, R45, 0x1, -R236 ;  /* 0x000000012d2dc824 */ /* 0x000fe200078e0aec */
[----:B------:R-:W-:Y:S01]  /*2b60*/  ISETP.GE.AND P4, PT, R11, RZ, PT ;  /* 0x000000ff0b00720c */ /* 0x000fe20003f86270 */
[----:B------:R-:W-:-:S02]  /*2b70*/  IMAD R48, R236, R5, R9 ;  /* 0x00000005ec307224 */ /* 0x000fc400078e0209 */
[----:B------:R-:W-:Y:S02]  /*2b80*/  VIADD R8, R0, 0x30 ;  /* 0x0000003000087836 */ /* 0x000fe40000000000 */
[----:B------:R-:W-:Y:S01]  /*2b90*/  @!P1 IMAD.MOV R41, RZ, RZ, -R41 ;  /* 0x000000ffff299224 */ /* 0x000fe200078e0a29 */
[C---:B------:R-:W-:Y:S01]  /*2ba0*/  ISETP.GT.U32.AND P1, PT, R236.reuse, R45, PT ;  /* 0x0000002dec00720c */ /* 0x040fe20003f24070 */
[----:B------:R-:W-:Y:S01]  /*2bb0*/  @!P6 IMAD.MOV R44, RZ, RZ, -R44 ;  /* 0x000000ffff2ce224 */ /* 0x000fe200078e0a2c */
[----:B------:R-:W-:Y:S01]  /*2bc0*/  ISETP.GT.U32.AND P6, PT, R236, R48, PT ;  /* 0x00000030ec00720c */ /* 0x000fe20003fc4070 */
[----:B------:R-:W-:Y:S01]  /*2bd0*/  @!P5 IMAD.IADD R46, R46, 0x1, -R236 ;  /* 0x000000012e2ed824 */ /* 0x000fe200078e0aec */
[----:B------:R-:W-:Y:S01]  /*2be0*/  ISETP.GT.U32.AND P5, PT, R236, R49, PT ;  /* 0x00000031ec00720c */ /* 0x000fe20003fa4070 */
[----:B------:R-:W-:Y:S01]  /*2bf0*/  @!P0 IMAD.MOV R43, RZ, RZ, -R43 ;  /* 0x000000ffff2b8224 */ /* 0x000fe200078e0a2b */
[----:B------:R-:W-:Y:S01]  /*2c00*/  ISETP.GE.AND P0, PT, R12, RZ, PT ;  /* 0x000000ff0c00720c */ /* 0x000fe20003f06270 */
[----:B------:R-:W-:Y:S01]  /*2c10*/  VIADD R12, R0, 0x31 ;  /* 0x00000031000c7836 */ /* 0x000fe20000000000 */
[----:B------:R-:W-:Y:S01]  /*2c20*/  IABS R5, R8 ;  /* 0x0000000800057213 */ /* 0x000fe20000000000 */
[----:B------:R-:W-:Y:S01]  /*2c30*/  @!P4 IMAD.MOV R46, RZ, RZ, -R46 ;  /* 0x000000ffff2ec224 */ /* 0x000fe200078e0a2e */
[----:B------:R-:W-:-:S02]  /*2c40*/  @!P3 IADD3 R47, R47, -R236, RZ ;  /* 0x800000ec2f2fb210 */ /* 0x000fc40007ffe0ff */
[----:B------:R-:W-:Y:S01]  /*2c50*/  IABS R51, R12 ;  /* 0x0000000c00337213 */ /* 0x000fe20000000000 */
[----:B------:R-:W-:Y:S01]  /*2c60*/  IMAD.HI.U32 R2, R4, R5, RZ ;  /* 0x0000000504027227 */ /* 0x000fe200078e00ff */
[-C--:B------:R-:W-:Y:S02]  /*2c70*/  @!P1 IADD3 R45, R45, -R236.reuse, RZ ;  /* 0x800000ec2d2d9210 */ /* 0x080fe40007ffe0ff */
[----:B------:R-:W-:Y:S01]  /*2c80*/  ISETP.GE.AND P3, PT, R10, RZ, PT ;  /* 0x000000ff0a00720c */ /* 0x000fe20003f66270 */
[----:B------:R-:W-:Y:S01]  /*2c90*/  IMAD.MOV R50, RZ, RZ, -R2 ;  /* 0x000000ffff327224 */ /* 0x000fe200078e0a02 */
[----:B------:R-:W-:Y:S01]  /*2ca0*/  @!P5 IADD3 R49, R49, -R236, RZ ;  /* 0x800000ec3131d210 */ /* 0x000fe20007ffe0ff */
[----:B------:R-:W-:Y:S01]  /*2cb0*/  @!P6 IMAD.IADD R48, R48, 0x1, -R236 ;  /* 0x000000013030e824 */ /* 0x000fe200078e0aec */
[----:B------:R-:W-:Y:S01]  /*2cc0*/  @!P2 IADD3 R45, -R45, RZ, RZ ;  /* 0x000000ff2d2da210 */ /* 0x000fe20007ffe1ff */
[----:B------:R-:W-:Y:S01]  /*2cd0*/  IMAD.HI.U32 R2, R4, R51, RZ ;  /* 0x0000003304027227 */ /* 0x000fe200078e00ff */
[----:B------:R-:W-:-:S02]  /*2ce0*/  ISETP.GT.U32.AND P5, PT, R236, R49, PT ;  /* 0x00000031ec00720c */ /* 0x000fc40003fa4070 */
[C---:B------:R-:W-:Y:S01]  /*2cf0*/  ISETP.GT.U32.AND P2, PT, R236.reuse, R48, PT ;  /* 0x00000030ec00720c */ /* 0x040fe20003f44070 */
[----:B------:R-:W-:Y:S01]  /*2d00*/  IMAD.MOV R2, RZ, RZ, -R2 ;  /* 0x000000ffff027224 */ /* 0x000fe200078e0a02 */
[----:B------:R-:W-:Y:S01]  /*2d10*/  ISETP.GT.U32.AND P6, PT, R236, R47, PT ;  /* 0x0000002fec00720c */ /* 0x000fe20003fc4070 */
[----:B------:R-:W-:Y:S01]  /*2d20*/  VIADD R10, R0, 0x32 ;  /* 0x00000032000a7836 */ /* 0x000fe20000000000 */
[----:B------:R-:W-:Y:S01]  /*2d30*/  ISETP.GE.AND P1, PT, R13, RZ, PT ;  /* 0x000000ff0d00720c */ /* 0x000fe20003f26270 */
[C---:B------:R-:W-:Y:S02]  /*2d40*/  IMAD R51, R236.reuse, R2, R51 ;  /* 0x00000002ec337224 */ /* 0x040fe400078e0233 */
[----:B------:R-:W-:Y:S01]  /*2d50*/  IMAD R50, R236, R50, R5 ;  /* 0x00000032ec327224 */ /* 0x000fe200078e0205 */
[----:B------:R-:W-:Y:S01]  /*2d60*/  IABS R9, R10 ;  /* 0x0000000a00097213 */ /* 0x000fe20000000000 */
[----:B------:R-:W-:Y:S02]  /*2d70*/  VIADD R13, R0, 0x33 ;  /* 0x00000033000d7836 */ /* 0x000fe40000000000 */
[----:B------:R-:W-:Y:S01]  /*2d80*/  @!P5 IMAD.IADD R49, R49, 0x1, -R236 ;  /* 0x000000013131d824 */ /* 0x000fe200078e0aec */
[----:B------:R-:W-:Y:S01]  /*2d90*/  ISETP.GT.U32.AND P5, PT, R236, R51, PT ;  /* 0x00000033ec00720c */ /* 0x000fe20003fa4070 */
[----:B------:R-:W-:Y:S01]  /*2da0*/  IMAD.HI.U32 R2, R4, R9, RZ ;  /* 0x0000000904027227 */ /* 0x000fe200078e00ff */
[----:B------:R-:W-:-:S02]  /*2db0*/  @!P2 IADD3 R48, R48, -R236, RZ ;  /* 0x800000ec3030a210 */ /* 0x000fc40007ffe0ff */
[----:B------:R-:W-:Y:S01]  /*2dc0*/  ISETP.GE.AND P2, PT, R8, RZ, PT ;  /* 0x000000ff0800720c */ /* 0x000fe20003f46270 */
[----:B------:R-:W-:Y:S01]  /*2dd0*/  VIADD R8, R0, 0x34 ;  /* 0x0000003400087836 */ /* 0x000fe20000000000 */
[----:B------:R-:W-:Y:S01]  /*2de0*/  IADD3 R2, -R2, RZ, RZ ;  /* 0x000000ff02027210 */ /* 0x000fe20007ffe1ff */
[----:B------:R-:W-:Y:S01]  /*2df0*/  @!P6 IMAD.IADD R47, R47, 0x1, -R236 ;  /* 0x000000012f2fe824 */ /* 0x000fe200078e0aec */
[C---:B------:R-:W-:Y:S01]  /*2e00*/  ISETP.GT.U32.AND P6, PT, R236.reuse, R50, PT ;  /* 0x00000032ec00720c */ /* 0x040fe20003fc4070 */
[----:B------:R-:W-:Y:S01]  /*2e10*/  @!P1 IMAD.MOV R48, RZ, RZ, -R48 ;  /* 0x000000ffff309224 */ /* 0x000fe200078e0a30 */
[----:B------:R-:W-:Y:S01]  /*2e20*/  IABS R11, R8 ;  /* 0x00000008000b7213 */ /* 0x000fe20000000000 */
[----:B------:R-:W-:Y:S01]  /*2e30*/  IMAD R52, R236, R2, R9 ;  /* 0x00000002ec347224 */ /* 0x000fe200078e0209 */
[----:B------:R-:W-:Y:S01]  /*2e40*/  IABS R53, R13 ;  /* 0x0000000d00357213 */ /* 0x000fe20000000000 */
[----:B------:R-:W-:Y:S01]  /*2e50*/  @!P5 IMAD.IADD R51, R51, 0x1, -R236 ;  /* 0x000000013333d824 */ /* 0x000fe200078e0aec */
[----:B------:R-:W-:Y:S01]  /*2e60*/  @!P3 IADD3 R49, -R49, RZ, RZ ;  /* 0x000000ff3131b210 */ /* 0x000fe20007ffe1ff */
[----:B------:R-:W-:Y:S01]  /*2e70*/  IMAD.HI.U32 R2, R4, R11, RZ ;  /* 0x0000000b04027227 */ /* 0x000fe200078e00ff */
[----:B------:R-:W-:-:S02]  /*2e80*/  ISETP.GE.AND P1, PT, R10, RZ, PT ;  /* 0x000000ff0a00720c */ /* 0x000fc40003f26270 */
[----:B------:R-:W-:Y:S01]  /*2e90*/  ISETP.GT.U32.AND P5, PT, R236, R51, PT ;  /* 0x00000033ec00720c */ /* 0x000fe20003fa4070 */
[----:B------:R-:W-:Y:S01]  /*2ea0*/  IMAD.HI.U32 R5, R4, R53, RZ ;  /* 0x0000003504057227 */ /* 0x000fe200078e00ff */
[----:B------:R-:W-:-:S03]  /*2eb0*/  IADD3 R2, -R2, RZ, RZ ;  /* 0x000000ff02027210 */ /* 0x000fc60007ffe1ff */
[----:B------:R-:W-:Y:S01]  /*2ec0*/  @!P6 IMAD.IADD R50, R50, 0x1, -R236 ;  /* 0x000000013232e824 */ /* 0x000fe200078e0aec */
[----:B------:R-:W-:Y:S01]  /*2ed0*/  ISETP.GE.AND P6, PT, R12, RZ, PT ;  /* 0x000000ff0c00720c */ /* 0x000fe20003fc6270 */
[----:B------:R-:W-:Y:S01]  /*2ee0*/  IMAD R54, R236, R2, R11 ;  /* 0x00000002ec367224 */ /* 0x000fe200078e020b */
[----:B------:R-:W-:Y:S01]  /*2ef0*/  IADD3 R12, R0, 0x35, RZ ;  /* 0x00000035000c7810 */ /* 0x000fe20007ffe0ff */
[----:B------:R-:W-:Y:S01]  /*2f00*/  IMAD.MOV R5, RZ, RZ, -R5 ;  /* 0x000000ffff057224 */ /* 0x000fe200078e0a05 */
[C---:B------:R-:W-:Y:S01]  /*2f10*/  ISETP.GT.U32.AND P4, PT, R236.reuse, R50, PT ;  /* 0x00000032ec00720c */ /* 0x040fe20003f84070 */
[----:B------:R-:W-:Y:S01]  /*2f20*/  @!P0 IMAD.MOV R47, RZ, RZ, -R47 ;  /* 0x000000ffff2f8224 */ /* 0x000fe200078e0a2f */
[----:B------:R-:W-:Y:S01]  /*2f30*/  IABS R55, R12 ;  /* 0x0000000c00377213 */ /* 0x000fe20000000000 */
[----:B------:R-:W-:Y:S01]  /*2f40*/  IMAD R53, R236, R5, R53 ;  /* 0x00000005ec357224 */ /* 0x000fe200078e0235 */
[----:B------:R-:W-:Y:S01]  /*2f50*/  @!P5 IADD3 R51, R51, -R236, RZ ;  /* 0x800000ec3333d210 */ /* 0x000fe20007ffe0ff */
[----:B------:R-:W-:Y:S01]  /*2f60*/  VIADD R9, R0, 0x36 ;  /* 0x0000003600097836 */ /* 0x000fe20000000000 */
[----:B------:R-:W-:Y:S01]  /*2f70*/  ISETP.GT.U32.AND P5, PT, R236, R54, PT ;  /* 0x00000036ec00720c */ /* 0x000fe20003fa4070 */
[----:B------:R-:W-:Y:S01]  /*2f80*/  IMAD.HI.U32 R2, R4, R55, RZ ;  /* 0x0000003704027227 */ /* 0x000fe200078e00ff */
[----:B------:R-:W-:-:S02]  /*2f90*/  ISETP.GT.U32.AND P0, PT, R236, R52, PT ;  /* 0x00000034ec00720c */ /* 0x000fc40003f04070 */
[----:B------:R-:W-:Y:S01]  /*2fa0*/  ISETP.GT.U32.AND P3, PT, R236, R53, PT ;  /* 0x00000035ec00720c */ /* 0x000fe20003f64070 */
[----:B------:R-:W-:Y:S01]  /*2fb0*/  VIADD R10, R0, 0x38 ;  /* 0x00000038000a7836 */ /* 0x000fe20000000000 */
[----:B------:R-:W-:Y:S01]  /*2fc0*/  IADD3 R2, -R2, RZ, RZ ;  /* 0x000000ff02027210 */ /* 0x000fe20007ffe1ff */
[----:B------:R-:W-:Y:S01]  /*2fd0*/  @!P4 IMAD.IADD R50, R50, 0x1, -R236 ;  /* 0x000000013232c824 */ /* 0x000fe200078e0aec */
[----:B------:R-:W-:Y:S01]  /*2fe0*/  IABS R5, R9 ;  /* 0x0000000900057213 */ /* 0x000fe20000000000 */
[----:B------:R-:W-:Y:S01]  /*2ff0*/  @!P6 IMAD.MOV R51, RZ, RZ, -R51 ;  /* 0x000000ffff33e224 */ /* 0x000fe200078e0a33 */
[----:B------:R-:W-:Y:S01]  /*3000*/  ISETP.GE.AND P4, PT, R13, RZ, PT ;  /* 0x000000ff0d00720c */ /* 0x000fe20003f86270 */
[----:B------:R-:W-:Y:S01]  /*3010*/  IMAD R55, R236, R2, R55 ;  /* 0x00000002ec377224 */ /* 0x000fe200078e0237 */
[----:B------:R-:W-:Y:S01]  /*3020*/  IADD3 R11, R0, 0x39, RZ ;  /* 0x00000039000b7810 */ /* 0x000fe20007ffe0ff */
[----:B------:R-:W-:Y:S01]  /*3030*/  IMAD.HI.U32 R2, R4, R5, RZ ;  /* 0x0000000504027227 */ /* 0x000fe200078e00ff */
[----:B------:R-:W-:-:S02]  /*3040*/  @!P5 IADD3 R54, R54, -R236, RZ ;  /* 0x800000ec3636d210 */ /* 0x000fc40007ffe0ff */
[----:B------:R-:W-:Y:S01]  /*3050*/  IABS R59, R11 ;  /* 0x0000000b003b7213 */ /* 0x000fe20000000000 */
[----:B------:R-:W-:Y:S01]  /*3060*/  @!P0 IMAD.IADD R52, R52, 0x1, -R236 ;  /* 0x0000000134348824 */ /* 0x000fe200078e0aec */
[----:B------:R-:W-:Y:S01]  /*3070*/  ISETP.GT.U32.AND P5, PT, R236, R54, PT ;  /* 0x00000036ec00720c */ /* 0x000fe20003fa4070 */
[----:B------:R-:W-:Y:S01]  /*3080*/  IMAD.MOV R2, RZ, RZ, -R2 ;  /* 0x000000ffff027224 */ /* 0x000fe200078e0a02 */
[----:B------:R-:W-:Y:S01]  /*3090*/  ISETP.GE.AND P0, PT, R8, RZ, PT ;  /* 0x000000ff0800720c */ /* 0x000fe20003f06270 */
[----:B------:R-:W-:Y:S01]  /*30a0*/  @!P3 IMAD.IADD R53, R53, 0x1, -R236 ;  /* 0x000000013535b824 */ /* 0x000fe200078e0aec */
[----:B------:R-:W-:Y:S01]  /*30b0*/  ISETP.GE.AND P6, PT, R12, RZ, PT ;  /* 0x000000ff0c00720c */ /* 0x000fe20003fc6270 */
[----:B------:R-:W-:Y:S01]  /*30c0*/  @!P2 IMAD.MOV R50, RZ, RZ, -R50 ;  /* 0x000000ffff32a224 */ /* 0x000fe200078e0a32 */
[C---:B------:R-:W-:Y:S01]  /*30d0*/  ISETP.GT.U32.AND P2, PT, R236.reuse, R52, PT ;  /* 0x00000034ec00720c */ /* 0x040fe20003f44070 */
[C---:B------:R-:W-:Y:S01]  /*30e0*/  IMAD R56, R236.reuse, R2, R5 ;  /* 0x00000002ec387224 */ /* 0x040fe200078e0205 */
[----:B------:R-:W-:Y:S01]  /*30f0*/  ISETP.GT.U32.AND P3, PT, R236, R53, PT ;  /* 0x00000035ec00720c */ /* 0x000fe20003f64070 */
[C---:B------:R-:W-:Y:S01]  /*3100*/  VIADD R8, R0.reuse, 0x37 ;  /* 0x0000003700087836 */ /* 0x040fe20000000000 */
[----:B------:R-:W-:Y:S01]  /*3110*/  IADD3 R13, R0, 0x40, RZ ;  /* 0x00000040000d7810 */ /* 0x000fe20007ffe0ff */
[----:B------:R-:W-:-:S03]  /*3120*/  IMAD.HI.U32 R5, R4, R59, RZ ;  /* 0x0000003b04057227 */ /* 0x000fc600078e00ff */
[----:B------:R-:W-:Y:S01]  /*3130*/  IABS R57, R8 ;  /* 0x0000000800397213 */ /* 0x000fe20000000000 */
[--C-:B------:R-:W-:Y:S01]  /*3140*/  @!P5 IMAD.IADD R54, R54, 0x1, -R236.reuse ;  /* 0x000000013636d824 */ /* 0x100fe200078e0aec */
[----:B------:R-:W-:Y:S01]  /*3150*/  ISETP.GT.U32.AND P5, PT, R236, R56, PT ;  /* 0x00000038ec00720c */ /* 0x000fe20003fa4070 */
[----:B------:R-:W-:Y:S01]  /*3160*/  VIADD R12, R0, 0x3f ;  /* 0x0000003f000c7836 */ /* 0x000fe20000000000 */
[----:B------:R-:W-:Y:S01]  /*3170*/  IADD3 R5, -R5, RZ, RZ ;  /* 0x000000ff05057210 */ /* 0x000fe20007ffe1ff */
[----:B------:R-:W-:Y:S01]  /*3180*/  IMAD.HI.U32 R2, R4, R57, RZ ;  /* 0x0000003904027227 */ /* 0x000fe200078e00ff */
[----:B------:R-:W-:Y:S02]  /*3190*/  @!P2 IADD3 R52, R52, -R236, RZ ;  /* 0x800000ec3434a210 */ /* 0x000fe40007ffe0ff */
[----:B------:R-:W-:Y:S01]  /*31a0*/  ISETP.GT.U32.AND P2, PT, R236, R55, PT ;  /* 0x00000037ec00720c */ /* 0x000fe20003f44070 */
[----:B------:R-:W-:Y:S01]  /*31b0*/  @!P3 IMAD.IADD R53, R53, 0x1, -R236 ;  /* 0x000000013535b824 */ /* 0x000fe200078e0aec */
[----:B------:R-:W-:Y:S01]  /*31c0*/  ISETP.GE.AND P3, PT, R9, RZ, PT ;  /* 0x000000ff0900720c */ /* 0x000fe20003f66270 */
[----:B------:R-:W-:Y:S01]  /*31d0*/  IMAD.MOV R2, RZ, RZ, -R2 ;  /* 0x000000ffff027224 */ /* 0x000fe200078e0a02 */
[----:B------:R-:W-:Y:S01]  /*31e0*/  IABS R9, R10 ;  /* 0x0000000a00097213 */ /* 0x000fe20000000000 */
[----:B------:R-:W-:Y:S01]  /*31f0*/  @!P1 IMAD.MOV R52, RZ, RZ, -R52 ;  /* 0x000000ffff349224 */ /* 0x000fe200078e0a34 */
[----:B------:R-:W-:Y:S01]  /*3200*/  @!P4 IADD3 R53, -R53, RZ, RZ ;  /* 0x000000ff3535c210 */ /* 0x000fe20007ffe1ff */
[----:B------:R-:W-:Y:S01]  /*3210*/  @!P5 IMAD.IADD R56, R56, 0x1, -R236 ;  /* 0x000000013838d824 */ /* 0x000fe200078e0aec */
[----:B------:R-:W-:Y:S01]  /*3220*/  IABS R65, R12 ;  /* 0x0000000c00417213 */ /* 0x000fe20000000000 */
[----:B------:R-:W-:-:S02]  /*3230*/  IMAD R57, R236, R2, R57 ;  /* 0x00000002ec397224 */ /* 0x000fc400078e0239 */
[----:B------:R-:W-:Y:S01]  /*3240*/  IMAD.HI.U32 R2, R4, R9, RZ ;  /* 0x0000000904027227 */ /* 0x000fe200078e00ff */
[C---:B------:R-:W-:Y:S02]  /*3250*/  ISETP.GT.U32.AND P5, PT, R236.reuse, R56, PT ;  /* 0x00000038ec00720c */ /* 0x040fe40003fa4070 */
[----:B------:R-:W-:Y:S01]  /*3260*/  @!P2 IADD3 R55, R55, -R236, RZ ;  /* 0x800000ec3737a210 */ /* 0x000fe20007ffe0ff */
[----:B------:R-:W-:Y:S01]  /*3270*/  IMAD.MOV R2, RZ, RZ, -R2 ;  /* 0x000000ffff027224 */ /* 0x000fe200078e0a02 */
[C---:B------:R-:W-:Y:S01]  /*3280*/  ISETP.GT.U32.AND P4, PT, R236.reuse, R57, PT ;  /* 0x00000039ec00720c */ /* 0x040fe20003f84070 */
[C---:B------:R-:W-:Y:S01]  /*3290*/  IMAD R59, R236.reuse, R5, R59 ;  /* 0x00000005ec3b7224 */ /* 0x040fe200078e023b */
[C---:B------:R-:W-:Y:S01]  /*32a0*/  ISETP.GT.U32.AND P1, PT, R236.reuse, R55, PT ;  /* 0x00000037ec00720c */ /* 0x040fe20003f24070 */
[----:B------:R-:W-:Y:S01]  /*32b0*/  IMAD R58, R236, R2, R9 ;  /* 0x00000002ec3a7224 */ /* 0x000fe200078e0209 */
[----:B------:R-:W-:Y:S01]  /*32c0*/  ISETP.GE.AND P2, PT, R8, RZ, PT ;  /* 0x000000ff0800720c */ /* 0x000fe20003f46270 */
[C---:B------:R-:W-:Y:S01]  /*32d0*/  VIADD R8, R0.reuse, 0x3a ;  /* 0x0000003a00087836 */ /* 0x040fe20000000000 */
[----:B------:R-:W-:Y:S01]  /*32e0*/  IADD3 R5, R0, 0x3b, RZ ;  /* 0x0000003b00057810 */ /* 0x000fe20007ffe0ff */
[----:B------:R-:W-:Y:S01]  /*32f0*/  @!P0 IMAD.MOV R54, RZ, RZ, -R54 ;  /* 0x000000ffff368224 */ /* 0x000fe200078e0a36 */
[----:B------:R-:W-:Y:S01]  /*3300*/  ISETP.GE.AND P0, PT, R10, RZ, PT ;  /* 0x000000ff0a00720c */ /* 0x000fe20003f06270 */
[----:B------:R-:W-:Y:S01]  /*3310*/  @!P5 IMAD.IADD R56, R56, 0x1, -R236 ;  /* 0x000000013838d824 */ /* 0x000fe200078e0aec */
[----:B------:R-:W-:-:S02]  /*3320*/  ISETP.GT.U32.AND P5, PT, R236, R58, PT ;  /* 0x0000003aec00720c */ /* 0x000fc40003fa4070 */
[----:B------:R-:W-:Y:S01]  /*3330*/  IABS R9, R8 ;  /* 0x0000000800097213 */ /* 0x000fe20000000000 */
[--C-:B------:R-:W-:Y:S01]  /*3340*/  @!P4 IMAD.IADD R57, R57, 0x1, -R236.reuse ;  /* 0x000000013939c824 */ /* 0x100fe200078e0aec */
[----:B------:R-:W-:Y:S01]  /*3350*/  IADD3 R10, R0, 0x3c, RZ ;  /* 0x0000003c000a7810 */ /* 0x000fe20007ffe0ff */
[----:B------:R-:W-:Y:S01]  /*3360*/  @!P1 IMAD.IADD R55, R55, 0x1, -R236 ;  /* 0x0000000137379824 */ /* 0x000fe200078e0aec */
[----:B------:R-:W-:Y:S01]  /*3370*/  ISETP.GE.AND P1, PT, R11, RZ, PT ;  /* 0x000000ff0b00720c */ /* 0x000fe20003f26270 */
[----:B------:R-:W-:Y:S01]  /*3380*/  IMAD.HI.U32 R2, R4, R9, RZ ;  /* 0x0000000904027227 */ /* 0x000fe200078e00ff */
[C---:B------:R-:W-:Y:S02]  /*3390*/  ISETP.GT.U32.AND P4, PT, R236.reuse, R57, PT ;  /* 0x00000039ec00720c */ /* 0x040fe40003f84070 */
[----:B------:R-:W-:Y:S01]  /*33a0*/  IABS R11, R10 ;  /* 0x0000000a000b7213 */ /* 0x000fe20000000000 */
[----:B------:R-:W-:Y:S01]  /*33b0*/  @!P6 IMAD.MOV R55, RZ, RZ, -R55 ;  /* 0x000000ffff37e224 */ /* 0x000fe200078e0a37 */
[----:B------:R-:W-:Y:S01]  /*33c0*/  ISETP.GT.U32.AND P6, PT, R236, R59, PT ;  /* 0x0000003bec00720c */ /* 0x000fe20003fc4070 */
[----:B------:R-:W-:Y:S01]  /*33d0*/  IMAD.MOV R60, RZ, RZ, -R2 ;  /* 0x000000ffff3c7224 */ /* 0x000fe200078e0a02 */
[----:B------:R-:W-:Y:S01]  /*33e0*/  @!P5 IADD3 R58, R58, -R236, RZ ;  /* 0x800000ec3a3ad210 */ /* 0x000fe20007ffe0ff */
[----:B------:R-:W-:Y:S01]  /*33f0*/  @!P3 IMAD.MOV R56, RZ, RZ, -R56 ;  /* 0x000000ffff38b224 */ /* 0x000fe200078e0a38 */
[----:B------:R-:W-:Y:S01]  /*3400*/  IABS R61, R5 ;  /* 0x00000005003d7213 */ /* 0x000fe20000000000 */
[C---:B------:R-:W-:Y:S01]  /*3410*/  IMAD R60, R236.reuse, R60, R9 ;  /* 0x0000003cec3c7224 */ /* 0x040fe200078e0209 */
[----:B------:R-:W-:-:S02]  /*3420*/  ISETP.GT.U32.AND P5, PT, R236, R58, PT ;  /* 0x0000003aec00720c */ /* 0x000fc40003fa4070 */
[----:B------:R-:W-:Y:S01]  /*3430*/  ISETP.GE.AND P3, PT, R8, RZ, PT ;  /* 0x000000ff0800720c */ /* 0x000fe20003f66270 */
[----:B------:R-:W-:Y:S01]  /*3440*/  @!P4 IMAD.IADD R57, R57, 0x1, -R236 ;  /* 0x000000013939c824 */ /* 0x000fe200078e0aec */
[----:B------:R-:W-:Y:S01]  /*3450*/  ISETP.GE.AND P4, PT, R5, RZ, PT ;  /* 0x000000ff0500720c */ /* 0x000fe20003f86270 */
[C---:B------:R-:W-:Y:S02]  /*3460*/  IMAD.HI.U32 R5, R4.reuse, R11, RZ ;  /* 0x0000000b04057227 */ /* 0x040fe400078e00ff */
[----:B------:R-:W-:Y:S02]  /*3470*/  @!P6 IADD3 R59, R59, -R236, RZ ;  /* 0x800000ec3b3be210 */ /* 0x000fe40007ffe0ff */
[----:B------:R-:W-:Y:S01]  /*3480*/  IMAD.MOV R5, RZ, RZ, -R5 ;  /* 0x000000ffff057224 */ /* 0x000fe200078e0a05 */
[----:B------:R-:W-:Y:S01]  /*3490*/  @!P2 IADD3 R57, -R57, RZ, RZ ;  /* 0x000000ff3939a210 */ /* 0x000fe20007ffe1ff */
[----:B------:R-:W-:Y:S01]  /*34a0*/  IMAD.HI.U32 R2, R4, R61, RZ ;  /* 0x0000003d04027227 */ /* 0x000fe200078e00ff */
[----:B------:R-:W-:-:S02]  /*34b0*/  ISETP.GT.U32.AND P6, PT, R236, R59, PT ;  /* 0x0000003bec00720c */ /* 0x000fc40003fc4070 */
[----:B------:R-:W-:Y:S01]  /*34c0*/  ISETP.GE.AND P2, PT, R10, RZ, PT ;  /* 0x000000ff0a00720c */ /* 0x000fe20003f46270 */
[----:B------:R-:W-:Y:S01]  /*34d0*/  @!P5 IMAD.IADD R58, R58, 0x1, -R236 ;  /* 0x000000013a3ad824 */ /* 0x000fe200078e0aec */
[C---:B------:R-:W-:Y:S01]  /*34e0*/  ISETP.GT.U32.AND P5, PT, R236.reuse, R60, PT ;  /* 0x0000003cec00720c */ /* 0x040fe20003fa4070 */
[----:B------:R-:W-:Y:S01]  /*34f0*/  IMAD R62, R236, R5, R11 ;  /* 0x00000005ec3e7224 */ /* 0x000fe200078e020b */
[----:B------:R-:W-:Y:S01]  /*3500*/  IADD3 R10, R0, 0x3e, RZ ;  /* 0x0000003e000a7810 */ /* 0x000fe20007ffe0ff */
[----:B------:R-:W-:Y:S01]  /*3510*/  IMAD.MOV R2, RZ, RZ, -R2 ;  /* 0x000000ffff027224 */ /* 0x000fe200078e0a02 */
[----:B------:R-:W-:Y:S01]  /*3520*/  IABS R11, R13 ;  /* 0x0000000d000b7213 */ /* 0x000fe20000000000 */
[----:B------:R-:W-:Y:S01]  /*3530*/  @!P0 IMAD.MOV R58, RZ, RZ, -R58 ;  /* 0x000000ffff3a8224 */ /* 0x000fe200078e0a3a */
[----:B------:R-:W-:Y:S01]  /*3540*/  IABS R9, R10 ;  /* 0x0000000a00097213 */ /* 0x000fe20000000000 */
[----:B------:R-:W-:Y:S02]  /*3550*/  IMAD R61, R236, R2, R61 ;  /* 0x00000002ec3d7224 */ /* 0x000fe400078e023d */
[----:B------:R-:W-:-:S02]  /*3560*/  @!P6 IMAD.IADD R59, R59, 0x1, -R236 ;  /* 0x000000013b3be824 */ /* 0x000fc400078e0aec */
[----:B------:R-:W-:Y:S01]  /*3570*/  IMAD.HI.U32 R5, R4, R9, RZ ;  /* 0x0000000904057227 */ /* 0x000fe200078e00ff */
[----:B------:R-:W-:-:S03]  /*3580*/  ISETP.GT.U32.AND P0, PT, R236, R61, PT ;  /* 0x0000003dec00720c */ /* 0x000fc60003f04070 */
[----:B------:R-:W-:Y:S01]  /*3590*/  @!P5 IMAD.IADD R60, R60, 0x1, -R236 ;  /* 0x000000013c3cd824 */ /* 0x000fe200078e0aec */
[----:B------:R-:W-:Y:S01]  /*35a0*/  IADD3 R5, -R5, RZ, RZ ;  /* 0x000000ff05057210 */ /* 0x000fe20007ffe1ff */
[----:B------:R-:W-:Y:S01]  /*35b0*/  @!P1 IMAD.MOV R59, RZ, RZ, -R59 ;  /* 0x000000ffff3b9224 */ /* 0x000fe200078e0a3b */
[----:B------:R-:W-:Y:S01]  /*35c0*/  ISETP.GT.U32.AND P1, PT, R236, R62, PT ;  /* 0x0000003eec00720c */ /* 0x000fe20003f24070 */
[----:B------:R-:W-:Y:S01]  /*35d0*/  VIADD R2, R0, 0x3d ;  /* 0x0000003d00027836 */ /* 0x000fe20000000000 */
[C---:B------:R-:W-:Y:S01]  /*35e0*/  ISETP.GT.U32.AND P5, PT, R236.reuse, R60, PT ;  /* 0x0000003cec00720c */ /* 0x040fe20003fa4070 */
[----:B------:R-:W-:Y:S02]  /*35f0*/  IMAD R64, R236, R5, R9 ;  /* 0x00000005ec407224 */ /* 0x000fe400078e0209 */
[----:B------:R-:W-:Y:S01]  /*3600*/  IMAD.HI.U32 R5, R4, R11, RZ ;  /* 0x0000000b04057227 */ /* 0x000fe200078e00ff */
[----:B------:R-:W-:Y:S02]  /*3610*/  IABS R63, R2 ;  /* 0x00000002003f7213 */ /* 0x000fe40000000000 */
[----:B------:R-:W-:Y:S01]  /*3620*/  ISETP.GE.AND P6, PT, R2, RZ, PT ;  /* 0x000000ff0200720c */ /* 0x000fe20003fc6270 */
[----:B------:R-:W-:Y:S01]  /*3630*/  IMAD.MOV R5, RZ, RZ, -R5 ;  /* 0x000000ffff057224 */ /* 0x000fe200078e0a05 */
[----:B------:R-:W-:Y:S01]  /*3640*/  @!P0 IADD3 R61, R61, -R236, RZ ;  /* 0x800000ec3d3d8210 */ /* 0x000fe20007ffe0ff */
[----:B------:R-:W-:-:S03]  /*3650*/  IMAD.HI.U32 R2, R4, R63, RZ ;  /* 0x0000003f04027227 */ /* 0x000fc600078e00ff */
[----:B------:R-:W-:Y:S01]  /*3660*/  ISETP.GT.U32.AND P0, PT, R236, R61, PT ;  /* 0x0000003dec00720c */ /* 0x000fe20003f04070 */
[--C-:B------:R-:W-:Y:S02]  /*3670*/  @!P1 IMAD.IADD R62, R62, 0x1, -R236.reuse ;  /* 0x000000013e3e9824 */ /* 0x100fe400078e0aec */
[----:B------:R-:W-:Y:S01]  /*3680*/  @!P5 IMAD.IADD R60, R60, 0x1, -R236 ;  /* 0x000000013c3cd824 */ /* 0x000fe200078e0aec */
[----:B------:R-:W-:Y:S01]  /*3690*/  ISETP.GE.AND P5, PT, R10, RZ, PT ;  /* 0x000000ff0a00720c */ /* 0x000fe20003fa6270 */
[----:B------:R-:W-:Y:S01]  /*36a0*/  IMAD.MOV R8, RZ, RZ, -R2 ;  /* 0x000000ffff087224 */ /* 0x000fe200078e0a02 */
[----:B------:R-:W-:Y:S01]  /*36b0*/  ISETP.GT.U32.AND P1, PT, R236, R62, PT ;  /* 0x0000003eec00720c */ /* 0x000fe20003f24070 */
[----:B------:R-:W-:Y:S01]  /*36c0*/  IMAD.HI.U32 R2, R4, R65, RZ ;  /* 0x0000004104027227 */ /* 0x000fe200078e00ff */
[----:B------:R-:W-:Y:S02]  /*36d0*/  @!P3 IADD3 R60, -R60, RZ, RZ ;  /* 0x000000ff3c3cb210 */ /* 0x000fe40007ffe1ff */
[C---:B------:R-:W-:Y:S01]  /*36e0*/  ISETP.GT.U32.AND P3, PT, R236.reuse, R64, PT ;  /* 0x00000040ec00720c */ /* 0x040fe20003f64070 */
[----:B------:R-:W-:-:S02]  /*36f0*/  IMAD R63, R236, R8, R63 ;  /* 0x00000008ec3f7224 */ /* 0x000fc400078e023f */
[----:B------:R-:W-:Y:S01]  /*3700*/  VIADD R8, R0, 0x41 ;  /* 0x0000004100087836 */ /* 0x000fe20000000000 */
[----:B------:R-:W-:Y:S01]  /*3710*/  @!P0 IADD3 R61, R61, -R236, RZ ;  /* 0x800000ec3d3d8210 */ /* 0x000fe20007ffe0ff */
[C---:B------:R-:W-:Y:S01]  /*3720*/  IMAD R66, R236.reuse, R5, R11 ;  /* 0x00000005ec427224 */ /* 0x040fe200078e020b */
[----:B------:R-:W-:Y:S01]  /*3730*/  ISETP.GT.U32.AND P0, PT, R236, R63, PT ;  /* 0x0000003fec00720c */ /* 0x000fe20003f04070 */
[----:B------:R-:W-:Y:S01]  /*3740*/  IMAD.MOV R2, RZ, RZ, -R2 ;  /* 0x000000ffff027224 */ /* 0x000fe200078e0a02 */
[----:B------:R-:W-:Y:S01]  /*3750*/  IABS R67, R8 ;  /* 0x0000000800437213 */ /* 0x000fe20000000000 */
[----:B------:R-:W-:Y:S01]  /*3760*/  VIADD R10, R0, 0x42 ;  /* 0x00000042000a7836 */ /* 0x000fe20000000000 */
[----:B------:R-:W-:Y:S01]  /*3770*/  @!P1 IADD3 R62, R62, -R236, RZ ;  /* 0x800000ec3e3e9210 */ /* 0x000fe20007ffe0ff */
[----:B------:R-:W-:Y:S02]  /*3780*/  IMAD R65, R236, R2, R65 ;  /* 0x00000002ec417224 */ /* 0x000fe400078e0241 */
[----:B------:R-:W-:Y:S01]  /*3790*/  @!P3 IMAD.IADD R64, R64, 0x1, -R236 ;  /* 0x000000014040b824 */ /* 0x000fe200078e0aec */
[----:B------:R-:W-:Y:S01]  /*37a0*/  IABS R9, R10 ;  /* 0x0000000a00097213 */ /* 0x000fe20000000000 */
[----:B------:R-:W-:Y:S01]  /*37b0*/  @!P2 IMAD.MOV R62, RZ, RZ, -R62 ;  /* 0x000000ffff3ea224 */ /* 0x000fe200078e0a3e */
[----:B------:R-:W-:Y:S01]  /*37c0*/  ISETP.GT.U32.AND P2, PT, R236, R66, PT ;  /* 0x00000042ec00720c */ /* 0x000fe20003f44070 */
[----:B------:R-:W-:Y:S01]  /*37d0*/  IMAD.HI.U32 R2, R4, R67, RZ ;  /* 0x0000004304027227 */ /* 0x000fe200078e00ff */
[----:B------:R-:W-:-:S02]  /*37e0*/  ISETP.GT.U32.AND P3, PT, R236, R64, PT ;  /* 0x00000040ec00720c */ /* 0x000fc40003f64070 */
[----:B------:R-:W-:Y:S01]  /*37f0*/  ISETP.GT.U32.AND P1, PT, R236, R65, PT ;  /* 0x00000041ec00720c */ /* 0x000fe20003f24070 */
[----:B------:R-:W-:Y:S01]  /*3800*/  VIADD R11, R0, 0x43 ;  /* 0x00000043000b7836 */ /* 0x000fe20000000000 */
[----:B------:R-:W-:Y:S01]  /*3810*/  IADD3 R2, -R2, RZ, RZ ;  /* 0x000000ff02027210 */ /* 0x000fe20007ffe1ff */
[----:B------:R-:W-:Y:S01]  /*3820*/  @!P4 IMAD.MOV R61, RZ, RZ, -R61 ;  /* 0x000000ffff3dc224 */ /* 0x000fe200078e0a3d */
[----:B------:R-:W-:Y:S02]  /*3830*/  @!P0 IADD3 R63, R63, -R236, RZ ;  /* 0x800000ec3f3f8210 */ /* 0x000fe40007ffe0ff */
[----:B------:R-:W-:Y:S01]  /*3840*/  IABS R69, R11 ;  /* 0x0000000b00457213 */ /* 0x000fe20000000000 */
[C---:B------:R-:W-:Y:S01]  /*3850*/  IMAD R67, R236.reuse, R2, R67 ;  /* 0x00000002ec437224 */ /* 0x040fe200078e0243 */
[----:B------:R-:W-:Y:S01]  /*3860*/  ISETP.GT.U32.AND P0, PT, R236, R63, PT ;  /* 0x0000003fec00720c */ /* 0x000fe20003f04070 */
[----:B------:R-:W-:Y:S01]  /*3870*/  @!P2 IMAD.IADD R66, R66, 0x1, -R236 ;  /* 0x000000014242a824 */ /* 0x000fe200078e0aec */
[----:B------:R-:W-:Y:S01]  /*3880*/  ISETP.GE.AND P4, PT, R12, RZ, PT ;  /* 0x000000ff0c00720c */ /* 0x000fe20003f86270 */
[----:B------:R-:W-:Y:S01]  /*3890*/  IMAD.HI.U32 R2, R4, R9, RZ ;  /* 0x0000000904027227 */ /* 0x000fe200078e00ff */
[----:B------:R-:W-:-:S02]  /*38a0*/  @!P3 IADD3 R64, R64, -R236, RZ ;  /* 0x800000ec4040b210 */ /* 0x000fc40007ffe0ff */
[C---:B------:R-:W-:Y:S01]  /*38b0*/  ISETP.GT.U32.AND P3, PT, R236.reuse, R67, PT ;  /* 0x00000043ec00720c */ /* 0x040fe20003f64070 */
[----:B------:R-:W-:Y:S01]  /*38c0*/  IMAD.MOV R2, RZ, RZ, -R2 ;  /* 0x000000ffff027224 */ /* 0x000fe200078e0a02 */
[----:B------:R-:W-:Y:S01]  /*38d0*/  ISETP.GT.U32.AND P2, PT, R236, R66, PT ;  /* 0x00000042ec00720c */ /* 0x000fe20003f44070 */
[----:B------:R-:W-:Y:S01]  /*38e0*/  @!P1 IMAD.IADD R65, R65, 0x1, -R236 ;  /* 0x0000000141419824 */ /* 0x000fe200078e0aec */
[----:B------:R-:W-:Y:S01]  /*38f0*/  @!P5 IADD3 R64, -R64, RZ, RZ ;  /* 0x000000ff4040d210 */ /* 0x000fe20007ffe1ff */
[----:B------:R-:W-:Y:S01]  /*3900*/  IMAD R68, R236, R2, R9 ;  /* 0x00000002ec447224 */ /* 0x000fe200078e0209 */
[----:B------:R-:W-:Y:S01]  /*3910*/  ISETP.GE.AND P5, PT, R10, RZ, PT ;  /* 0x000000ff0a00720c */ /* 0x000fe20003fa6270 */
[----:B------:R-:W-:Y:S01]  /*3920*/  IMAD.HI.U32 R5, R4, R69, RZ ;  /* 0x0000004504057227 */ /* 0x000fe200078e00ff */
[----:B------:R-:W-:-:S03]  /*3930*/  ISETP.GT.U32.AND P1, PT, R236, R65, PT ;  /* 0x00000041ec00720c */ /* 0x000fc60003f24070 */
[--C-:B------:R-:W-:Y:S01]  /*3940*/  @!P0 IMAD.IADD R63, R63, 0x1, -R236.reuse ;  /* 0x000000013f3f8824 */ /* 0x100fe200078e0aec */
[----:B------:R-:W-:Y:S01]  /*3950*/  ISETP.GE.AND P0, PT, R13, RZ, PT ;  /* 0x000000ff0d00720c */ /* 0x000fe20003f06270 */
[----:B------:R-:W-:Y:S01]  /*3960*/  @!P3 IMAD.IADD R67, R67, 0x1, -R236 ;  /* 0x000000014343b824 */ /* 0x000fe200078e0aec */
[----:B------:R-:W-:Y:S01]  /*3970*/  IABS R13, R81 ;  /* 0x00000051000d7213 */ /* 0x000fe20000000000 */
[----:B------:R-:W-:Y:S01]  /*3980*/  IMAD.MOV R5, RZ, RZ, -R5 ;  /* 0x000000ffff057224 */ /* 0x000fe200078e0a05 */
[----:B------:R-:W-:Y:S01]  /*3990*/  @!P2 IADD3 R66, R66, -R236, RZ ;  /* 0x800000ec4242a210 */ /* 0x000fe20007ffe0ff */
[----:B------:R-:W-:Y:S01]  /*39a0*/  VIADD R2, R0, 0x44 ;  /* 0x0000004400027836 */ /* 0x000fe20000000000 */
[C---:B------:R-:W-:Y:S01]  /*39b0*/  ISETP.GT.U32.AND P2, PT, R236.reuse, R68, PT ;  /* 0x00000044ec00720c */ /* 0x040fe20003f44070 */
[C---:B------:R-:W-:Y:S01]  /*39c0*/  IMAD R69, R236.reuse, R5, R69 ;  /* 0x00000005ec457224 */ /* 0x040fe200078e0245 */
[----:B------:R-:W-:Y:S01]  /*39d0*/  ISETP.GT.U32.AND P3, PT, R236, R67, PT ;  /* 0x00000043ec00720c */ /* 0x000fe20003f64070 */
[C---:B------:R-:W-:Y:S01]  /*39e0*/  VIADD R5, R0.reuse, 0x45 ;  /* 0x0000004500057836 */ /* 0x040fe20000000000 */
[----:B------:R-:W-:Y:S01]  /*39f0*/  @!P1 IADD3 R65, R65, -R236, RZ ;  /* 0x800000ec41419210 */ /* 0x000fe20007ffe0ff */
[----:B------:R-:W-:Y:S01]  /*3a00*/  @!P6 IMAD.MOV R63, RZ, RZ, -R63 ;  /* 0x000000ffff3fe224 */ /* 0x000fe200078e0a3f */
[----:B------:R-:W-:Y:S01]  /*3a10*/  IABS R9, R2 ;  /* 0x0000000200097213 */ /* 0x000fe20000000000 */
[----:B------:R-:W-:Y:S01]  /*3a20*/  VIADD R10, R0, 0x47 ;  /* 0x00000047000a7836 */ /* 0x000fe20000000000 */
[----:B------:R-:W-:Y:S01]  /*3a30*/  IABS R71, R5 ;  /* 0x0000000500477213 */ /* 0x000fe20000000000 */
[----:B------:R-:W-:Y:S01]  /*3a40*/  @!P4 IMAD.MOV R65, RZ, RZ, -R65 ;  /* 0x000000ffff41c224 */ /* 0x000fe200078e0a41 */
[----:B------:R-:W-:Y:S01]  /*3a50*/  @!P0 IADD3 R66, -R66, RZ, RZ ;  /* 0x000000ff42428210 */ /* 0x000fe20007ffe1ff */
[----:B------:R-:W-:Y:S01]  /*3a60*/  VIADD R12, R0, 0x49 ;  /* 0x00000049000c7836 */ /* 0x000fe20000000000 */
[----:B------:R-:W-:Y:S01]  /*3a70*/  ISETP.GE.AND P4, PT, R2, RZ, PT ;  /* 0x000000ff0200720c */ /* 0x000fe20003f86270 */
[----:B------:R-:W-:Y:S01]  /*3a80*/  IMAD.HI.U32 R2, R4, R9, RZ ;  /* 0x0000000904027227 */ /* 0x000fe200078e00ff */
[----:B------:R-:W-:-:S02]  /*3a90*/  @!P2 IADD3 R68, R68, -R236, RZ ;  /* 0x800000ec4444a210 */ /* 0x000fc40007ffe0ff */
[----:B------:R-:W-:Y:S01]  /*3aa0*/  ISETP.GE.AND P0, PT, R5, RZ, PT ;  /* 0x000000ff0500720c */ /* 0x000fe20003f06270 */
[----:B------:R-:W-:Y:S01]  /*3ab0*/  @!P3 IMAD.IADD R67, R67, 0x1, -R236 ;  /* 0x000000014343b824 */ /* 0x000fe200078e0aec */
[----:B------:R-:W-:Y:S01]  /*3ac0*/  ISETP.GT.U32.AND P3, PT, R236, R69, PT ;  /* 0x00000045ec00720c */ /* 0x000fe20003f64070 */
[----:B------:R-:W-:Y:S01]  /*3ad0*/  IMAD.HI.U32 R5, R4, R71, RZ ;  /* 0x0000004704057227 */ /* 0x000fe200078e00ff */
[----:B------:R-:W-:Y:S02]  /*3ae0*/  ISETP.GT.U32.AND P2, PT, R236, R68, PT ;  /* 0x00000044ec00720c */ /* 0x000fe40003f44070 */
[----:B------:R-:W-:Y:S01]  /*3af0*/  ISETP.GE.AND P6, PT, R8, RZ, PT ;  /* 0x000000ff0800720c */ /* 0x000fe20003fc6270 */
[----:B------:R-:W-:Y:S01]  /*3b00*/  IMAD.MOV R2, RZ, RZ, -R2 ;  /* 0x000000ffff027224 */ /* 0x000fe200078e0a02 */
[----:B------:R-:W-:Y:S01]  /*3b10*/  IADD3 R5, -R5, RZ, RZ ;  /* 0x000000ff05057210 */ /* 0x000fe20007ffe1ff */
[----:B------:R-:W-:Y:S01]  /*3b20*/  VIADD R8, R0, 0x46 ;  /* 0x0000004600087836 */ /* 0x000fe20000000000 */
[----:B------:R-:W-:Y:S01]  /*3b30*/  ISETP.GE.AND P1, PT, R11, RZ, PT ;  /* 0x000000ff0b00720c */ /* 0x000fe20003f26270 */
[C---:B------:R-:W-:Y:S01]  /*3b40*/  IMAD R70, R236.reuse, R2, R9 ;  /* 0x00000002ec467224 */ /* 0x040fe200078e0209 */
[----:B------:R-:W-:Y:S01]  /*3b50*/  IABS R73, R10 ;  /* 0x0000000a00497213 */ /* 0x000fe20000000000 */
[----:B------:R-:W-:Y:S01]  /*3b60*/  IMAD R71, R236, R5, R71 ;  /* 0x00000005ec477224 */ /* 0x000fe200078e0247 */
[----:B------:R-:W-:Y:S01]  /*3b70*/  IABS R11, R8 ;  /* 0x00000008000b7213 */ /* 0x000fe20000000000 */
[--C-:B------:R-:W-:Y:S01]  /*3b80*/  @!P3 IMAD.IADD R69, R69, 0x1, -R236.reuse ;  /* 0x000000014545b824 */ /* 0x100fe200078e0aec */
[----:B------:R-:W-:Y:S01]  /*3b90*/  IABS R75, R12 ;  /* 0x0000000c004b7213 */ /* 0x000fe20000000000 */
[----:B------:R-:W-:Y:S01]  /*3ba0*/  @!P2 IMAD.IADD R68, R68, 0x1, -R236 ;  /* 0x000000014444a824 */ /* 0x000fe200078e0aec */
[C---:B------:R-:W-:Y:S01]  /*3bb0*/  ISETP.GT.U32.AND P2, PT, R236.reuse, R70, PT ;  /* 0x00000046ec00720c */ /* 0x040fe20003f44070 */
[----:B------:R-:W-:Y:S01]  /*3bc0*/  @!P6 IMAD.MOV R67, RZ, RZ, -R67 ;  /* 0x000000ffff43e224 */ /* 0x000fe200078e0a43 */
[----:B------:R-:W-:Y:S01]  /*3bd0*/  ISETP.GT.U32.AND P6, PT, R236, R71, PT ;  /* 0x00000047ec00720c */ /* 0x000fe20003fc4070 */
[----:B------:R-:W-:Y:S01]  /*3be0*/  IMAD.HI.U32 R2, R4, R11, RZ ;  /* 0x0000000b04027227 */ /* 0x000fe200078e00ff */
[----:B------:R-:W-:-:S02]  /*3bf0*/  ISETP.GT.U32.AND P3, PT, R236, R69, PT ;  /* 0x00000045ec00720c */ /* 0x000fc40003f64070 */
[----:B------:R-:W-:Y:S01]  /*3c00*/  @!P5 IADD3 R68, -R68, RZ, RZ ;  /* 0x000000ff4444d210 */ /* 0x000fe20007ffe1ff */
[----:B------:R-:W-:Y:S01]  /*3c10*/  IMAD.HI.U32 R5, R4, R73, RZ ;  /* 0x0000004904057227 */ /* 0x000fe200078e00ff */
[----:B------:R-:W-:Y:S02]  /*3c20*/  IADD3 R2, -R2, RZ, RZ ;  /* 0x000000ff02027210 */ /* 0x000fe40007ffe1ff */
[----:B------:R-:W-:Y:S01]  /*3c30*/  ISETP.GE.AND P5, PT, R8, RZ, PT ;  /* 0x000000ff0800720c */ /* 0x000fe20003fa6270 */
[----:B------:R-:W-:Y:S02]  /*3c40*/  IMAD.MOV R5, RZ, RZ, -R5 ;  /* 0x000000ffff057224 */ /* 0x000fe400078e0a05 */
[----:B------:R-:W-:Y:S01]  /*3c50*/  @!P2 IADD3 R70, R70, -R236, RZ ;  /* 0x800000ec4646a210 */ /* 0x000fe20007ffe0ff */
[C---:B------:R-:W-:Y:S01]  /*3c60*/  IMAD R72, R236.reuse, R2, R11 ;  /* 0x00000002ec487224 */ /* 0x040fe200078e020b */
[----:B------:R-:W-:Y:S01]  /*3c70*/  IABS R11, R14 ;  /* 0x0000000e000b7213 */ /* 0x000fe20000000000 */
[--C-:B------:R-:W-:Y:S01]  /*3c80*/  @!P6 IMAD.IADD R71, R71, 0x1, -R236.reuse ;  /* 0x000000014747e824 */ /* 0x100fe200078e0aec */
[----:B------:R-:W-:Y:S01]  /*3c90*/  ISETP.GT.U32.AND P2, PT, R236, R70, PT ;  /* 0x00000046ec00720c */ /* 0x000fe20003f44070 */
[----:B------:R-:W-:Y:S01]  /*3ca0*/  @!P3 IMAD.IADD R69, R69, 0x1, -R236 ;  /* 0x000000014545b824 */ /* 0x000fe200078e0aec */
[----:B------:R-:W-:Y:S01]  /*3cb0*/  ISETP.GE.AND P3, PT, R10, RZ, PT ;  /* 0x000000ff0a00720c */ /* 0x000fe20003f66270 */
[----:B------:R-:W-:Y:S01]  /*3cc0*/  VIADD R10, R0, 0x48 ;  /* 0x00000048000a7836 */ /* 0x000fe20000000000 */
[C---:B------:R-:W-:Y:S01]  /*3cd0*/  ISETP.GT.U32.AND P6, PT, R236.reuse, R71, PT ;  /* 0x00000047ec00720c */ /* 0x040fe20003fc4070 */
[----:B------:R-:W-:Y:S01]  /*3ce0*/  IMAD R73, R236, R5, R73 ;  /* 0x00000005ec497224 */ /* 0x000fe200078e0249 */
[----:B------:R-:W-:Y:S01]  /*3cf0*/  @!P1 IADD3 R69, -R69, RZ, RZ ;  /* 0x000000ff45459210 */ /* 0x000fe20007ffe1ff */
[----:B------:R-:W-:Y:S01]  /*3d00*/  IMAD.HI.U32 R5, R4, R11, RZ ;  /* 0x0000000b04057227 */ /* 0x000fe200078e00ff */
[----:B------:R-:W-:-:S03]  /*3d10*/  IABS R9, R10 ;  /* 0x0000000a00097213 */ /* 0x000fc60000000000 */
[----:B------:R-:W-:Y:S02]  /*3d20*/  IMAD.MOV R5, RZ, RZ, -R5 ;  /* 0x000000ffff057224 */ /* 0x000fe400078e0a05 */
[----:B------:R-:W-:Y:S01]  /*3d30*/  IMAD.HI.U32 R2, R4, R9, RZ ;  /* 0x0000000904027227 */ /* 0x000fe200078e00ff */
[----:B------:R-:W-:Y:S02]  /*3d40*/  @!P2 IADD3 R70, R70, -R236, RZ ;  /* 0x800000ec4646a210 */ /* 0x000fe40007ffe0ff */
[----:B------:R-:W-:Y:S01]  /*3d50*/  ISETP.GT.U32.AND P2, PT, R236, R72, PT ;  /* 0x00000048ec00720c */ /* 0x000fe20003f44070 */
[----:B------:R-:W-:Y:S02]  /*3d60*/  IMAD.MOV R74, RZ, RZ, -R2 ;  /* 0x000000ffff4a7224 */ /* 0x000fe400078e0a02 */
[----:B------:R-:W-:-:S04]  /*3d70*/  IMAD.HI.U32 R2, R4, R75, RZ ;  /* 0x0000004b04027227 */ /* 0x000fc800078e00ff */
[----:B------:R-:W-:Y:S01]  /*3d80*/  @!P6 IMAD.IADD R71, R71, 0x1, -R236 ;  /* 0x000000014747e824 */ /* 0x000fe200078e0aec */
[C---:B------:R-:W-:Y:S01]  /*3d90*/  ISETP.GT.U32.AND P6, PT, R236.reuse, R73, PT ;  /* 0x00000049ec00720c */ /* 0x040fe20003fc4070 */
[----:B------:R-:W-:Y:S01]  /*3da0*/  IMAD R74, R236, R74, R9 ;  /* 0x0000004aec4a7224 */ /* 0x000fe200078e0209 */
[----:B------:R-:W-:Y:S01]  /*3db0*/  IADD3 R9, -R2, RZ, RZ ;  /* 0x000000ff02097210 */ /* 0x000fe20007ffe1ff */
[----:B------:R-:W-:Y:S01]  /*3dc0*/  IMAD.HI.U32 R2, R4, R13, RZ ;  /* 0x0000000d04027227 */ /* 0x000fe200078e00ff */
[----:B------:R-:W-:-:S03]  /*3dd0*/  @!P0 IADD3 R71, -R71, RZ, RZ ;  /* 0x000000ff47478210 */ /* 0x000fc60007ffe1ff */
[----:B------:R-:W-:Y:S02]  /*3de0*/  IMAD R75, R236, R9, R75 ;  /* 0x00000009ec4b7224 */ /* 0x000fe400078e024b */
[----:B------:R-:W-:Y:S01]  /*3df0*/  @!P2 IMAD.IADD R72, R72, 0x1, -R236 ;  /* 0x000000014848a824 */ /* 0x000fe200078e0aec */
[C---:B------:R-:W-:Y:S01]  /*3e00*/  ISETP.GT.U32.AND P2, PT, R236.reuse, R74, PT ;  /* 0x0000004aec00720c */ /* 0x040fe20003f44070 */
[----:B------:R-:W-:Y:S02]  /*3e10*/  @!P4 IMAD.MOV R70, RZ, RZ, -R70 ;  /* 0x000000ffff46c224 */ /* 0x000fe400078e0a46 */
[----:B------:R-:W-:Y:S01]  /*3e20*/  @!P6 IMAD.IADD R73, R73, 0x1, -R236 ;  /* 0x000000014949e824 */ /* 0x000fe200078e0aec */
[----:B------:R-:W-:Y:S01]  /*3e30*/  ISETP.GT.U32.AND P6, PT, R236, R75, PT ;  /* 0x0000004bec00720c */ /* 0x000fe20003fc4070 */
[----:B------:R-:W-:Y:S02]  /*3e40*/  IMAD.MOV R2, RZ, RZ, -R2 ;  /* 0x000000ffff027224 */ /* 0x000fe400078e0a02 */
[----:B------:R-:W-:Y:S01]  /*3e50*/  IMAD.HI.U32 R8, R4, R77, RZ ;  /* 0x0000004d04087227 */ /* 0x000fe200078e00ff */
[----:B------:R-:W-:-:S03]  /*3e60*/  ISETP.GT.U32.AND P1, PT, R236, R73, PT ;  /* 0x00000049ec00720c */ /* 0x000fc60003f24070 */
[----:B------:R-:W-:Y:S01]  /*3e70*/  IMAD R76, R236, R5, R11 ;  /* 0x00000005ec4c7224 */ /* 0x000fe200078e020b */
[----:B------:R-:W-:Y:S01]  /*3e80*/  IADD3 R8, -R8, RZ, RZ ;  /* 0x000000ff08087210 */ /* 0x000fe20007ffe1ff */
[--C-:B------:R-:W-:Y:S01]  /*3e90*/  @!P2 IMAD.IADD R74, R74, 0x1, -R236.reuse ;  /* 0x000000014a4aa824 */ /* 0x100fe200078e0aec */
[----:B------:R-:W-:Y:S01]  /*3ea0*/  ISETP.GT.U32.AND P2, PT, R236, R72, PT ;  /* 0x00000048ec00720c */ /* 0x000fe20003f44070 */
[----:B------:R-:W-:Y:S01]  /*3eb0*/  VIADD R11, R0, 0x4e ;  /* 0x0000004e000b7836 */ /* 0x000fe20000000000 */
[C---:B------:R-:W-:Y:S01]  /*3ec0*/  ISETP.GT.U32.AND P0, PT, R236.reuse, R76, PT ;  /* 0x0000004cec00720c */ /* 0x040fe20003f04070 */
[--C-:B------:R-:W-:Y:S01]  /*3ed0*/  @!P6 IMAD.IADD R75, R75, 0x1, -R236.reuse ;  /* 0x000000014b4be824 */ /* 0x100fe200078e0aec */
[C---:B------:R-:W-:Y:S01]  /*3ee0*/  ISETP.GT.U32.AND P6, PT, R236.reuse, R74, PT ;  /* 0x0000004aec00720c */ /* 0x040fe20003fc4070 */
[C---:B------:R-:W-:Y:S01]  /*3ef0*/  IMAD R78, R236.reuse, R2, R13 ;  /* 0x00000002ec4e7224 */ /* 0x040fe200078e020d */
[----:B------:R-:W-:Y:S01]  /*3f00*/  IABS R9, R11 ;  /* 0x0000000b00097213 */ /* 0x000fe20000000000 */
[C---:B------:R-:W-:Y:S01]  /*3f10*/  IMAD R77, R236.reuse, R8, R77 ;  /* 0x00000008ec4d7224 */ /* 0x040fe200078e024d */
[----:B------:R-:W-:Y:S01]  /*3f20*/  ISETP.GT.U32.AND P4, PT, R236, R75, PT ;  /* 0x0000004bec00720c */ /* 0x000fe20003f84070 */
[----:B------:R-:W-:Y:S01]  /*3f30*/  @!P1 IMAD.IADD R73, R73, 0x1, -R236 ;  /* 0x0000000149499824 */ /* 0x000fe200078e0aec */
[----:B------:R-:W-:Y:S01]  /*3f40*/  IADD3 R8, R0, 0x4d, RZ ;  /* 0x0000004d00087810 */ /* 0x000fe20007ffe0ff */
[----:B------:R-:W-:Y:S01]  /*3f50*/  IMAD.HI.U32 R5, R4, R9, RZ ;  /* 0x0000000904057227 */ /* 0x000fe200078e00ff */
[----:B------:R-:W-:-:S02]  /*3f60*/  ISETP.GE.AND P1, PT, R10, RZ, PT ;  /* 0x000000ff0a00720c */ /* 0x000fc40003f26270 */
[----:B------:R-:W-:Y:S01]  /*3f70*/  IABS R79, R8 ;  /* 0x00000008004f7213 */ /* 0x000fe20000000000 */
[--C-:B------:R-:W-:Y:S01]  /*3f80*/  @!P2 IMAD.IADD R72, R72, 0x1, -R236.reuse ;  /* 0x000000014848a824 */ /* 0x100fe200078e0aec */
[----:B------:R-:W-:Y:S01]  /*3f90*/  IADD3 R5, -R5, RZ, RZ ;  /* 0x000000ff05057210 */ /* 0x000fe20007ffe1ff */
[--C-:B------:R-:W-:Y:S01]  /*3fa0*/  @!P0 IMAD.IADD R76, R76, 0x1, -R236.reuse ;  /* 0x000000014c4c8824 */ /* 0x100fe200078e0aec */
[----:B------:R-:W-:Y:S01]  /*3fb0*/  @!P6 IADD3 R74, R74, -R236, RZ ;  /* 0x800000ec4a4ae210 */ /* 0x000fe20007ffe0ff */
[----:B------:R-:W-:Y:S01]  /*3fc0*/  IMAD.HI.U32 R2, R4, R79, RZ ;  /* 0x0000004f04027227 */ /* 0x000fe200078e00ff */
[C---:B------:R-:W-:Y:S02]  /*3fd0*/  ISETP.GT.U32.AND P6, PT, R236.reuse, R78, PT ;  /* 0x0000004eec00720c */ /* 0x040fe40003fc4070 */
[----:B------:R-:W-:Y:S01]  /*3fe0*/  ISETP.GT.U32.AND P2, PT, R236, R77, PT ;  /* 0x0000004dec00720c */ /* 0x000fe20003f44070 */
[----:B------:R-:W-:Y:S01]  /*3ff0*/  @!P4 IMAD.IADD R75, R75, 0x1, -R236 ;  /* 0x000000014b4bc824 */ /* 0x000fe200078e0aec */
[----:B------:R-:W-:Y:S01]  /*4000*/  ISETP.GE.AND P4, PT, R12, RZ, PT ;  /* 0x000000ff0c00720c */ /* 0x000fe20003f86270 */
[----:B------:R-:W-:Y:S01]  /*4010*/  IMAD R80, R236, R5, R9 ;  /* 0x00000005ec507224 */ /* 0x000fe200078e0209 */
[----:B------:R-:W-:Y:S01]  /*4020*/  IADD3 R5, R0, 0x4f, RZ ;  /* 0x0000004f00057810 */ /* 0x000fe20007ffe0ff */
[----:B------:R-:W-:Y:S01]  /*4030*/  IMAD.MOV R2, RZ, RZ, -R2 ;  /* 0x000000ffff027224 */ /* 0x000fe200078e0a02 */
[----:B------:R-:W-:Y:S01]  /*4040*/  @!P3 IADD3 R73, -R73, RZ, RZ ;  /* 0x000000ff4949b210 */ /* 0x000fe20007ffe1ff */
[----:B------:R-:W-:Y:S01]  /*4050*/  @!P5 IMAD.MOV R72, RZ, RZ, -R72 ;  /* 0x000000ffff48d224 */ /* 0x000fe200078e0a48 */
[C---:B------:R-:W-:Y:S01]  /*4060*/  ISETP.GT.U32.AND P5, PT, R236.reuse, R76, PT ;  /* 0x0000004cec00720c */ /* 0x040fe20003fa4070 */
[----:B------:R-:W-:Y:S01]  /*4070*/  IMAD R79, R236, R2, R79 ;  /* 0x00000002ec4f7224 */ /* 0x000fe200078e024f */
[----:B------:R-:W-:Y:S01]  /*4080*/  ISETP.GE.AND P0, PT, R14, RZ, PT ;  /* 0x000000ff0e00720c */ /* 0x000fe20003f06270 */
[----:B------:R-:W-:-:S02]  /*4090*/  @!P6 IMAD.IADD R78, R78, 0x1, -R236 ;  /* 0x000000014e4ee824 */ /* 0x000fc400078e0aec */
[----:B------:R-:W-:Y:S01]  /*40a0*/  @!P2 IMAD.IADD R77, R77, 0x1, -R236 ;  /* 0x000000014d4da824 */ /* 0x000fe200078e0aec */
[----:B------:R-:W-:Y:S01]  /*40b0*/  ISETP.GE.AND P2, PT, R15, RZ, PT ;  /* 0x000000ff0f00720c */ /* 0x000fe20003f46270 */
[----:B------:R-:W-:Y:S01]  /*40c0*/  @!P1 IMAD.MOV R74, RZ, RZ, -R74 ;  /* 0x000000ffff4a9224 */ /* 0x000fe200078e0a4a */
[----:B------:R-:W-:Y:S01]  /*40d0*/  @!P4 IADD3 R75, -R75, RZ, RZ ;  /* 0x000000ff4b4bc210 */ /* 0x000fe20007ffe1ff */
[C---:B------:R-:W-:Y:S01]  /*40e0*/  VIADD R10, R0.reuse, 0x50 ;  /* 0x00000050000a7836 */ /* 0x040fe20000000000 */
[----:B------:R-:W-:Y:S01]  /*40f0*/  ISETP.GE.AND P4, PT, R81, RZ, PT ;  /* 0x000000ff5100720c */ /* 0x000fe20003f86270 */
[----:B------:R-:W-:Y:S01]  /*4100*/  VIADD R12, R0, 0x56 ;  /* 0x00000056000c7836 */ /* 0x000fe20000000000 */
[----:B------:R-:W-:Y:S01]  /*4110*/  ISETP.GT.U32.AND P6, PT, R236, R78, PT ;  /* 0x0000004eec00720c */ /* 0x000fe20003fc4070 */
[----:B------:R-:W-:Y:S01]  /*4120*/  @!P5 IMAD.IADD R76, R76, 0x1, -R236 ;  /* 0x000000014c4cd824 */ /* 0x000fe200078e0aec */
[----:B------:R-:W-:Y:S01]  /*4130*/  IABS R81, R5 ;  /* 0x0000000500517213 */ /* 0x000fe20000000000 */
[----:B------:R-:W-:Y:S01]  /*4140*/  VIADD R13, R0, 0x57 ;  /* 0x00000057000d7836 */ /* 0x000fe20000000000 */
[C---:B------:R-:W-:Y:S01]  /*4150*/  ISETP.GT.U32.AND P1, PT, R236.reuse, R79, PT ;  /* 0x0000004fec00720c */ /* 0x040fe20003f24070 */
[----:B------:R-:W-:Y:S01]  /*4160*/  @!P0 IMAD.MOV R76, RZ, RZ, -R76 ;  /* 0x000000ffff4c8224 */ /* 0x000fe200078e0a4c */
[----:B------:R-:W-:Y:S01]  /*4170*/  ISETP.GT.U32.AND P3, PT, R236, R77, PT ;  /* 0x0000004dec00720c */ /* 0x000fe20003f64070 */
[----:B------:R-:W-:Y:S01]  /*4180*/  IMAD.HI.U32 R2, R4, R81, RZ ;  /* 0x0000005104027227 */ /* 0x000fe200078e00ff */
[----:B------:R-:W-:-:S02]  /*4190*/  ISETP.GT.U32.AND P5, PT, R236, R80, PT ;  /* 0x00000050ec00720c */ /* 0x000fc40003fa4070 */
[----:B------:R-:W-:Y:S01]  /*41a0*/  IABS R9, R10 ;  /* 0x0000000a00097213 */ /* 0x000fe20000000000 */
[----:B------:R-:W-:Y:S01]  /*41b0*/  IMAD.MOV R2, RZ, RZ, -R2 ;  /* 0x000000ffff027224 */ /* 0x000fe200078e0a02 */
[----:B------:R-:W-:Y:S01]  /*41c0*/  IABS R89, R13 ;  /* 0x0000000d00597213 */ /* 0x000fe20000000000 */
[----:B------:R-:W-:Y:S01]  /*41d0*/  VIADD R14, R0, 0x69 ;  /* 0x00000069000e7836 */ /* 0x000fe20000000000 */
[----:B------:R-:W-:Y:S01]  /*41e0*/  @!P6 IADD3 R78, R78, -R236, RZ ;  /* 0x800000ec4e4ee210 */ /* 0x000fe20007ffe0ff */
[----:B------:R-:W-:Y:S01]  /*41f0*/  IMAD R81, R236, R2, R81 ;  /* 0x00000002ec517224 */ /* 0x000fe200078e0251 */
[----:B------:R-:W-:Y:S01]  /*4200*/  ISETP.GE.AND P6, PT, R11, RZ, PT ;  /* 0x000000ff0b00720c */ /* 0x000fe20003fc6270 */
[--C-:B------:R-:W-:Y:S01]  /*4210*/  @!P1 IMAD.IADD R79, R79, 0x1, -R236.reuse ;  /* 0x000000014f4f9824 */ /* 0x100fe200078e0aec */
[----:B------:R-:W-:Y:S01]  /*4220*/  @!P4 IADD3 R78, -R78, RZ, RZ ;  /* 0x000000ff4e4ec210 */ /* 0x000fe20007ffe1ff */
[----:B------:R-:W-:Y:S01]  /*4230*/  @!P3 IMAD.IADD R77, R77, 0x1, -R236 ;  /* 0x000000014d4db824 */ /* 0x000fe200078e0aec */
[----:B------:R-:W-:Y:S01]  /*4240*/  ISETP.GT.U32.AND P4, PT, R236, R81, PT ;  /* 0x00000051ec00720c */ /* 0x000fe20003f84070 */
[----:B------:R-:W-:Y:S01]  /*4250*/  VIADD R2, R0, 0x51 ;  /* 0x0000005100027836 */ /* 0x000fe20000000000 */
[----:B------:R-:W-:Y:S01]  /*4260*/  ISETP.GT.U32.AND P0, PT, R236, R79, PT ;  /* 0x0000004fec00720c */ /* 0x000fe20003f04070 */
[C---:B------:R-:W-:Y:S01]  /*4270*/  VIADD R11, R0.reuse, 0x55 ;  /* 0x00000055000b7836 */ /* 0x040fe20000000000 */
[----:B------:R-:W-:Y:S01]  /*4280*/  @!P2 IADD3 R77, -R77, RZ, RZ ;  /* 0x000000ff4d4da210 */ /* 0x000fe20007ffe1ff */
[----:B------:R-:W-:Y:S01]  /*4290*/  VIADD R15, R0, 0x94 ;  /* 0x00000094000f7836 */ /* 0x000fe20000000000 */
[----:B------:R-:W-:Y:S01]  /*42a0*/  ISETP.GE.AND P1, PT, R5, RZ, PT ;  /* 0x000000ff0500720c */ /* 0x000fe20003f26270 */
[----:B------:R-:W-:Y:S01]  /*42b0*/  IMAD.HI.U32 R5, R4, R9, RZ ;  /* 0x0000000904057227 */ /* 0x000fe200078e00ff */
[----:B------:R-:W-:-:S02]  /*42c0*/  ISETP.GE.AND P2, PT, R10, RZ, PT ;  /* 0x000000ff0a00720c */ /* 0x000fc40003f46270 */
[----:B------:R-:W-:Y:S01]  /*42d0*/  @!P5 IADD3 R80, R80, -R236, RZ ;  /* 0x800000ec5050d210 */ /* 0x000fe20007ffe0ff */
[----:B------:R-:W-:Y:S01]  /*42e0*/  VIADD R10, R0, 0x53 ;  /* 0x00000053000a7836 */ /* 0x000fe20000000000 */
[----:B------:R-:W-:Y:S01]  /*42f0*/  ISETP.GE.AND P3, PT, R8, RZ, PT ;  /* 0x000000ff0800720c */ /* 0x000fe20003f66270 */
[--C-:B------:R-:W-:Y:S01]  /*4300*/  @!P4 IMAD.IADD R81, R81, 0x1, -R236.reuse ;  /* 0x000000015151c824 */ /* 0x100fe200078e0aec */
[C---:B------:R-:W-:Y:S01]  /*4310*/  ISETP.GT.U32.AND P5, PT, R236.reuse, R80, PT ;  /* 0x00000050ec00720c */ /* 0x040fe20003fa4070 */
[----:B------:R-:W-:Y:S01]  /*4320*/  IMAD.MOV R5, RZ, RZ, -R5 ;  /* 0x000000ffff057224 */ /* 0x000fe200078e0a05 */
[----:B------:R-:W-:Y:S01]  /*4330*/  IABS R83, R2 ;  /* 0x0000000200537213 */ /* 0x000fe20000000000 */
[----:B------:R-:W-:Y:S01]  /*4340*/  @!P0 IMAD.IADD R79, R79, 0x1, -R236 ;  /* 0x000000014f4f8824 */ /* 0x000fe200078e0aec */
[----:B------:R-:W-:Y:S01]  /*4350*/  IABS R85, R10 ;  /* 0x0000000a00557213 */ /* 0x000fe20000000000 */
[C---:B------:R-:W-:Y:S01]  /*4360*/  IMAD R82, R236.reuse, R5, R9 ;  /* 0x00000005ec527224 */ /* 0x040fe200078e0209 */
[----:B------:R-:W-:Y:S01]  /*4370*/  ISETP.GT.U32.AND P4, PT, R236, R81, PT ;  /* 0x00000051ec00720c */ /* 0x000fe20003f84070 */
[----:B------:R-:W-:Y:S01]  /*4380*/  VIADD R5, R0, 0x52 ;  /* 0x0000005200057836 */ /* 0x000fe20000000000 */
[----:B------:R-:W-:Y:S01]  /*4390*/  ISETP.GE.AND P0, PT, R2, RZ, PT ;  /* 0x000000ff0200720c */ /* 0x000fe20003f06270 */
[----:B------:R-:W-:Y:S01]  /*43a0*/  IMAD.HI.U32 R2, R4, R83, RZ ;  /* 0x0000005304027227 */ /* 0x000fe200078e00ff */
[----:B------:R-:W-:-:S02]  /*43b0*/  IABS R87, R11 ;  /* 0x0000000b00577213 */ /* 0x000fc40000000000 */
[----:B------:R-:W-:Y:S01]  /*43c0*/  IABS R9, R5 ;  /* 0x0000000500097213 */ /* 0x000fe20000000000 */
[----:B------:R-:W-:Y:S01]  /*43d0*/  IMAD.HI.U32 R8, R4, R85, RZ ;  /* 0x0000005504087227 */ /* 0x000fe200078e00ff */
[----:B------:R-:W-:Y:S02]  /*43e0*/  @!P5 IADD3 R80, R80, -R236, RZ ;  /* 0x800000ec5050d210 */ /* 0x000fe40007ffe0ff */
[----:B------:R-:W-:Y:S01]  /*43f0*/  ISETP.GT.U32.AND P5, PT, R236, R82, PT ;  /* 0x00000052ec00720c */ /* 0x000fe20003fa4070 */
[----:B------:R-:W-:Y:S01]  /*4400*/  IMAD.MOV R2, RZ, RZ, -R2 ;  /* 0x000000ffff027224 */ /* 0x000fe200078e0a02 */
[----:B------:R-:W-:Y:S01]  /*4410*/  @!P6 IADD3 R80, -R80, RZ, RZ ;  /* 0x000000ff5050e210 */ /* 0x000fe20007ffe1ff */
[----:B------:R-:W-:Y:S01]  /*4420*/  IMAD.MOV R8, RZ, RZ, -R8 ;  /* 0x000000ffff087224 */ /* 0x000fe200078e0a08 */
[----:B------:R-:W-:Y:S01]  /*4430*/  @!P4 IADD3 R81, R81, -R236, RZ ;  /* 0x800000ec5151c210 */ /* 0x000fe20007ffe0ff */
[----:B------:R-:W-:Y:S01]  /*4440*/  @!P3 IMAD.MOV R79, RZ, RZ, -R79 ;  /* 0x000000ffff4fb224 */ /* 0x000fe200078e0a4f */
[----:B------:R-:W-:Y:S01]  /*4450*/  ISETP.GE.AND P3, PT, R5, RZ, PT ;  /* 0x000000ff0500720c */ /* 0x000fe20003f66270 */
[----:B------:R-:W-:Y:S01]  /*4460*/  IMAD R83, R236, R2, R83 ;  /* 0x00000002ec537224 */ /* 0x000fe200078e0253 */
[----:B------:R-:W-:Y:S01]  /*4470*/  ISETP.GE.AND P6, PT, R10, RZ, PT ;  /* 0x000000ff0a00720c */ /* 0x000fe20003fc6270 */
[----:B------:R-:W-:Y:S01]  /*4480*/  IMAD R85, R236, R8, R85 ;  /* 0x00000008ec557224 */ /* 0x000fe200078e0255 */
[----:B------:R-:W-:Y:S01]  /*4490*/  @!P1 IADD3 R81, -R81, RZ, RZ ;  /* 0x000000ff51519210 */ /* 0x000fe20007ffe1ff */
[----:B------:R-:W-:Y:S01]  /*44a0*/  IMAD.HI.U32 R5, R4, R9, RZ ;  /* 0x0000000904057227 */ /* 0x000fe200078e00ff */
[----:B------:R-:W-:-:S02]  /*44b0*/  ISETP.GT.U32.AND P4, PT, R236, R83, PT ;  /* 0x00000053ec00720c */ /* 0x000fc40003f84070 */
[----:B------:R-:W-:Y:S01]  /*44c0*/  ISETP.GT.U32.AND P1, PT, R236, R85, PT ;  /* 0x00000055ec00720c */ /* 0x000fe20003f24070 */
[----:B------:R-:W-:Y:S01]  /*44d0*/  IMAD.MOV R5, RZ, RZ, -R5 ;  /* 0x000000ffff057224 */ /* 0x000fe200078e0a05 */
[----:B------:R-:W-:Y:S01]  /*44e0*/  @!P5 IADD3 R82, R82, -R236, RZ ;  /* 0x800000ec5252d210 */ /* 0x000fe20007ffe0ff */
[----:B------:R-:W-:Y:S01]  /*44f0*/  VIADD R10, R0, 0x54 ;  /* 0x00000054000a7836 */ /* 0x000fe20000000000 */
[----:B------:R-:W-:Y:S01]  /*4500*/  IABS R107, R14 ;  /* 0x0000000e006b7213 */ /* 0x000fe20000000000 */
[----:B------:R-:W-:Y:S01]  /*4510*/  IMAD R84, R236, R5, R9 ;  /* 0x00000005ec547224 */ /* 0x000fe200078e0209 */
[----:B------:R-:W-:Y:S01]  /*4520*/  IABS R9, R12 ;  /* 0x0000000c00097213 */ /* 0x000fe20000000000 */
[----:B------:R-:W-:Y:S01]  /*4530*/  IMAD.HI.U32 R8, R4, R89, RZ ;  /* 0x0000005904087227 */ /* 0x000fe200078e00ff */
[----:B------:R-:W-:Y:S02]  /*4540*/  IABS R5, R10 ;  /* 0x0000000a00057213 */ /* 0x000fe40000000000 */
[----:B------:R-:W-:Y:S01]  /*4550*/  ISETP.GT.U32.AND P5, PT, R236, R82, PT ;  /* 0x00000052ec00720c */ /* 0x000fe20003fa4070 */
[----:B------:R-:W-:Y:S01]  /*4560*/  @!P4 IMAD.IADD R83, R83, 0x1, -R236 ;  /* 0x000000015353c824 */ /* 0x000fe200078e0aec */
[----:B------:R-:W-:Y:S01]  /*4570*/  IADD3 R8, -R8, RZ, RZ ;  /* 0x000000ff08087210 */ /* 0x000fe20007ffe1ff */
[----:B------:R-:W-:-:S03]  /*4580*/  IMAD.HI.U32 R2, R4, R5, RZ ;  /* 0x0000000504027227 */ /* 0x000fc600078e00ff */
[C---:B------:R-:W-:Y:S01]  /*4590*/  ISETP.GT.U32.AND P4, PT, R236.reuse, R83, PT ;  /* 0x00000053ec00720c */ /* 0x040fe20003f84070 */
[----:B------:R-:W-:Y:S02]  /*45a0*/  @!P1 IMAD.IADD R85, R85, 0x1, -R236 ;  /* 0x0000000155559824 */ /* 0x000fe400078e0aec */
[----:B------:R-:W-:Y:S02]  /*45b0*/  IMAD.MOV R2, RZ, RZ, -R2 ;  /* 0x000000ffff027224 */ /* 0x000fe400078e0a02 */
[C---:B------:R-:W-:Y:S01]  /*45c0*/  IMAD R89, R236.reuse, R8, R89 ;  /* 0x00000008ec597224 */ /* 0x040fe200078e0259 */
[C---:B------:R-:W-:Y:S01]  /*45d0*/  ISETP.GT.U32.AND P1, PT, R236.reuse, R85, PT ;  /* 0x00000055ec00720c */ /* 0x040fe20003f24070 */
[----:B------:R-:W-:Y:S01]  /*45e0*/  IMAD R86, R236, R2, R5 ;  /* 0x00000002ec567224 */ /* 0x000fe200078e0205 */
[----:B------:R-:W-:Y:S01]  /*45f0*/  @!P5 IADD3 R82, R82, -R236, RZ ;  /* 0x800000ec5252d210 */ /* 0x000fe20007ffe0ff */
[----:B------:R-:W-:Y:S01]  /*4600*/  IMAD.HI.U32 R5, R4, R9, RZ ;  /* 0x0000000904057227 */ /* 0x000fe200078e00ff */
[----:B------:R-:W-:-:S02]  /*4610*/  ISETP.GT.U32.AND P5, PT, R236, R84, PT ;  /* 0x00000054ec00720c */ /* 0x000fc40003fa4070 */
[----:B------:R-:W-:Y:S01]  /*4620*/  IADD3 R8, R0, 0x59, RZ ;  /* 0x0000005900087810 */ /* 0x000fe20007ffe0ff */
[----:B------:R-:W-:Y:S01]  /*4630*/  IMAD.MOV R5, RZ, RZ, -R5 ;  /* 0x000000ffff057224 */ /* 0x000fe200078e0a05 */
[----:B------:R-:W-:Y:S01]  /*4640*/  @!P2 IADD3 R82, -R82, RZ, RZ ;  /* 0x000000ff5252a210 */ /* 0x000fe20007ffe1ff */
[--C-:B------:R-:W-:Y:S01]  /*4650*/  @!P4 IMAD.IADD R83, R83, 0x1, -R236.reuse ;  /* 0x000000015353c824 */ /* 0x100fe200078e0aec */
[C---:B------:R-:W-:Y:S01]  /*4660*/  ISETP.GT.U32.AND P4, PT, R236.reuse, R86, PT ;  /* 0x00000056ec00720c */ /* 0x040fe20003f84070 */
[----:B------:R-:W-:Y:S01]  /*4670*/  IMAD R88, R236, R5, R9 ;  /* 0x00000005ec587224 */ /* 0x000fe200078e0209 */
[----:B------:R-:W-:Y:S01]  /*4680*/  IABS R91, R8 ;  /* 0x00000008005b7213 */ /* 0x000fe20000000000 */
[----:B------:R-:W-:Y:S01]  /*4690*/  IMAD.HI.U32 R2, R4, R87, RZ ;  /* 0x0000005704027227 */ /* 0x000fe200078e00ff */
[----:B------:R-:W-:Y:S02]  /*46a0*/  @!P0 IADD3 R83, -R83, RZ, RZ ;  /* 0x000000ff53538210 */ /* 0x000fe40007ffe1ff */
[----:B------:R-:W-:Y:S01]  /*46b0*/  ISETP.GE.AND P2, PT, R10, RZ, PT ;  /* 0x000000ff0a00720c */ /* 0x000fe20003f46270 */
[--C-:B------:R-:W-:Y:S01]  /*46c0*/  @!P1 IMAD.IADD R85, R85, 0x1, -R236.reuse ;  /* 0x0000000155559824 */ /* 0x100fe200078e0aec */
[----:B------:R-:W-:Y:S01]  /*46d0*/  ISETP.GT.U32.AND P1, PT, R236, R88, PT ;  /* 0x00000058ec00720c */ /* 0x000fe20003f24070 */
[----:B------:R-:W-:Y:S01]  /*46e0*/  VIADD R9, R0, 0x58 ;  /* 0x0000005800097836 */ /* 0x000fe20000000000 */
[----:B------:R-:W-:Y:S01]  /*46f0*/  IADD3 R2, -R2, RZ, RZ ;  /* 0x000000ff02027210 */ /* 0x000fe20007ffe1ff */
[----:B------:R-:W-:Y:S01]  /*4700*/  @!P6 IMAD.MOV R85, RZ, RZ, -R85 ;  /* 0x000000ffff55e224 */ /* 0x000fe200078e0a55 */
[----:B------:R-:W-:Y:S01]  /*4710*/  ISETP.GT.U32.AND P6, PT, R236, R89, PT ;  /* 0x00000059ec00720c */ /* 0x000fe20003fc4070 */
[----:B------:R-:W-:Y:S01]  /*4720*/  @!P4 IMAD.IADD R86, R86, 0x1, -R236 ;  /* 0x000000015656c824 */ /* 0x000fe200078e0aec */
[----:B------:R-:W-:Y:S01]  /*4730*/  IABS R5, R9 ;  /* 0x0000000900057213 */ /* 0x000fe20000000000 */
[----:B------:R-:W-:-:S02]  /*4740*/  IMAD R87, R236, R2, R87 ;  /* 0x00000002ec577224 */ /* 0x000fc400078e0257 */
[--C-:B------:R-:W-:Y:S01]  /*4750*/  @!P5 IMAD.IADD R84, R84, 0x1, -R236.reuse ;  /* 0x000000015454d824 */ /* 0x100fe200078e0aec */
[----:B------:R-:W-:Y:S01]  /*4760*/  ISETP.GT.U32.AND P4, PT, R236, R86, PT ;  /* 0x00000056ec00720c */ /* 0x000fe20003f84070 */
[----:B------:R-:W-:Y:S01]  /*4770*/  IMAD.HI.U32 R2, R4, R5, RZ ;  /* 0x0000000504027227 */ /* 0x000fe200078e00ff */
[C---:B------:R-:W-:Y:S02]  /*4780*/  ISETP.GT.U32.AND P0, PT, R236.reuse, R87, PT ;  /* 0x00000057ec00720c */ /* 0x040fe40003f04070 */
[----:B------:R-:W-:Y:S01]  /*4790*/  ISETP.GT.U32.AND P5, PT, R236, R84, PT ;  /* 0x00000054ec00720c */ /* 0x000fe20003fa4070 */
[----:B------:R-:W-:Y:S02]  /*47a0*/  @!P1 IMAD.IADD R88, R88, 0x1, -R236 ;  /* 0x0000000158589824 */ /* 0x000fe400078e0aec */
[----:B------:R-:W-:Y:S01]  /*47b0*/  IMAD.MOV R2, RZ, RZ, -R2 ;  /* 0x000000ffff027224 */ /* 0x000fe200078e0a02 */
[----:B------:R-:W-:Y:S01]  /*47c0*/  @!P6 IADD3 R89, R89, -R236, RZ ;  /* 0x800000ec5959e210 */ /* 0x000fe20007ffe0ff */
[----:B------:R-:W-:Y:S01]  /*47d0*/  VIADD R10, R0, 0x5a ;  /* 0x0000005a000a7836 */ /* 0x000fe20000000000 */
[C---:B------:R-:W-:Y:S01]  /*47e0*/  ISETP.GT.U32.AND P6, PT, R236.reuse, R88, PT ;  /* 0x00000058ec00720c */ /* 0x040fe20003fc4070 */
[----:B------:R-:W-:-:S02]  /*47f0*/  IMAD R90, R236, R2, R5 ;  /* 0x00000002ec5a7224 */ /* 0x000fc400078e0205 */
[----:B------:R-:W-:Y:S02]  /*4800*/  IMAD.HI.U32 R2, R4, R91, RZ ;  /* 0x0000005b04027227 */ /* 0x000fe400078e00ff */
[----:B------:R-:W-:Y:S02]  /*4810*/  @!P0 IADD3 R87, R87, -R236, RZ ;  /* 0x800000ec57578210 */ /* 0x000fe40007ffe0ff */
[----:B------:R-:W-:Y:S01]  /*4820*/  IMAD.MOV R2, RZ, RZ, -R2 ;  /* 0x000000ffff027224 */ /* 0x000fe200078e0a02 */
[----:B------:R-:W-:Y:S01]  /*4830*/  ISETP.GE.AND P0, PT, R9, RZ, PT ;  /* 0x000000ff0900720c */ /* 0x000fe20003f06270 */
[--C-:B------:R-:W-:Y:S01]  /*4840*/  @!P4 IMAD.IADD R86, R86, 0x1, -R236.reuse ;  /* 0x000000015656c824 */ /* 0x100fe200078e0aec */
[C---:B------:R-:W-:Y:S01]  /*4850*/  ISETP.GT.U32.AND P1, PT, R236.reuse, R87, PT ;  /* 0x00000057ec00720c */ /* 0x040fe20003f24070 */
[----:B------:R-:W-:Y:S01]  /*4860*/  IMAD R91, R236, R2, R91 ;  /* 0x00000002ec5b7224 */ /* 0x000fe200078e025b */
[----:B------:R-:W-:Y:S01]  /*4870*/  IABS R9, R10 ;  /* 0x0000000a00097213 */ /* 0x000fe20000000000 */
[--C-:B------:R-:W-:Y:S01]  /*4880*/  @!P5 IMAD.IADD R84, R84, 0x1, -R236.reuse ;  /* 0x000000015454d824 */ /* 0x100fe200078e0aec */
[----:B------:R-:W-:Y:S01]  /*4890*/  ISETP.GE.AND P4, PT, R13, RZ, PT ;  /* 0x000000ff0d00720c */ /* 0x000fe20003f86270 */
[----:B------:R-:W-:Y:S01]  /*48a0*/  @!P6 IMAD.IADD R88, R88, 0x1, -R236 ;  /* 0x000000015858e824 */ /* 0x000fe200078e0aec */
[C---:B------:R-:W-:Y:S01]  /*48b0*/  ISETP.GT.U32.AND P6, PT, R236.reuse, R91, PT ;  /* 0x0000005bec00720c */ /* 0x040fe20003fc4070 */
[----:B------:R-:W-:Y:S01]  /*48c0*/  @!P2 IMAD.MOV R86, RZ, RZ, -R86 ;  /* 0x000000ffff56a224 */ /* 0x000fe200078e0a56 */
[----:B------:R-:W-:Y:S01]  /*48d0*/  ISETP.GT.U32.AND P2, PT, R236, R89, PT ;  /* 0x00000059ec00720c */ /* 0x000fe20003f44070 */
[----:B------:R-:W-:Y:S01]  /*48e0*/  @!P3 IMAD.MOV R84, RZ, RZ, -R84 ;  /* 0x000000ffff54b224 */ /* 0x000fe200078e0a54 */
[----:B------:R-:W-:Y:S01]  /*48f0*/  ISETP.GE.AND P3, PT, R12, RZ, PT ;  /* 0x000000ff0c00720c */ /* 0x000fe20003f66270 */
[C---:B------:R-:W-:Y:S01]  /*4900*/  VIADD R13, R0.reuse, 0x5c ;  /* 0x0000005c000d7836 */ /* 0x040fe20000000000 */
[----:B------:R-:W-:Y:S01]  /*4910*/  IADD3 R12, R0, 0x5b, RZ ;  /* 0x0000005b000c7810 */ /* 0x000fe20007ffe0ff */
[----:B------:R-:W-:Y:S01]  /*4920*/  IMAD.HI.U32 R2, R4, R9, RZ ;  /* 0x0000000904027227 */ /* 0x000fe200078e00ff */
[----:B------:R-:W-:-:S02]  /*4930*/  ISETP.GE.AND P5, PT, R11, RZ, PT ;  /* 0x000000ff0b00720c */ /* 0x000fc40003fa6270 */
[----:B------:R-:W-:Y:S01]  /*4940*/  IABS R93, R12 ;  /* 0x0000000c005d7213 */ /* 0x000fe20000000000 */
[----:B------:R-:W-:Y:S01]  /*4950*/  IMAD.MOV R2, RZ, RZ, -R2 ;  /* 0x000000ffff027224 */ /* 0x000fe200078e0a02 */
[----:B------:R-:W-:Y:S02]  /*4960*/  IABS R11, R13 ;  /* 0x0000000d000b7213 */ /* 0x000fe40000000000 */
[-C--:B------:R-:W-:Y:S01]  /*4970*/  @!P6 IADD3 R91, R91, -R236.reuse, RZ ;  /* 0x800000ec5b5be210 */ /* 0x080fe20007ffe0ff */
[----:B------:R-:W-:Y:S01]  /*4980*/  IMAD.HI.U32 R5, R4, R93, RZ ;  /* 0x0000005d04057227 */ /* 0x000fe200078e00ff */
[----:B------:R-:W-:Y:S02]  /*4990*/  @!P1 IADD3 R87, R87, -R236, RZ ;  /* 0x800000ec57579210 */ /* 0x000fe40007ffe0ff */
[----:B------:R-:W-:Y:S01]  /*49a0*/  ISETP.GT.U32.AND P6, PT, R236, R91, PT ;  /* 0x0000005bec00720c */ /* 0x000fe20003fc4070 */
[----:B------:R-:W-:Y:S01]  /*49b0*/  @!P2 IMAD.IADD R89, R89, 0x1, -R236 ;  /* 0x000000015959a824 */ /* 0x000fe200078e0aec */
[----:B------:R-:W-:Y:S01]  /*49c0*/  ISETP.GE.AND P2, PT, R8, RZ, PT ;  /* 0x000000ff0800720c */ /* 0x000fe20003f46270 */
[----:B------:R-:W-:Y:S01]  /*49d0*/  IMAD.HI.U32 R8, R4, R11, RZ ;  /* 0x0000000b04087227 */ /* 0x000fe200078e00ff */
[----:B------:R-:W-:-:S02]  /*49e0*/  ISETP.GT.U32.AND P1, PT, R236, R90, PT ;  /* 0x0000005aec00720c */ /* 0x000fc40003f24070 */
[----:B------:R-:W-:Y:S01]  /*49f0*/  @!P3 IADD3 R88, -R88, RZ, RZ ;  /* 0x000000ff5858b210 */ /* 0x000fe20007ffe1ff */
[----:B------:R-:W-:Y:S02]  /*4a00*/  IMAD.MOV R5, RZ, RZ, -R5 ;  /* 0x000000ffff057224 */ /* 0x000fe400078e0a05 */
[C---:B------:R-:W-:Y:S02]  /*4a10*/  IMAD R92, R236.reuse, R2, R9 ;  /* 0x00000002ec5c7224 */ /* 0x040fe400078e0209 */
[----:B------:R-:W-:Y:S02]  /*4a20*/  IMAD.MOV R8, RZ, RZ, -R8 ;  /* 0x000000ffff087224 */ /* 0x000fe400078e0a08 */
[C---:B------:R-:W-:Y:S01]  /*4a30*/  IMAD R93, R236.reuse, R5, R93 ;  /* 0x00000005ec5d7224 */ /* 0x040fe200078e025d */
[C---:B------:R-:W-:Y:S01]  /*4a40*/  ISETP.GT.U32.AND P3, PT, R236.reuse, R92, PT ;  /* 0x0000005cec00720c */ /* 0x040fe20003f64070 */
[C---:B------:R-:W-:Y:S02]  /*4a50*/  IMAD R94, R236.reuse, R8, R11 ;  /* 0x00000008ec5e7224 */ /* 0x040fe400078e020b */
[----:B------:R-:W-:Y:S01]  /*4a60*/  @!P4 IMAD.MOV R89, RZ, RZ, -R89 ;  /* 0x000000ffff59c224 */ /* 0x000fe200078e0a59 */
[----:B------:R-:W-:Y:S01]  /*4a70*/  ISETP.GT.U32.AND P4, PT, R236, R93, PT ;  /* 0x0000005dec00720c */ /* 0x000fe20003f84070 */
[----:B------:R-:W-:Y:S01]  /*4a80*/  VIADD R8, R0, 0x5d ;  /* 0x0000005d00087836 */ /* 0x000fe20000000000 */
[----:B------:R-:W-:Y:S01]  /*4a90*/  @!P1 IADD3 R90, R90, -R236, RZ ;  /* 0x800000ec5a5a9210 */ /* 0x000fe20007ffe0ff */
[----:B------:R-:W-:Y:S01]  /*4aa0*/  @!P6 IMAD.IADD R91, R91, 0x1, -R236 ;  /* 0x000000015b5be824 */ /* 0x000fe200078e0aec */
[----:B------:R-:W-:Y:S01]  /*4ab0*/  ISETP.GT.U32.AND P6, PT, R236, R94, PT ;  /* 0x0000005eec00720c */ /* 0x000fe20003fc4070 */
[----:B------:R-:W-:Y:S01]  /*4ac0*/  @!P5 IMAD.MOV R87, RZ, RZ, -R87 ;  /* 0x000000ffff57d224 */ /* 0x000fe200078e0a57 */
[----:B------:R-:W-:Y:S01]  /*4ad0*/  ISETP.GE.AND P1, PT, R10, RZ, PT ;  /* 0x000000ff0a00720c */ /* 0x000fe20003f26270 */
[C---:B------:R-:W-:Y:S01]  /*4ae0*/  VIADD R10, R0.reuse, 0x5e ;  /* 0x0000005e000a7836 */ /* 0x040fe20000000000 */
[----:B------:R-:W-:Y:S01]  /*4af0*/  IABS R95, R8 ;  /* 0x00000008005f7213 */ /* 0x000fe20000000000 */
[----:B------:R-:W-:Y:S01]  /*4b00*/  VIADD R11, R0, 0x5f ;  /* 0x0000005f000b7836 */ /* 0x000fe20000000000 */
[----:B------:R-:W-:Y:S01]  /*4b10*/  @!P3 IADD3 R92, R92, -R236, RZ ;  /* 0x800000ec5c5cb210 */ /* 0x000fe20007ffe0ff */
[----:B------:R-:W-:Y:S01]  /*4b20*/  @!P2 IMAD.MOV R91, RZ, RZ, -R91 ;  /* 0x000000ffff5ba224 */ /* 0x000fe200078e0a5b */
[----:B------:R-:W-:Y:S01]  /*4b30*/  IABS R9, R10 ;  /* 0x0000000a00097213 */ /* 0x000fe20000000000 */
[----:B------:R-:W-:Y:S01]  /*4b40*/  IMAD.HI.U32 R2, R4, R95, RZ ;  /* 0x0000005f04027227 */ /* 0x000fe200078e00ff */
[----:B------:R-:W-:-:S02]  /*4b50*/  ISETP.GT.U32.AND P5, PT, R236, R90, PT ;  /* 0x0000005aec00720c */ /* 0x000fc40003fa4070 */
[----:B------:R-:W-:Y:S01]  /*4b60*/  IABS R97, R11 ;  /* 0x0000000b00617213 */ /* 0x000fe20000000000 */
[--C-:B------:R-:W-:Y:S01]  /*4b70*/  @!P4 IMAD.IADD R93, R93, 0x1, -R236.reuse ;  /* 0x000000015d5dc824 */ /* 0x100fe200078e0aec */
[----:B------:R-:W-:Y:S01]  /*4b80*/  ISETP.GT.U32.AND P4, PT, R236, R92, PT ;  /* 0x0000005cec00720c */ /* 0x000fe20003f84070 */
[----:B------:R-:W-:Y:S01]  /*4b90*/  @!P6 IMAD.IADD R94, R94, 0x1, -R236 ;  /* 0x000000015e5ee824 */ /* 0x000fe200078e0aec */
[----:B------:R-:W-:Y:S01]  /*4ba0*/  IADD3 R5, -R2, RZ, RZ ;  /* 0x000000ff02057210 */ /* 0x000fe20007ffe1ff */
[----:B------:R-:W-:Y:S01]  /*4bb0*/  IMAD.HI.U32 R2, R4, R9, RZ ;  /* 0x0000000904027227 */ /* 0x000fe200078e00ff */
[C---:B------:R-:W-:Y:S02]  /*4bc0*/  ISETP.GT.U32.AND P6, PT, R236.reuse, R93, PT ;  /* 0x0000005dec00720c */ /* 0x040fe40003fc4070 */
[----:B------:R-:W-:Y:S01]  /*4bd0*/  ISETP.GE.AND P3, PT, R13, RZ, PT ;  /* 0x000000ff0d00720c */ /* 0x000fe20003f66270 */
[----:B------:R-:W-:Y:S01]  /*4be0*/  IMAD R95, R236, R5, R95 ;  /* 0x00000005ec5f7224 */ /* 0x000fe200078e025f */
[----:B------:R-:W-:-:S02]  /*4bf0*/  IADD3 R2, -R2, RZ, RZ ;  /* 0x000000ff02027210 */ /* 0x000fc40007ffe1ff */
[----:B------:R-:W-:Y:S02]  /*4c00*/  @!P5 IADD3 R90, R90, -R236, RZ ;  /* 0x800000ec5a5ad210 */ /* 0x000fe40007ffe0ff */
[----:B------:R-:W-:Y:S01]  /*4c10*/  ISETP.GE.AND P5, PT, R12, RZ, PT ;  /* 0x000000ff0c00720c */ /* 0x000fe20003fa6270 */
[--C-:B------:R-:W-:Y:S01]  /*4c20*/  @!P4 IMAD.IADD R92, R92, 0x1, -R236.reuse ;  /* 0x000000015c5cc824 */ /* 0x100fe200078e0aec */
[C---:B------:R-:W-:Y:S01]  /*4c30*/  ISETP.GT.U32.AND P4, PT, R236.reuse, R95, PT ;  /* 0x0000005fec00720c */ /* 0x040fe20003f84070 */
[----:B------:R-:W-:Y:S01]  /*4c40*/  IMAD R96, R236, R2, R9 ;  /* 0x00000002ec607224 */ /* 0x000fe200078e0209 */
[C---:B------:R-:W-:Y:S01]  /*4c50*/  IADD3 R13, R0.reuse, 0x61, RZ ;  /* 0x00000061000d7810 */ /* 0x040fe20007ffe0ff */
[----:B------:R-:W-:Y:S02]  /*4c60*/  @!P6 IMAD.IADD R93, R93, 0x1, -R236 ;  /* 0x000000015d5de824 */ /* 0x000fe400078e0aec */
[----:B------:R-:W-:Y:S01]  /*4c70*/  VIADD R12, R0, 0x60 ;  /* 0x00000060000c7836 */ /* 0x000fe20000000000 */
[----:B------:R-:W-:Y:S01]  /*4c80*/  ISETP.GT.U32.AND P6, PT, R236, R96, PT ;  /* 0x00000060ec00720c */ /* 0x000fe20003fc4070 */
[----:B------:R-:W-:Y:S01]  /*4c90*/  IMAD.HI.U32 R2, R4, R97, RZ ;  /* 0x0000006104027227 */ /* 0x000fe200078e00ff */
[----:B------:R-:W-:-:S02]  /*4ca0*/  IABS R99, R13 ;  /* 0x0000000d00637213 */ /* 0x000fc40000000000 */
[----:B------:R-:W-:Y:S01]  /*4cb0*/  IABS R9, R12 ;  /* 0x0000000c00097213 */ /* 0x000fe20000000000 */
[----:B------:R-:W-:Y:S01]  /*4cc0*/  @!P0 IMAD.MOV R90, RZ, RZ, -R90 ;  /* 0x000000ffff5a8224 */ /* 0x000fe200078e0a5a */
[----:B------:R-:W-:Y:S01]  /*4cd0*/  IADD3 R5, -R2, RZ, RZ ;  /* 0x000000ff02057210 */ /* 0x000fe20007ffe1ff */
[----:B------:R-:W-:Y:S01]  /*4ce0*/  @!P4 IMAD.IADD R95, R95, 0x1, -R236 ;  /* 0x000000015f5fc824 */ /* 0x000fe200078e0aec */
[----:B------:R-:W-:Y:S01]  /*4cf0*/  ISETP.GT.U32.AND P0, PT, R236, R94, PT ;  /* 0x0000005eec00720c */ /* 0x000fe20003f04070 */
[----:B------:R-:W-:Y:S01]  /*4d00*/  IMAD.HI.U32 R2, R4, R9, RZ ;  /* 0x0000000904027227 */ /* 0x000fe200078e00ff */
[----:B------:R-:W-:Y:S02]  /*4d10*/  ISETP.GE.AND P4, PT, R10, RZ, PT ;  /* 0x000000ff0a00720c */ /* 0x000fe40003f86270 */
[----:B------:R-:W-:Y:S01]  /*4d20*/  @!P5 IADD3 R93, -R93, RZ, RZ ;  /* 0x000000ff5d5dd210 */ /* 0x000fe20007ffe1ff */
[----:B------:R-:W-:Y:S01]  /*4d30*/  IMAD.MOV R98, RZ, RZ, -R2 ;  /* 0x000000ffff627224 */ /* 0x000fe200078e0a02 */
[----:B------:R-:W-:Y:S01]  /*4d40*/  @!P6 IADD3 R96, R96, -R236, RZ ;  /* 0x800000ec6060e210 */ /* 0x000fe20007ffe0ff */
[C---:B------:R-:W-:Y:S01]  /*4d50*/  IMAD R97, R236.reuse, R5, R97 ;  /* 0x00000005ec617224 */ /* 0x040fe200078e0261 */
[C---:B------:R-:W-:Y:S01]  /*4d60*/  ISETP.GT.U32.AND P6, PT, R236.reuse, R95, PT ;  /* 0x0000005fec00720c */ /* 0x040fe20003fc4070 */
[C---:B------:R-:W-:Y:S01]  /*4d70*/  IMAD R98, R236.reuse, R98, R9 ;  /* 0x00000062ec627224 */ /* 0x040fe200078e0209 */
[C---:B------:R-:W-:Y:S01]  /*4d80*/  ISETP.GT.U32.AND P2, PT, R236.reuse, R96, PT ;  /* 0x00000060ec00720c */ /* 0x040fe20003f44070 */
[----:B------:R-:W-:Y:S01]  /*4d90*/  @!P1 IMAD.MOV R92, RZ, RZ, -R92 ;  /* 0x000000ffff5c9224 */ /* 0x000fe200078e0a5c */
[----:B------:R-:W-:Y:S01]  /*4da0*/  ISETP.GT.U32.AND P1, PT, R236, R97, PT ;  /* 0x00000061ec00720c */ /* 0x000fe20003f24070 */
[----:B------:R-:W-:Y:S01]  /*4db0*/  @!P0 IMAD.IADD R94, R94, 0x1, -R236 ;  /* 0x000000015e5e8824 */ /* 0x000fe200078e0aec */
[----:B------:R-:W-:Y:S01]  /*4dc0*/  ISETP.GE.AND P0, PT, R8, RZ, PT ;  /* 0x000000ff0800720c */ /* 0x000fe20003f06270 */
[----:B------:R-:W-:Y:S01]  /*4dd0*/  IMAD.HI.U32 R2, R4, R99, RZ ;  /* 0x0000006304027227 */ /* 0x000fe200078e00ff */
[----:B------:R-:W-:-:S03]  /*4de0*/  ISETP.GE.AND P5, PT, R11, RZ, PT ;  /* 0x000000ff0b00720c */ /* 0x000fc60003fa6270 */
[----:B------:R-:W-:Y:S01]  /*4df0*/  VIADD R8, R0, 0x62 ;  /* 0x0000006200087836 */ /* 0x000fe20000000000 */
[----:B------:R-:W-:Y:S01]  /*4e00*/  IADD3 R2, -R2, RZ, RZ ;  /* 0x000000ff02027210 */ /* 0x000fe20007ffe1ff */
[--C-:B------:R-:W-:Y:S01]  /*4e10*/  @!P6 IMAD.IADD R95, R95, 0x1, -R236.reuse ;  /* 0x000000015f5fe824 */ /* 0x100fe200078e0aec */
[----:B------:R-:W-:Y:S01]  /*4e20*/  ISETP.GT.U32.AND P6, PT, R236, R98, PT ;  /* 0x00000062ec00720c */ /* 0x000fe20003fc4070 */
[----:B------:R-:W-:Y:S01]  /*4e30*/  @!P2 IMAD.IADD R96, R96, 0x1, -R236 ;  /* 0x000000016060a824 */ /* 0x000fe200078e0aec */
[----:B------:R-:W-:Y:S01]  /*4e40*/  IABS R5, R8 ;  /* 0x0000000800057213 */ /* 0x000fe20000000000 */
[----:B------:R-:W-:Y:S01]  /*4e50*/  IMAD R99, R236, R2, R99 ;  /* 0x00000002ec637224 */ /* 0x000fe200078e0263 */
[----:B------:R-:W-:Y:S01]  /*4e60*/  @!P1 IADD3 R97, R97, -R236, RZ ;  /* 0x800000ec61619210 */ /* 0x000fe20007ffe0ff */
[----:B------:R-:W-:Y:S01]  /*4e70*/  @!P4 IMAD.MOV R96, RZ, RZ, -R96 ;  /* 0x000000ffff60c224 */ /* 0x000fe200078e0a60 */
[----:B------:R-:W-:Y:S01]  /*4e80*/  ISETP.GE.AND P1, PT, R8, RZ, PT ;  /* 0x000000ff0800720c */ /* 0x000fe20003f26270 */
[----:B------:R-:W-:Y:S01]  /*4e90*/  IMAD.HI.U32 R2, R4, R5, RZ ;  /* 0x0000000504027227 */ /* 0x000fe200078e00ff */
[----:B------:R-:W-:-:S02]  /*4ea0*/  ISETP.GT.U32.AND P4, PT, R236, R99, PT ;  /* 0x00000063ec00720c */ /* 0x000fc40003f84070 */
[----:B------:R-:W-:Y:S01]  /*4eb0*/  ISETP.GE.AND P2, PT, R13, RZ, PT ;  /* 0x000000ff0d00720c */ /* 0x000fe20003f46270 */
[----:B------:R-:W-:Y:S01]  /*4ec0*/  @!P0 IMAD.MOV R95, RZ, RZ, -R95 ;  /* 0x000000ffff5f8224 */ /* 0x000fe200078e0a5f */
[----:B------:R-:W-:Y:S01]  /*4ed0*/  IADD3 R2, -R2, RZ, RZ ;  /* 0x000000ff02027210 */ /* 0x000fe20007ffe1ff */
[----:B------:R-:W-:Y:S01]  /*4ee0*/  @!P6 IMAD.IADD R98, R98, 0x1, -R236 ;  /* 0x000000016262e824 */ /* 0x000fe200078e0aec */
[----:B------:R-:W-:Y:S01]  /*4ef0*/  ISETP.GT.U32.AND P6, PT, R236, R97, PT ;  /* 0x00000061ec00720c */ /* 0x000fe20003fc4070 */
[C---:B------:R-:W-:Y:S01]  /*4f00*/  VIADD R8, R0.reuse, 0x63 ;  /* 0x0000006300087836 */ /* 0x040fe20000000000 */
[----:B------:R-:W-:Y:S01]  /*4f10*/  IADD3 R13, R0, 0x68, RZ ;  /* 0x00000068000d7810 */ /* 0x000fe20007ffe0ff */
[C---:B------:R-:W-:Y:S01]  /*4f20*/  IMAD R100, R236.reuse, R2, R5 ;  /* 0x00000002ec647224 */ /* 0x040fe200078e0205 */
[----:B------:R-:W-:Y:S01]  /*4f30*/  ISETP.GT.U32.AND P0, PT, R236, R98, PT ;  /* 0x00000062ec00720c */ /* 0x000fe20003f04070 */
[----:B------:R-:W-:Y:S01]  /*4f40*/  VIADD R10, R0, 0x64 ;  /* 0x00000064000a7836 */ /* 0x000fe20000000000 */
[----:B------:R-:W-:Y:S01]  /*4f50*/  IABS R101, R8 ;  /* 0x0000000800657213 */ /* 0x000fe20000000000 */
[----:B------:R-:W-:Y:S01]  /*4f60*/  @!P3 IMAD.MOV R94, RZ, RZ, -R94 ;  /* 0x000000ffff5eb224 */ /* 0x000fe200078e0a5e */
[----:B------:R-:W-:-:S02]  /*4f70*/  ISETP.GE.AND P3, PT, R12, RZ, PT ;  /* 0x000000ff0c00720c */ /* 0x000fc40003f66270 */
[----:B------:R-:W-:Y:S01]  /*4f80*/  IABS R9, R10 ;  /* 0x0000000a00097213 */ /* 0x000fe20000000000 */
[----:B------:R-:W-:Y:S01]  /*4f90*/  IMAD.HI.U32 R2, R4, R101, RZ ;  /* 0x0000006504027227 */ /* 0x000fe200078e00ff */
[----:B------:R-:W-:Y:S02]  /*4fa0*/  @!P4 IADD3 R99, R99, -R236, RZ ;  /* 0x800000ec6363c210 */ /* 0x000fe40007ffe0ff */
[----:B------:R-:W-:Y:S01]  /*4fb0*/  IADD3 R12, R0, 0x65, RZ ;  /* 0x00000065000c7810 */ /* 0x000fe20007ffe0ff */
[----:B------:R-:W-:Y:S01]  /*4fc0*/  @!P6 IMAD.IADD R97, R97, 0x1, -R236 ;  /* 0x000000016161e824 */ /* 0x000fe200078e0aec */
[----:B------:R-:W-:Y:S01]  /*4fd0*/  ISETP.GT.U32.AND P6, PT, R236, R100, PT ;  /* 0x00000064ec00720c */ /* 0x000fe20003fc4070 */
[----:B------:R-:W-:Y:S01]  /*4fe0*/  IMAD.HI.U32 R5, R4, R9, RZ ;  /* 0x0000000904057227 */ /* 0x000fe200078e00ff */
[----:B------:R-:W-:Y:S02]  /*4ff0*/  @!P0 IADD3 R98, R98, -R236, RZ ;  /* 0x800000ec62628210 */ /* 0x000fe40007ffe0ff */
[----:B------:R-:W-:Y:S01]  /*5000*/  ISETP.GE.AND P0, PT, R8, RZ, PT ;  /* 0x000000ff0800720c */ /* 0x000fe20003f06270 */
[----:B------:R-:W-:Y:S01]  /*5010*/  IMAD.MOV R8, RZ, RZ, -R2 ;  /* 0x000000ffff087224 */ /* 0x000fe200078e0a02 */
[----:B------:R-:W-:Y:S01]  /*5020*/  IABS R103, R12 ;  /* 0x0000000c00677213 */ /* 0x000fe20000000000 */
[----:B------:R-:W-:Y:S01]  /*5030*/  IMAD.MOV R5, RZ, RZ, -R5 ;  /* 0x000000ffff057224 */ /* 0x000fe200078e0a05 */
[----:B------:R-:W-:Y:S01]  /*5040*/  @!P5 IADD3 R97, -R97, RZ, RZ ;  /* 0x000000ff6161d210 */ /* 0x000fe20007ffe1ff */
[----:B------:R-:W-:Y:S01]  /*5050*/  IMAD R101, R236, R8, R101 ;  /* 0x00000008ec657224 */ /* 0x000fe200078e0265 */
[----:B------:R-:W-:Y:S01]  /*5060*/  ISETP.GE.AND P4, PT, R10, RZ, PT ;  /* 0x000000ff0a00720c */ /* 0x000fe20003f86270 */
[----:B------:R-:W-:Y:S01]  /*5070*/  IMAD R102, R236, R5, R9 ;  /* 0x00000005ec667224 */ /* 0x000fe200078e0209 */
[----:B------:R-:W-:Y:S01]  /*5080*/  IABS R11, R13 ;  /* 0x0000000d000b7213 */ /* 0x000fe20000000000 */
[----:B------:R-:W-:Y:S01]  /*5090*/  @!P6 IMAD.IADD R100, R100, 0x1, -R236 ;  /* 0x000000016464e824 */ /* 0x000fe200078e0aec */
[C---:B------:R-:W-:Y:S01]  /*50a0*/  ISETP.GT.U32.AND P6, PT, R236.reuse, R99, PT ;  /* 0x00000063ec00720c */ /* 0x040fe20003fc4070 */
[----:B------:R-:W-:Y:S01]  /*50b0*/  @!P3 IMAD.MOV R98, RZ, RZ, -R98 ;  /* 0x000000ffff62b224 */ /* 0x000fe200078e0a62 */
[----:B------:R-:W-:Y:S01]  /*50c0*/  ISETP.GT.U32.AND P3, PT, R236, R101, PT ;  /* 0x00000065ec00720c */ /* 0x000fe20003f64070 */
[----:B------:R-:W-:Y:S01]  /*50d0*/  IMAD.HI.U32 R2, R4, R103, RZ ;  /* 0x0000006704027227 */ /* 0x000fe200078e00ff */
[----:B------:R-:W-:-:S03]  /*50e0*/  ISETP.GT.U32.AND P5, PT, R236, R100, PT ;  /* 0x00000064ec00720c */ /* 0x000fc60003fa4070 */
[C---:B------:R-:W-:Y:S02]  /*50f0*/  VIADD R8, R0.reuse, 0x66 ;  /* 0x0000006600087836 */ /* 0x040fe40000000000 */
[----:B------:R-:W-:Y:S02]  /*5100*/  IMAD.MOV R2, RZ, RZ, -R2 ;  /* 0x000000ffff027224 */ /* 0x000fe400078e0a02 */
[----:B------:R-:W-:Y:S01]  /*5110*/  VIADD R10, R0, 0x67 ;  /* 0x00000067000a7836 */ /* 0x000fe20000000000 */
[----:B------:R-:W-:Y:S01]  /*5120*/  IABS R9, R8 ;  /* 0x0000000800097213 */ /* 0x000fe20000000000 */
[C---:B------:R-:W-:Y:S01]  /*5130*/  IMAD R103, R236.reuse, R2, R103 ;  /* 0x00000002ec677224 */ /* 0x040fe200078e0267 */
[----:B------:R-:W-:Y:S01]  /*5140*/  @!P6 IADD3 R99, R99, -R236, RZ ;  /* 0x800000ec6363e210 */ /* 0x000fe20007ffe0ff */
[--C-:B------:R-:W-:Y:S01]  /*5150*/  @!P3 IMAD.IADD R101, R101, 0x1, -R236.reuse ;  /* 0x000000016565b824 */ /* 0x100fe200078e0aec */
[----:B------:R-:W-:Y:S01]  /*5160*/  ISETP.GT.U32.AND P6, PT, R236, R102, PT ;  /* 0x00000066ec00720c */ /* 0x000fe20003fc4070 */
[----:B------:R-:W-:Y:S01]  /*5170*/  @!P5 IMAD.IADD R100, R100, 0x1, -R236 ;  /* 0x000000016464d824 */ /* 0x000fe200078e0aec */
[----:B------:R-:W-:Y:S01]  /*5180*/  ISETP.GT.U32.AND P5, PT, R236, R103, PT ;  /* 0x00000067ec00720c */ /* 0x000fe20003fa4070 */
[----:B------:R-:W-:Y:S01]  /*5190*/  IMAD.HI.U32 R2, R4, R9, RZ ;  /* 0x0000000904027227 */ /* 0x000fe200078e00ff */
[----:B------:R-:W-:-:S02]  /*51a0*/  IABS R105, R10 ;  /* 0x0000000a00697213 */ /* 0x000fc40000000000 */
[----:B------:R-:W-:Y:S01]  /*51b0*/  ISETP.GE.AND P3, PT, R12, RZ, PT ;  /* 0x000000ff0c00720c */ /* 0x000fe20003f66270 */
[----:B------:R-:W-:Y:S01]  /*51c0*/  @!P2 IMAD.MOV R99, RZ, RZ, -R99 ;  /* 0x000000ffff63a224 */ /* 0x000fe200078e0a63 */
[----:B------:R-:W-:Y:S01]  /*51d0*/  IADD3 R2, -R2, RZ, RZ ;  /* 0x000000ff02027210 */ /* 0x000fe20007ffe1ff */
[----:B------:R-:W-:Y:S01]  /*51e0*/  IMAD.HI.U32 R5, R4, R105, RZ ;  /* 0x0000006904057227 */ /* 0x000fe200078e00ff */
[----:B------:R-:W-:-:S03]  /*51f0*/  IADD3 R12, R0, 0x71, RZ ;  /* 0x00000071000c7810 */ /* 0x000fc60007ffe0ff */
[----:B------:R-:W-:Y:S01]  /*5200*/  @!P6 IMAD.IADD R102, R102, 0x1, -R236 ;  /* 0x000000016666e824 */ /* 0x000fe200078e0aec */
[C---:B------:R-:W-:Y:S01]  /*5210*/  ISETP.GT.U32.AND P6, PT, R236.reuse, R101, PT ;  /* 0x00000065ec00720c */ /* 0x040fe20003fc4070 */
[C---:B------:R-:W-:Y:S01]  /*5220*/  IMAD R104, R236.reuse, R2, R9 ;  /* 0x00000002ec687224 */ /* 0x040fe200078e0209 */
[----:B------:R-:W-:Y:S01]  /*5230*/  @!P5 IADD3 R103, R103, -R236, RZ ;  /* 0x800000ec6767d210 */ /* 0x000fe20007ffe0ff */
[----:B------:R-:W-:Y:S01]  /*5240*/  IMAD.MOV R5, RZ, RZ, -R5 ;  /* 0x000000ffff057224 */ /* 0x000fe200078e0a05 */
[----:B------:R-:W-:Y:S01]  /*5250*/  ISETP.GT.U32.AND P5, PT, R236, R102, PT ;  /* 0x00000066ec00720c */ /* 0x000fe20003fa4070 */
[----:B------:R-:W-:Y:S01]  /*5260*/  VIADD R9, R0, 0x6a ;  /* 0x0000006a00097836 */ /* 0x000fe20000000000 */
[C---:B------:R-:W-:Y:S01]  /*5270*/  ISETP.GT.U32.AND P2, PT, R236.reuse, R103, PT ;  /* 0x00000067ec00720c */ /* 0x040fe20003f44070 */
[----:B------:R-:W-:Y:S01]  /*5280*/  IMAD R105, R236, R5, R105 ;  /* 0x00000005ec697224 */ /* 0x000fe200078e0269 */
[----:B------:R-:W-:Y:S01]  /*5290*/  IABS R115, R12 ;  /* 0x0000000c00737213 */ /* 0x000fe20000000000 */
[----:B------:R-:W-:-:S04]  /*52a0*/  IMAD.HI.U32 R5, R4, R107, RZ ;  /* 0x0000006b04057227 */ /* 0x000fc800078e00ff */
[----:B------:R-:W-:Y:S01]  /*52b0*/  @!P6 IADD3 R101, R101, -R236, RZ ;  /* 0x800000ec6565e210 */ /* 0x000fe20007ffe0ff */
[----:B------:R-:W-:Y:S01]  /*52c0*/  @!P1 IMAD.MOV R100, RZ, RZ, -R100 ;  /* 0x000000ffff649224 */ /* 0x000fe200078e0a64 */
[----:B------:R-:W-:Y:S01]  /*52d0*/  ISETP.GT.U32.AND P6, PT, R236, R104, PT ;  /* 0x00000068ec00720c */ /* 0x000fe20003fc4070 */
[----:B------:R-:W-:Y:S01]  /*52e0*/  IMAD.HI.U32 R2, R4, R11, RZ ;  /* 0x0000000b04027227 */ /* 0x000fe200078e00ff */
[----:B------:R-:W-:Y:S02]  /*52f0*/  IADD3 R5, -R5, RZ, RZ ;  /* 0x000000ff05057210 */ /* 0x000fe40007ffe1ff */
[----:B------:R-:W-:Y:S01]  /*5300*/  ISETP.GE.AND P1, PT, R8, RZ, PT ;  /* 0x000000ff0800720c */ /* 0x000fe20003f26270 */
[----:B------:R-:W-:Y:S01]  /*5310*/  @!P5 IMAD.IADD R102, R102, 0x1, -R236 ;  /* 0x000000016666d824 */ /* 0x000fe200078e0aec */
[C---:B------:R-:W-:Y:S01]  /*5320*/  ISETP.GT.U32.AND P5, PT, R236.reuse, R105, PT ;  /* 0x00000069ec00720c */ /* 0x040fe20003fa4070 */
[----:B------:R-:W-:Y:S01]  /*5330*/  IMAD R107, R236, R5, R107 ;  /* 0x00000005ec6b7224 */ /* 0x000fe200078e026b */
[----:B------:R-:W-:Y:S01]  /*5340*/  IABS R8, R9 ;  /* 0x0000000900087213 */ /* 0x000fe20000000000 */
[----:B------:R-:W-:Y:S01]  /*5350*/  @!P0 IMAD.MOV R101, RZ, RZ, -R101 ;  /* 0x000000ffff658224 */ /* 0x000fe200078e0a65 */
[----:B------:R-:W-:Y:S01]  /*5360*/  @!P4 IADD3 R102, -R102, RZ, RZ ;  /* 0x000000ff6666c210 */ /* 0x000fe20007ffe1ff */
[----:B------:R-:W-:Y:S01]  /*5370*/  IMAD.MOV R2, RZ, RZ, -R2 ;  /* 0x000000ffff027224 */ /* 0x000fe200078e0a02 */
[----:B------:R-:W-:Y:S01]  /*5380*/  ISETP.GT.U32.AND P4, PT, R236, R107, PT ;  /* 0x0000006bec00720c */ /* 0x000fe20003f84070 */
[----:B------:R-:W-:-:S02]  /*5390*/  @!P6 IMAD.IADD R104, R104, 0x1, -R236 ;  /* 0x000000016868e824 */ /* 0x000fc400078e0aec */
[----:B------:R-:W-:Y:S02]  /*53a0*/  IMAD.MOV.U32 R5, RZ, RZ, R8 ;  /* 0x000000ffff057224 */ /* 0x000fe400078e0008 */
[----:B------:R-:W-:Y:S01]  /*53b0*/  @!P2 IMAD.IADD R103, R103, 0x1, -R236 ;  /* 0x000000016767a824 */ /* 0x000fe200078e0aec */
[C---:B------:R-:W-:Y:S01]  /*53c0*/  ISETP.GT.U32.AND P0, PT, R236.reuse, R104, PT ;  /* 0x00000068ec00720c */ /* 0x040fe20003f04070 */
[----:B------:R-:W-:Y:S01]  /*53d0*/  IMAD R106, R236, R2, R11 ;  /* 0x00000002ec6a7224 */ /* 0x000fe200078e020b */
[----:B------:R-:W-:Y:S01]  /*53e0*/  ISETP.GE.AND P2, PT, R10, RZ, PT ;  /* 0x000000ff0a00720c */ /* 0x000fe20003f46270 */
[----:B------:R-:W-:Y:S01]  /*53f0*/  IMAD.HI.U32 R2, R4, R5, RZ ;  /* 0x0000000504027227 */ /* 0x000fe200078e00ff */
[----:B------:R-:W-:Y:S02]  /*5400*/  @!P5 IADD3 R105, R105, -R236, RZ ;  /* 0x800000ec6969d210 */ /* 0x000fe40007ffe0ff */
[----:B------:R-:W-:Y:S01]  /*5410*/  IADD3 R10, R0, 0x6b, RZ ;  /* 0x0000006b000a7810 */ /* 0x000fe20007ffe0ff */
[----:B------:R-:W-:Y:S01]  /*5420*/  IMAD.MOV R2, RZ, RZ, -R2 ;  /* 0x000000ffff027224 */ /* 0x000fe200078e0a02 */
[C---:B------:R-:W-:Y:S01]  /*5430*/  ISETP.GT.U32.AND P5, PT, R236.reuse, R105, PT ;  /* 0x00000069ec00720c */ /* 0x040fe20003fa4070 */
[----:B------:R-:W-:Y:S01]  /*5440*/  @!P4 IMAD.IADD R107, R107, 0x1, -R236 ;  /* 0x000000016b6bc824 */ /* 0x000fe200078e0aec */
[----:B------:R-:W-:Y:S01]  /*5450*/  IABS R109, R10 ;  /* 0x0000000a006d7213 */ /* 0x000fe20000000000 */
[C---:B------:R-:W-:Y:S01]  /*5460*/  IMAD R108, R236.reuse, R2, R5 ;  /* 0x00000002ec6c7224 */ /* 0x040fe200078e0205 */
[----:B------:R-:W-:Y:S01]  /*5470*/  ISETP.GT.U32.AND P6, PT, R236, R106, PT ;  /* 0x0000006aec00720c */ /* 0x000fe20003fc4070 */
[----:B------:R-:W-:Y:S01]  /*5480*/  @!P3 IMAD.MOV R103, RZ, RZ, -R103 ;  /* 0x000000ffff67b224 */ /* 0x000fe200078e0a67 */
[----:B------:R-:W-:Y:S01]  /*5490*/  @!P0 IADD3 R104, R104, -R236, RZ ;  /* 0x800000ec68688210 */ /* 0x000fe20007ffe0ff */
[----:B------:R-:W-:Y:S01]  /*54a0*/  IMAD.HI.U32 R2, R4, R109, RZ ;  /* 0x0000006d04027227 */ /* 0x000fe200078e00ff */
[----:B------:R-:W-:-:S02]  /*54b0*/  ISETP.GE.AND P3, PT, R13, RZ, PT ;  /* 0x000000ff0d00720c */ /* 0x000fc40003f66270 */
[----:B------:R-:W-:Y:S01]  /*54c0*/  ISETP.GE.AND P4, PT, R9, RZ, PT ;  /* 0x000000ff0900720c */ /* 0x000fe20003f86270 */
[----:B------:R-:W-:Y:S01]  /*54d0*/  @!P1 IMAD.MOV R104, RZ, RZ, -R104 ;  /* 0x000000ffff689224 */ /* 0x000fe200078e0a68 */
[----:B------:R-:W-:Y:S01]  /*54e0*/  ISETP.GT.U32.AND P1, PT, R236, R107, PT ;  /* 0x0000006bec00720c */ /* 0x000fe20003f24070 */
[--C-:B------:R-:W-:Y:S01]  /*54f0*/  @!P5 IMAD.IADD R105, R105, 0x1, -R236.reuse ;  /* 0x000000016969d824 */ /* 0x100fe200078e0aec */
[----:B------:R-:W-:Y:S01]  /*5500*/  IADD3 R2, -R2, RZ, RZ ;  /* 0x000000ff02027210 */ /* 0x000fe20007ffe1ff */
[----:B------:R-:W-:Y:S01]  /*5510*/  VIADD R8, R0, 0x6e ;  /* 0x0000006e00087836 */ /* 0x000fe20000000000 */
[----:B------:R-:W-:Y:S01]  /*5520*/  ISETP.GT.U32.AND P5, PT, R236, R108, PT ;  /* 0x0000006cec00720c */ /* 0x000fe20003fa4070 */
[----:B------:R-:W-:Y:S01]  /*5530*/  @!P6 IMAD.IADD R106, R106, 0x1, -R236 ;  /* 0x000000016a6ae824 */ /* 0x000fe200078e0aec */
[----:B------:R-:W-:Y:S01]  /*5540*/  ISETP.GE.AND P0, PT, R14, RZ, PT ;  /* 0x000000ff0e00720c */ /* 0x000fe20003f06270 */
[----:B------:R-:W-:Y:S01]  /*5550*/  IMAD R109, R236, R2, R109 ;  /* 0x00000002ec6d7224 */ /* 0x000fe200078e026d */
[----:B------:R-:W-:Y:S01]  /*5560*/  IADD3 R2, R0, 0x6c, RZ ;  /* 0x0000006c00027810 */ /* 0x000fe20007ffe0ff */
[----:B------:R-:W-:Y:S01]  /*5570*/  @!P2 IMAD.MOV R105, RZ, RZ, -R105 ;  /* 0x000000ffff69a224 */ /* 0x000fe200078e0a69 */
[----:B------:R-:W-:Y:S01]  /*5580*/  ISETP.GT.U32.AND P6, PT, R236, R106, PT ;  /* 0x0000006aec00720c */ /* 0x000fe20003fc4070 */
[C---:B------:R-:W-:Y:S01]  /*5590*/  VIADD R5, R0.reuse, 0x6d ;  /* 0x0000006d00057836 */ /* 0x040fe20000000000 */
[----:B------:R-:W-:Y:S01]  /*55a0*/  IABS R9, R2 ;  /* 0x0000000200097213 */ /* 0x000fe20000000000 */
[----:B------:R-:W-:Y:S01]  /*55b0*/  VIADD R14, R0, 0x73 ;  /* 0x00000073000e7836 */ /* 0x000fe20000000000 */
[----:B------:R-:W-:-:S02]  /*55c0*/  @!P1 IADD3 R107, R107, -R236, RZ ;  /* 0x800000ec6b6b9210 */ /* 0x000fc40007ffe0ff */
[----:B------:R-:W-:Y:S02]  /*55d0*/  ISETP.GT.U32.AND P1, PT, R236, R109, PT ;  /* 0x0000006dec00720c */ /* 0x000fe40003f24070 */
[----:B------:R-:W-:Y:S01]  /*55e0*/  @!P5 IADD3 R108, R108, -R236, RZ ;  /* 0x800000ec6c6cd210 */ /* 0x000fe20007ffe0ff */
[----:B------:R-:W-:Y:S01]  /*55f0*/  @!P0 IMAD.MOV R107, RZ, RZ, -R107 ;  /* 0x000000ffff6b8224 */ /* 0x000fe200078e0a6b */
[----:B------:R-:W-:Y:S01]  /*5600*/  ISETP.GE.AND P2, PT, R2, RZ, PT ;  /* 0x000000ff0200720c */ /* 0x000fe20003f46270 */
[----:B------:R-:W-:Y:S01]  /*5610*/  IMAD.HI.U32 R2, R4, R9, RZ ;  /* 0x0000000904027227 */ /* 0x000fe200078e00ff */
[----:B------:R-:W-:Y:S02]  /*5620*/  ISETP.GT.U32.AND P5, PT, R236, R108, PT ;  /* 0x0000006cec00720c */ /* 0x000fe40003fa4070 */
[----:B------:R-:W-:Y:S01]  /*5630*/  IABS R11, R8 ;  /* 0x00000008000b7213 */ /* 0x000fe20000000000 */
[----:B------:R-:W-:Y:S01]  /*5640*/  @!P6 IMAD.IADD R106, R106, 0x1, -R236 ;  /* 0x000000016a6ae824 */ /* 0x000fe200078e0aec */
[----:B------:R-:W-:Y:S01]  /*5650*/  ISETP.GE.AND P6, PT, R10, RZ, PT ;  /* 0x000000ff0a00720c */ /* 0x000fe20003fc6270 */
[----:B------:R-:W-:Y:S01]  /*5660*/  IMAD.MOV R110, RZ, RZ, -R2 ;  /* 0x000000ffff6e7224 */ /* 0x000fe200078e0a02 */
[----:B------:R-:W-:Y:S01]  /*5670*/  IABS R111, R5 ;  /* 0x00000005006f7213 */ /* 0x000fe20000000000 */
[----:B------:R-:W-:Y:S01]  /*5680*/  @!P1 IMAD.IADD R109, R109, 0x1, -R236 ;  /* 0x000000016d6d9824 */ /* 0x000fe200078e0aec */
[----:B------:R-:W-:Y:S01]  /*5690*/  ISETP.GE.AND P0, PT, R8, RZ, PT ;  /* 0x000000ff0800720c */ /* 0x000fe20003f06270 */
[----:B------:R-:W-:Y:S01]  /*56a0*/  @!P3 IMAD.MOV R106, RZ, RZ, -R106 ;  /* 0x000000ffff6ab224 */ /* 0x000fe200078e0a6a */
[----:B------:R-:W-:Y:S01]  /*56b0*/  ISETP.GE.AND P3, PT, R5, RZ, PT ;  /* 0x000000ff0500720c */ /* 0x000fe20003f66270 */
[----:B------:R-:W-:Y:S01]  /*56c0*/  IMAD.HI.U32 R5, R4, R11, RZ ;  /* 0x0000000b04057227 */ /* 0x000fe200078e00ff */
[----:B------:R-:W-:-:S02]  /*56d0*/  ISETP.GT.U32.AND P1, PT, R236, R109, PT ;  /* 0x0000006dec00720c */ /* 0x000fc40003f24070 */
[----:B------:R-:W-:Y:S01]  /*56e0*/  @!P5 IADD3 R108, R108, -R236, RZ ;  /* 0x800000ec6c6cd210 */ /* 0x000fe20007ffe0ff */
[----:B------:R-:W-:Y:S01]  /*56f0*/  IMAD R110, R236, R110, R9 ;  /* 0x0000006eec6e7224 */ /* 0x000fe200078e0209 */
[----:B------:R-:W-:Y:S01]  /*5700*/  IADD3 R13, R0, 0x72, RZ ;  /* 0x00000072000d7810 */ /* 0x000fe20007ffe0ff */
[----:B------:R-:W-:Y:S01]  /*5710*/  IMAD.MOV R5, RZ, RZ, -R5 ;  /* 0x000000ffff057224 */ /* 0x000fe200078e0a05 */
[----:B------:R-:W-:Y:S01]  /*5720*/  IABS R117, R14 ;  /* 0x0000000e00757213 */ /* 0x000fe20000000000 */
[----:B------:R-:W-:Y:S01]  /*5730*/  @!P4 IMAD.MOV R108, RZ, RZ, -R108 ;  /* 0x000000ffff6cc224 */ /* 0x000fe200078e0a6c */
[C---:B------:R-:W-:Y:S01]  /*5740*/  ISETP.GT.U32.AND P4, PT, R236.reuse, R110, PT ;  /* 0x0000006eec00720c */ /* 0x040fe20003f84070 */
[----:B------:R-:W-:Y:S02]  /*5750*/  IMAD R112, R236, R5, R11 ;  /* 0x00000005ec707224 */ /* 0x000fe400078e020b */
[----:B------:R-:W-:-:S04]  /*5760*/  IMAD.HI.U32 R2, R4, R111, RZ ;  /* 0x0000006f04027227 */ /* 0x000fc800078e00ff */
[--C-:B------:R-:W-:Y:S01]  /*5770*/  @!P1 IMAD.IADD R109, R109, 0x1, -R236.reuse ;  /* 0x000000016d6d9824 */ /* 0x100fe200078e0aec */
[----:B------:R-:W-:Y:S01]  /*5780*/  IADD3 R8, -R2, RZ, RZ ;  /* 0x000000ff02087210 */ /* 0x000fe20007ffe1ff */
[----:B------:R-:W-:Y:S02]  /*5790*/  VIADD R10, R0, 0x6f ;  /* 0x0000006f000a7836 */ /* 0x000fe40000000000 */
[----:B------:R-:W-:Y:S01]  /*57a0*/  @!P6 IMAD.MOV R109, RZ, RZ, -R109 ;  /* 0x000000ffff6de224 */ /* 0x000fe200078e0a6d */
[----:B------:R-:W-:Y:S01]  /*57b0*/  ISETP.GT.U32.AND P6, PT, R236, R112, PT ;  /* 0x00000070ec00720c */ /* 0x000fe20003fc4070 */
[----:B------:R-:W-:Y:S01]  /*57c0*/  @!P4 IMAD.IADD R110, R110, 0x1, -R236 ;  /* 0x000000016e6ec824 */ /* 0x000fe200078e0aec */
[----:B------:R-:W-:Y:S01]  /*57d0*/  IABS R113, R10 ;  /* 0x0000000a00717213 */ /* 0x000fe20000000000 */
[----:B------:R-:W-:Y:S01]  /*57e0*/  IMAD R111, R236, R8, R111 ;  /* 0x00000008ec6f7224 */ /* 0x000fe200078e026f */
[----:B------:R-:W-:Y:S01]  /*57f0*/  ISETP.GE.AND P5, PT, R10, RZ, PT ;  /* 0x000000ff0a00720c */ /* 0x000fe20003fa6270 */
[----:B------:R-:W-:Y:S01]  /*5800*/  VIADD R10, R0, 0x70 ;  /* 0x00000070000a7836 */ /* 0x000fe20000000000 */
[----:B------:R-:W-:Y:S01]  /*5810*/  ISETP.GT.U32.AND P4, PT, R236, R110, PT ;  /* 0x0000006eec00720c */ /* 0x000fe20003f84070 */
[----:B------:R-:W-:Y:S01]  /*5820*/  IMAD.HI.U32 R2, R4, R113, RZ ;  /* 0x0000007104027227 */ /* 0x000fe200078e00ff */
[----:B------:R-:W-:-:S02]  /*5830*/  ISETP.GT.U32.AND P1, PT, R236, R111, PT ;  /* 0x0000006fec00720c */ /* 0x000fc40003f24070 */
[----:B------:R-:W-:Y:S01]  /*5840*/  IABS R9, R10 ;  /* 0x0000000a00097213 */ /* 0x000fe20000000000 */
[----:B------:R-:W-:Y:S01]  /*5850*/  IMAD.HI.U32 R5, R4, R115, RZ ;  /* 0x0000007304057227 */ /* 0x000fe200078e00ff */
[----:B------:R-:W-:Y:S02]  /*5860*/  IADD3 R2, -R2, RZ, RZ ;  /* 0x000000ff02027210 */ /* 0x000fe40007ffe1ff */
[----:B------:R-:W-:Y:S01]  /*5870*/  @!P6 IADD3 R112, R112, -R236, RZ ;  /* 0x800000ec7070e210 */ /* 0x000fe20007ffe0ff */
[----:B------:R-:W-:Y:S01]  /*5880*/  IMAD.MOV R5, RZ, RZ, -R5 ;  /* 0x000000ffff057224 */ /* 0x000fe200078e0a05 */
[----:B------:R-:W-:Y:S01]  /*5890*/  IABS R8, R13 ;  /* 0x0000000d00087213 */ /* 0x000fe20000000000 */
[C---:B------:R-:W-:Y:S01]  /*58a0*/  IMAD R113, R236.reuse, R2, R113 ;  /* 0x00000002ec717224 */ /* 0x040fe200078e0271 */
[C---:B------:R-:W-:Y:S01]  /*58b0*/  ISETP.GT.U32.AND P6, PT, R236.reuse, R112, PT ;  /* 0x00000070ec00720c */ /* 0x040fe20003fc4070 */
[----:B------:R-:W-:Y:S01]  /*58c0*/  IMAD R115, R236, R5, R115 ;  /* 0x00000005ec737224 */ /* 0x000fe200078e0273 */
[----:B------:R-:W-:Y:S01]  /*58d0*/  @!P4 IADD3 R110, R110, -R236, RZ ;  /* 0x800000ec6e6ec210 */ /* 0x000fe20007ffe0ff */
[----:B------:R-:W-:Y:S01]  /*58e0*/  @!P1 IMAD.IADD R111, R111, 0x1, -R236 ;  /* 0x000000016f6f9824 */ /* 0x000fe200078e0aec */
[----:B------:R-:W-:Y:S01]  /*58f0*/  ISETP.GT.U32.AND P4, PT, R236, R113, PT ;  /* 0x00000071ec00720c */ /* 0x000fe20003f84070 */
[----:B------:R-:W-:Y:S01]  /*5900*/  IMAD.HI.U32 R2, R4, R9, RZ ;  /* 0x0000000904027227 */ /* 0x000fe200078e00ff */
[----:B------:R-:W-:-:S02]  /*5910*/  @!P2 IADD3 R110, -R110, RZ, RZ ;  /* 0x000000ff6e6ea210 */ /* 0x000fc40007ffe1ff */
[----:B------:R-:W-:Y:S01]  /*5920*/  ISETP.GT.U32.AND P1, PT, R236, R111, PT ;  /* 0x0000006fec00720c */ /* 0x000fe20003f24070 */
[----:B------:R-:W-:Y:S01]  /*5930*/  IMAD.MOV R2, RZ, RZ, -R2 ;  /* 0x000000ffff027224 */ /* 0x000fe200078e0a02 */
[----:B------:R-:W-:Y:S01]  /*5940*/  ISETP.GE.AND P2, PT, R10, RZ, PT ;  /* 0x000000ff0a00720c */ /* 0x000fe20003f46270 */
[----:B------:R-:W-:Y:S01]  /*5950*/  IMAD.HI.U32 R5, R4, R117, RZ ;  /* 0x0000007504057227 */ /* 0x000fe200078e00ff */
[----:B------:R-:W-:-:S03]  /*5960*/  IADD3 R10, R0, 0x75, RZ ;  /* 0x00000075000a7810 */ /* 0x000fc60007ffe0ff */
[----:B------:R-:W-:Y:S01]  /*5970*/  @!P6 IMAD.IADD R112, R112, 0x1, -R236 ;  /* 0x000000017070e824 */ /* 0x000fe200078e0aec */
[C---:B------:R-:W-:Y:S01]  /*5980*/  ISETP.GT.U32.AND P6, PT, R236.reuse, R115, PT ;  /* 0x00000073ec00720c */ /* 0x040fe20003fc4070 */
[----:B------:R-:W-:Y:S01]  /*5990*/  IMAD R114, R236, R2, R9 ;  /* 0x00000002ec727224 */ /* 0x000fe200078e0209 */
[----:B------:R-:W-:Y:S01]  /*59a0*/  IABS R119, R10 ;  /* 0x0000000a00777213 */ /* 0x000fe20000000000 */
[----:B------:R-:W-:Y:S02]  /*59b0*/  IMAD.MOV.U32 R9, RZ, RZ, R8 ;  /* 0x000000ffff097224 */ /* 0x000fe400078e0008 */
[----:B------:R-:W-:Y:S01]  /*59c0*/  @!P4 IMAD.IADD R113, R113, 0x1, -R236 ;  /* 0x000000017171c824 */ /* 0x000fe200078e0aec */
[----:B------:R-:W-:Y:S01]  /*59d0*/  @!P1 IADD3 R111, R111, -R236, RZ ;  /* 0x800000ec6f6f9210 */ /* 0x000fe20007ffe0ff */
[----:B------:R-:W-:Y:S01]  /*59e0*/  VIADD R8, R0, 0x74 ;  /* 0x0000007400087836 */ /* 0x000fe20000000000 */
[----:B------:R-:W-:Y:S01]  /*59f0*/  ISETP.GT.U32.AND P1, PT, R236, R114, PT ;  /* 0x00000072ec00720c */ /* 0x000fe20003f24070 */
[----:B------:R-:W-:Y:S01]  /*5a00*/  IMAD.HI.U32 R2, R4, R9, RZ ;  /* 0x0000000904027227 */ /* 0x000fe200078e00ff */
[----:B------:R-:W-:-:S02]  /*5a10*/  ISETP.GT.U32.AND P4, PT, R236, R113, PT ;  /* 0x00000071ec00720c */ /* 0x000fc40003f84070 */
[----:B------:R-:W-:Y:S01]  /*5a20*/  IABS R11, R8 ;  /* 0x00000008000b7213 */ /* 0x000fe20000000000 */
[----:B------:R-:W-:Y:S02]  /*5a30*/  @!P6 IMAD.IADD R115, R115, 0x1, -R236 ;  /* 0x000000017373e824 */ /* 0x000fe400078e0aec */
[----:B------:R-:W-:Y:S02]  /*5a40*/  IMAD.MOV R2, RZ, RZ, -R2 ;  /* 0x000000ffff027224 */ /* 0x000fe400078e0a02 */
[----:B------:R-:W-:Y:S01]  /*5a50*/  @!P3 IMAD.MOV R111, RZ, RZ, -R111 ;  /* 0x000000ffff6fb224 */ /* 0x000fe200078e0a6f */
[C---:B------:R-:W-:Y:S01]  /*5a60*/  ISETP.GT.U32.AND P3, PT, R236.reuse, R115, PT ;  /* 0x00000073ec00720c */ /* 0x040fe20003f64070 */
[----:B------:R-:W-:Y:S02]  /*5a70*/  IMAD R116, R236, R2, R9 ;  /* 0x00000002ec747224 */ /* 0x000fe400078e0209 */
[----:B------:R-:W-:Y:S01]  /*5a80*/  IMAD.HI.U32 R2, R4, R11, RZ ;  /* 0x0000000b04027227 */ /* 0x000fe200078e00ff */
[----:B------:R-:W-:-:S02]  /*5a90*/  @!P1 IADD3 R114, R114, -R236, RZ ;  /* 0x800000ec72729210 */ /* 0x000fc40007ffe0ff */
[----:B------:R-:W-:Y:S01]  /*5aa0*/  @!P4 IADD3 R113, R113, -R236, RZ ;  /* 0x800000ec7171c210 */ /* 0x000fe20007ffe0ff */
[----:B------:R-:W-:Y:S01]  /*5ab0*/  IMAD.MOV R5, RZ, RZ, -R5 ;  /* 0x000000ffff057224 */ /* 0x000fe200078e0a05 */
[----:B------:R-:W-:Y:S01]  /*5ac0*/  ISETP.GT.U32.AND P4, PT, R236, R116, PT ;  /* 0x00000074ec00720c */ /* 0x000fe20003f84070 */
[----:B------:R-:W-:Y:S01]  /*5ad0*/  IMAD.MOV R2, RZ, RZ, -R2 ;  /* 0x000000ffff027224 */ /* 0x000fe200078e0a02 */
[----:B------:R-:W-:Y:S01]  /*5ae0*/  ISETP.GE.AND P1, PT, R12, RZ, PT ;  /* 0x000000ff0c00720c */ /* 0x000fe20003f26270 */
[C---:B------:R-:W-:Y:S01]  /*5af0*/  IMAD R117, R236.reuse, R5, R117 ;  /* 0x00000005ec757224 */ /* 0x040fe200078e0275 */
[C---:B------:R-:W-:Y:S01]  /*5b00*/  ISETP.GT.U32.AND P6, PT, R236.reuse, R114, PT ;  /* 0x00000072ec00720c */ /* 0x040fe20003fc4070 */
[C---:B------:R-:W-:Y:S01]  /*5b10*/  IMAD R118, R236.reuse, R2, R11 ;  /* 0x00000002ec767224 */ /* 0x040fe200078e020b */
[----:B------:R-:W-:Y:S01]  /*5b20*/  @!P3 IADD3 R115, R115, -R236, RZ ;  /* 0x800000ec7373b210 */ /* 0x000fe20007ffe0ff */
[----:B------:R-:W-:Y:S01]  /*5b30*/  @!P5 IMAD.MOV R113, RZ, RZ, -R113 ;  /* 0x000000ffff71d224 */ /* 0x000fe200078e0a71 */
[----:B------:R-:W-:Y:S01]  /*5b40*/  ISETP.GT.U32.AND P5, PT, R236, R117, PT ;  /* 0x00000075ec00720c */ /* 0x000fe20003fa4070 */
[----:B------:R-:W-:Y:S01]  /*5b50*/  VIADD R12, R0, 0x76 ;  /* 0x00000076000c7836 */ /* 0x000fe20000000000 */
[----:B------:R-:W-:Y:S01]  /*5b60*/  ISETP.GT.U32.AND P3, PT, R236, R118, PT ;  /* 0x00000076ec00720c */ /* 0x000fe20003f64070 */
[----:B------:R-:W-:-:S03]  /*5b70*/  IMAD.HI.U32 R2, R4, R119, RZ ;  /* 0x0000007704027227 */ /* 0x000fc600078e00ff */
[----:B------:R-:W-:Y:S01]  /*5b80*/  IABS R9, R12 ;  /* 0x0000000c00097213 */ /* 0x000fe20000000000 */
[----:B------:R-:W-:Y:S01]  /*5b90*/  @!P4 IMAD.IADD R116, R116, 0x1, -R236 ;  /* 0x000000017474c824 */ /* 0x000fe200078e0aec */
[----:B------:R-:W-:Y:S01]  /*5ba0*/  ISETP.GE.AND P4, PT, R8, RZ, PT ;  /* 0x000000ff0800720c */ /* 0x000fe20003f86270 */
[----:B------:R-:W-:Y:S01]  /*5bb0*/  IMAD.MOV R5, RZ, RZ, -R2 ;  /* 0x000000ffff057224 */ /* 0x000fe200078e0a02 */
[----:B------:R-:W-:Y:S01]  /*5bc0*/  IADD3 R8, R0, 0x77, RZ ;  /* 0x0000007700087810 */ /* 0x000fe20007ffe0ff */
[----:B------:R-:W-:-:S03]  /*5bd0*/  IMAD.HI.U32 R2, R4, R9, RZ ;  /* 0x0000000904027227 */ /* 0x000fc600078e00ff */
[----:B------:R-:W-:Y:S01]  /*5be0*/  IABS R121, R8 ;  /* 0x0000000800797213 */ /* 0x000fe20000000000 */
[--C-:B------:R-:W-:Y:S01]  /*5bf0*/  @!P5 IMAD.IADD R117, R117, 0x1, -R236.reuse ;  /* 0x000000017575d824 */ /* 0x100fe200078e0aec */
[----:B------:R-:W-:Y:S01]  /*5c00*/  ISETP.GT.U32.AND P5, PT, R236, R116, PT ;  /* 0x00000074ec00720c */ /* 0x000fe20003fa4070 */
[----:B------:R-:W-:Y:S01]  /*5c10*/  @!P6 IMAD.IADD R114, R114, 0x1, -R236 ;  /* 0x000000017272e824 */ /* 0x000fe200078e0aec */
[----:B------:R-:W-:Y:S01]  /*5c20*/  @!P3 IADD3 R118, R118, -R236, RZ ;  /* 0x800000ec7676b210 */ /* 0x000fe20007ffe0ff */
[----:B------:R-:W-:Y:S01]  /*5c30*/  IMAD R119, R236, R5, R119 ;  /* 0x00000005ec777224 */ /* 0x000fe200078e0277 */
[----:B------:R-:W-:Y:S01]  /*5c40*/  IADD3 R2, -R2, RZ, RZ ;  /* 0x000000ff02027210 */ /* 0x000fe20007ffe1ff */
[----:B------:R-:W-:Y:S01]  /*5c50*/  @!P2 IMAD.MOV R114, RZ, RZ, -R114 ;  /* 0x000000ffff72a224 */ /* 0x000fe200078e0a72 */
[C---:B------:R-:W-:Y:S01]  /*5c60*/  ISETP.GT.U32.AND P3, PT, R236.reuse, R118, PT ;  /* 0x00000076ec00720c */ /* 0x040fe20003f64070 */
[----:B------:R-:W-:Y:S01]  /*5c70*/  @!P0 IMAD.MOV R112, RZ, RZ, -R112 ;  /* 0x000000ffff708224 */ /* 0x000fe200078e0a70 */
[C---:B------:R-:W-:Y:S01]  /*5c80*/  ISETP.GT.U32.AND P2, PT, R236.reuse, R117, PT ;  /* 0x00000075ec00720c */ /* 0x040fe20003f44070 */
[----:B------:R-:W-:Y:S01]  /*5c90*/  IMAD R120, R236, R2, R9 ;  /* 0x00000002ec787224 */ /* 0x000fe200078e0209 */
[----:B------:R-:W-:Y:S01]  /*5ca0*/  ISETP.GE.AND P0, PT, R13, RZ, PT ;  /* 0x000000ff0d00720c */ /* 0x000fe20003f06270 */
[----:B------:R-:W-:Y:S01]  /*5cb0*/  VIADD R13, R0, 0x78 ;  /* 0x00000078000d7836 */ /* 0x000fe20000000000 */
[----:B------:R-:W-:Y:S01]  /*5cc0*/  ISETP.GE.AND P6, PT, R14, RZ, PT ;  /* 0x000000ff0e00720c */ /* 0x000fe20003fc6270 */
[----:B------:R-:W-:Y:S01]  /*5cd0*/  @!P5 IMAD.IADD R116, R116, 0x1, -R236 ;  /* 0x000000017474d824 */ /* 0x000fe200078e0aec */
[----:B------:R-:W-:Y:S01]  /*5ce0*/  ISETP.GT.U32.AND P5, PT, R236, R119, PT ;  /* 0x00000077ec00720c */ /* 0x000fe20003fa4070 */
[----:B------:R-:W-:Y:S01]  /*5cf0*/  IMAD.HI.U32 R2, R4, R121, RZ ;  /* 0x0000007904027227 */ /* 0x000fe200078e00ff */
[----:B------:R-:W-:-:S03]  /*5d00*/  IABS R11, R13 ;  /* 0x0000000d000b7213 */ /* 0x000fc60000000000 */
[----:B------:R-:W-:Y:S01]  /*5d10*/  @!P3 IADD3 R118, R118, -R236, RZ ;  /* 0x800000ec7676b210 */ /* 0x000fe20007ffe0ff */
[----:B------:R-:W-:Y:S01]  /*5d20*/  IMAD.MOV R2, RZ, RZ, -R2 ;  /* 0x000000ffff027224 */ /* 0x000fe200078e0a02 */
[----:B------:R-:W-:Y:S01]  /*5d30*/  ISETP.GT.U32.AND P3, PT, R236, R120, PT ;  /* 0x00000078ec00720c */ /* 0x000fe20003f64070 */
[--C-:B------:R-:W-:Y:S01]  /*5d40*/  @!P2 IMAD.IADD R117, R117, 0x1, -R236.reuse ;  /* 0x000000017575a824 */ /* 0x100fe200078e0aec */
[----:B------:R-:W-:Y:S01]  /*5d50*/  ISETP.GE.AND P2, PT, R10, RZ, PT ;  /* 0x000000ff0a00720c */ /* 0x000fe20003f46270 */
[----:B------:R-:W-:Y:S02]  /*5d60*/  VIADD R10, R0, 0x79 ;  /* 0x00000079000a7836 */ /* 0x000fe40000000000 */
[----:B------:R-:W-:Y:S01]  /*5d70*/  IMAD R121, R236, R2, R121 ;  /* 0x00000002ec797224 */ /* 0x000fe200078e0279 */
[----:B------:R-:W-:Y:S01]  /*5d80*/  @!P6 IADD3 R117, -R117, RZ, RZ ;  /* 0x000000ff7575e210 */ /* 0x000fe20007ffe1ff */
[----:B------:R-:W-:Y:S01]  /*5d90*/  @!P5 IMAD.IADD R119, R119, 0x1, -R236 ;  /* 0x000000017777d824 */ /* 0x000fe200078e0aec */
[----:B------:R-:W-:Y:S01]  /*5da0*/  IABS R123, R10 ;  /* 0x0000000a007b7213 */ /* 0x000fe20000000000 */
[----:B------:R-:W-:Y:S01]  /*5db0*/  IMAD.HI.U32 R5, R4, R11, RZ ;  /* 0x0000000b04057227 */ /* 0x000fe200078e00ff */
[----:B------:R-:W-:-:S03]  /*5dc0*/  ISETP.GE.AND P5, PT, R12, RZ, PT ;  /* 0x000000ff0c00720c */ /* 0x000fc60003fa6270 */
[----:B------:R-:W-:Y:S01]  /*5dd0*/  @!P3 IADD3 R120, R120, -R236, RZ ;  /* 0x800000ec7878b210 */ /* 0x000fe20007ffe0ff */
[----:B------:R-:W-:Y:S01]  /*5de0*/  IMAD.HI.U32 R2, R4, R123, RZ ;  /* 0x0000007b04027227 */ /* 0x000fe200078e00ff */
[----:B------:R-:W-:Y:S02]  /*5df0*/  ISETP.GT.U32.AND P3, PT, R236, R119, PT ;  /* 0x00000077ec00720c */ /* 0x000fe40003f64070 */
[----:B------:R-:W-:Y:S01]  /*5e00*/  IADD3 R5, -R5, RZ, RZ ;  /* 0x000000ff05057210 */ /* 0x000fe20007ffe1ff */
[----:B------:R-:W-:Y:S01]  /*5e10*/  VIADD R12, R0, 0x7a ;  /* 0x0000007a000c7836 */ /* 0x000fe20000000000 */
[----:B------:R-:W-:Y:S01]  /*5e20*/  IADD3 R2, -R2, RZ, RZ ;  /* 0x000000ff02027210 */ /* 0x000fe20007ffe1ff */
[----:B------:R-:W-:Y:S01]  /*5e30*/  @!P0 IMAD.MOV R116, RZ, RZ, -R116 ;  /* 0x000000ffff748224 */ /* 0x000fe200078e0a74 */
[C---:B------:R-:W-:Y:S01]  /*5e40*/  ISETP.GT.U32.AND P0, PT, R236.reuse, R120, PT ;  /* 0x00000078ec00720c */ /* 0x040fe20003f04070 */
[C---:B------:R-:W-:Y:S01]  /*5e50*/  IMAD R122, R236.reuse, R5, R11 ;  /* 0x00000005ec7a7224 */ /* 0x040fe200078e020b */
[----:B------:R-:W-:Y:S01]  /*5e60*/  IABS R9, R12 ;  /* 0x0000000c00097213 */ /* 0x000fe20000000000 */
[----:B------:R-:W-:-:S02]  /*5e70*/  IMAD R123, R236, R2, R123 ;  /* 0x00000002ec7b7224 */ /* 0x000fc400078e027b */
[----:B------:R-:W-:Y:S01]  /*5e80*/  @!P1 IMAD.MOV R115, RZ, RZ, -R115 ;  /* 0x000000ffff739224 */ /* 0x000fe200078e0a73 */
[C---:B------:R-:W-:Y:S01]  /*5e90*/  ISETP.GT.U32.AND P6, PT, R236.reuse, R122, PT ;  /* 0x0000007aec00720c */ /* 0x040fe20003fc4070 */
[----:B------:R-:W-:Y:S01]  /*5ea0*/  @!P3 IMAD.IADD R119, R119, 0x1, -R236 ;  /* 0x000000017777b824 */ /* 0x000fe200078e0aec */
[----:B------:R-:W-:Y:S01]  /*5eb0*/  ISETP.GT.U32.AND P1, PT, R236, R121, PT ;  /* 0x00000079ec00720c */ /* 0x000fe20003f24070 */
[----:B------:R-:W-:Y:S01]  /*5ec0*/  IMAD.HI.U32 R5, R4, R9, RZ ;  /* 0x0000000904057227 */ /* 0x000fe200078e00ff */
[----:B------:R-:W-:-:S03]  /*5ed0*/  ISETP.GE.AND P3, PT, R13, RZ, PT ;  /* 0x000000ff0d00720c */ /* 0x000fc60003f66270 */
[----:B------:R-:W-:Y:S01]  /*5ee0*/  @!P2 IMAD.MOV R119, RZ, RZ, -R119 ;  /* 0x000000ffff77a224 */ /* 0x000fe200078e0a77 */
[----:B------:R-:W-:Y:S01]  /*5ef0*/  ISETP.GT.U32.AND P2, PT, R236, R123, PT ;  /* 0x0000007bec00720c */ /* 0x000fe20003f44070 */
[----:B------:R-:W-:Y:S02]  /*5f00*/  IMAD.MOV R5, RZ, RZ, -R5 ;  /* 0x000000ffff057224 */ /* 0x000fe400078e0a05 */
[----:B------:R-:W-:Y:S01]  /*5f10*/  @!P4 IMAD.MOV R118, RZ, RZ, -R118 ;  /* 0x000000ffff76c224 */ /* 0x000fe200078e0a76 */
[----:B------:R-:W-:Y:S01]  /*5f20*/  ISETP.GE.AND P4, PT, R8, RZ, PT ;  /* 0x000000ff0800720c */ /* 0x000fe20003f86270 */
[----:B------:R-:W-:Y:S01]  /*5f30*/  IMAD R124, R236, R5, R9 ;  /* 0x00000005ec7c7224 */ /* 0x000fe200078e0209 */
[C---:B------:R-:W-:Y:S01]  /*5f40*/  IADD3 R8, R0.reuse, 0x7c, RZ ;  /* 0x0000007c00087810 */ /* 0x040fe20007ffe0ff */
[----:B------:R-:W-:Y:S01]  /*5f50*/  VIADD R5, R0, 0x7b ;  /* 0x0000007b00057836 */ /* 0x000fe20000000000 */
[----:B------:R-:W-:Y:S01]  /*5f60*/  @!P1 IADD3 R121, R121, -R236, RZ ;  /* 0x800000ec79799210 */ /* 0x000fe20007ffe0ff */
[--C-:B------:R-:W-:Y:S01]  /*5f70*/  @!P6 IMAD.IADD R122, R122, 0x1, -R236.reuse ;  /* 0x000000017a7ae824 */ /* 0x100fe200078e0aec */
[----:B------:R-:W-:Y:S01]  /*5f80*/  IABS R9, R8 ;  /* 0x0000000800097213 */ /* 0x000fe20000000000 */
[----:B------:R-:W-:Y:S01]  /*5f90*/  @!P0 IMAD.IADD R120, R120, 0x1, -R236 ;  /* 0x0000000178788824 */ /* 0x000fe200078e0aec */
[----:B------:R-:W-:Y:S01]  /*5fa0*/  IABS R125, R5 ;  /* 0x00000005007d7213 */ /* 0x000fe20000000000 */
[----:B------:R-:W-:Y:S01]  /*5fb0*/  VIADD R11, R0, 0x7e ;  /* 0x0000007e000b7836 */ /* 0x000fe20000000000 */
[----:B------:R-:W-:Y:S01]  /*5fc0*/  @!P2 IADD3 R123, R123, -R236, RZ ;  /* 0x800000ec7b7ba210 */ /* 0x000fe20007ffe0ff */
[----:B------:R-:W-:Y:S01]  /*5fd0*/  @!P5 IMAD.MOV R120, RZ, RZ, -R120 ;  /* 0x000000ffff78d224 */ /* 0x000fe200078e0a78 */
[----:B------:R-:W-:Y:S01]  /*5fe0*/  ISETP.GT.U32.AND P6, PT, R236, R122, PT ;  /* 0x0000007aec00720c */ /* 0x000fe20003fc4070 */
[----:B------:R-:W-:Y:S01]  /*5ff0*/  IMAD.HI.U32 R2, R4, R125, RZ ;  /* 0x0000007d04027227 */ /* 0x000fe200078e00ff */
[----:B------:R-:W-:-:S02]  /*6000*/  ISETP.GT.U32.AND P2, PT, R236, R123, PT ;  /* 0x0000007bec00720c */ /* 0x000fc40003f44070 */
[----:B------:R-:W-:Y:S01]  /*6010*/  ISETP.GE.AND P0, PT, R10, RZ, PT ;  /* 0x000000ff0a00720c */ /* 0x000fe20003f06270 */
[----:B------:R-:W-:Y:S01]  /*6020*/  IMAD.MOV R2, RZ, RZ, -R2 ;  /* 0x000000ffff027224 */ /* 0x000fe200078e0a02 */
[----:B------:R-:W-:Y:S01]  /*6030*/  ISETP.GT.U32.AND P1, PT, R236, R121, PT ;  /* 0x00000079ec00720c */ /* 0x000fe20003f24070 */
[----:B------:R-:W-:Y:S01]  /*6040*/  VIADD R10, R0, 0x7d ;  /* 0x0000007d000a7836 */ /* 0x000fe20000000000 */
[C---:B------:R-:W-:Y:S01]  /*6050*/  ISETP.GT.U32.AND P5, PT, R236.reuse, R124, PT ;  /* 0x0000007cec00720c */ /* 0x040fe20003fa4070 */
[----:B------:R-:W-:Y:S02]  /*6060*/  IMAD R125, R236, R2, R125 ;  /* 0x00000002ec7d7224 */ /* 0x000fe400078e027d */
[----:B------:R-:W-:Y:S01]  /*6070*/  VIADD R13, R0, 0x80 ;  /* 0x00000080000d7836 */ /* 0x000fe20000000000 */
[----:B------:R-:W-:Y:S01]  /*6080*/  IABS R127, R10 ;  /* 0x0000000a007f7213 */ /* 0x000fe20000000000 */
[--C-:B------:R-:W-:Y:S01]  /*6090*/  @!P6 IMAD.IADD R122, R122, 0x1, -R236.reuse ;  /* 0x000000017a7ae824 */ /* 0x100fe200078e0aec */
[----:B------:R-:W-:Y:S01]  /*60a0*/  ISETP.GE.AND P6, PT, R5, RZ, PT ;  /* 0x000000ff0500720c */ /* 0x000fe20003fc6270 */
[----:B------:R-:W-:Y:S01]  /*60b0*/  @!P2 IMAD.IADD R123, R123, 0x1, -R236 ;  /* 0x000000017b7ba824 */ /* 0x000fe200078e0aec */
[----:B------:R-:W-:Y:S01]  /*60c0*/  ISETP.GT.U32.AND P2, PT, R236, R125, PT ;  /* 0x0000007dec00720c */ /* 0x000fe20003f44070 */
[----:B------:R-:W-:-:S02]  /*60d0*/  IMAD.HI.U32 R5, R4, R9, RZ ;  /* 0x0000000904057227 */ /* 0x000fc400078e00ff */
[-C--:B------:R-:W-:Y:S02]  /*60e0*/  @!P1 IADD3 R121, R121, -R236.reuse, RZ ;  /* 0x800000ec79799210 */ /* 0x080fe40007ffe0ff */
[----:B------:R-:W-:Y:S01]  /*60f0*/  IMAD.HI.U32 R2, R4, R127, RZ ;  /* 0x0000007f04027227 */ /* 0x000fe200078e00ff */
[----:B------:R-:W-:Y:S02]  /*6100*/  IADD3 R5, -R5, RZ, RZ ;  /* 0x000000ff05057210 */ /* 0x000fe40007ffe1ff */
[----:B------:R-:W-:Y:S01]  /*6110*/  ISETP.GE.AND P1, PT, R12, RZ, PT ;  /* 0x000000ff0c00720c */ /* 0x000fe20003f26270 */
[----:B------:R-:W-:Y:S01]  /*6120*/  @!P3 IMAD.MOV R122, RZ, RZ, -R122 ;  /* 0x000000ffff7ab224 */ /* 0x000fe200078e0a7a */
[----:B------:R-:W-:Y:S01]  /*6130*/  IADD3 R2, -R2, RZ, RZ ;  /* 0x000000ff02027210 */ /* 0x000fe20007ffe1ff */
[----:B------:R-:W-:Y:S01]  /*6140*/  IMAD R126, R236, R5, R9 ;  /* 0x00000005ec7e7224 */ /* 0x000fe200078e0209 */
[----:B------:R-:W-:Y:S01]  /*6150*/  IABS R9, R11 ;  /* 0x0000000b00097213 */ /* 0x000fe20000000000 */
[----:B------:R-:W-:Y:S01]  /*6160*/  @!P5 IMAD.IADD R124, R124, 0x1, -R236 ;  /* 0x000000017c7cd824 */ /* 0x000fe200078e0aec */
[----:B------:R-:W-:Y:S01]  /*6170*/  @!P2 IADD3 R125, R125, -R236, RZ ;  /* 0x800000ec7d7da210 */ /* 0x000fe20007ffe0ff */
[----:B------:R-:W-:Y:S01]  /*6180*/  IMAD R127, R236, R2, R127 ;  /* 0x00000002ec7f7224 */ /* 0x000fe200078e027f */
[----:B------:R-:W-:Y:S01]  /*6190*/  ISETP.GE.AND P5, PT, R8, RZ, PT ;  /* 0x000000ff0800720c */ /* 0x000fe20003fa6270 */
[----:B------:R-:W-:Y:S01]  /*61a0*/  IMAD.HI.U32 R2, R4, R9, RZ ;  /* 0x0000000904027227 */ /* 0x000fe200078e00ff */
[----:B------:R-:W-:-:S02]  /*61b0*/  ISETP.GT.U32.AND P3, PT, R236, R125, PT ;  /* 0x0000007dec00720c */ /* 0x000fc40003f64070 */
[----:B------:R-:W-:Y:S01]  /*61c0*/  IABS R8, R13 ;  /* 0x0000000d00087213 */ /* 0x000fe20000000000 */
[----:B------:R-:W-:Y:S01]  /*61d0*/  IMAD.MOV R2, RZ, RZ, -R2 ;  /* 0x000000ffff027224 */ /* 0x000fe200078e0a02 */
[----:B------:R-:W-:Y:S01]  /*61e0*/  IADD3 R12, R0, 0x7f, RZ ;  /* 0x0000007f000c7810 */ /* 0x000fe20007ffe0ff */
[----:B------:R-:W-:Y:S01]  /*61f0*/  @!P4 IMAD.MOV R121, RZ, RZ, -R121 ;  /* 0x000000ffff79c224 */ /* 0x000fe200078e0a79 */
[C---:B------:R-:W-:Y:S01]  /*6200*/  ISETP.GT.U32.AND P4, PT, R236.reuse, R124, PT ;  /* 0x0000007cec00720c */ /* 0x040fe20003f84070 */
[C---:B------:R-:W-:Y:S01]  /*6210*/  IMAD R128, R236.reuse, R2, R9 ;  /* 0x00000002ec807224 */ /* 0x040fe200078e0209 */
[----:B------:R-:W-:Y:S01]  /*6220*/  IABS R129, R12 ;  /* 0x0000000c00817213 */ /* 0x000fe20000000000 */
[----:B------:R-:W-:Y:S01]  /*6230*/  IMAD.MOV.U32 R9, RZ, RZ, R8 ;  /* 0x000000ffff097224 */ /* 0x000fe200078e0008 */
[----:B------:R-:W-:Y:S01]  /*6240*/  ISETP.GT.U32.AND P2, PT, R236, R127, PT ;  /* 0x0000007fec00720c */ /* 0x000fe20003f44070 */
[----:B------:R-:W-:Y:S02]  /*6250*/  VIADD R14, R0, 0x81 ;  /* 0x00000081000e7836 */ /* 0x000fe40000000000 */
[----:B------:R-:W-:Y:S01]  /*6260*/  @!P3 IMAD.IADD R125, R125, 0x1, -R236 ;  /* 0x000000017d7db824 */ /* 0x000fe200078e0aec */
[----:B------:R-:W-:Y:S01]  /*6270*/  ISETP.GT.U32.AND P3, PT, R236, R128, PT ;  /* 0x00000080ec00720c */ /* 0x000fe20003f64070 */
[----:B------:R-:W-:Y:S01]  /*6280*/  IMAD.HI.U32 R2, R4, R9, RZ ;  /* 0x0000000904027227 */ /* 0x000fe200078e00ff */
[----:B------:R-:W-:-:S02]  /*6290*/  IABS R131, R14 ;  /* 0x0000000e00837213 */ /* 0x000fc40000000000 */
[----:B------:R-:W-:Y:S01]  /*62a0*/  @!P6 IADD3 R125, -R125, RZ, RZ ;  /* 0x000000ff7d7de210 */ /* 0x000fe20007ffe1ff */
[----:B------:R-:W-:-:S04]  /*62b0*/  IMAD.HI.U32 R5, R4, R129, RZ ;  /* 0x0000008104057227 */ /* 0x000fc800078e00ff */
[----:B------:R-:W-:Y:S01]  /*62c0*/  IMAD.MOV R2, RZ, RZ, -R2 ;  /* 0x000000ffff027224 */ /* 0x000fe200078e0a02 */
[----:B------:R-:W-:Y:S01]  /*62d0*/  @!P2 IADD3 R127, R127, -R236, RZ ;  /* 0x800000ec7f7fa210 */ /* 0x000fe20007ffe0ff */
[----:B------:R-:W-:Y:S02]  /*62e0*/  IMAD.MOV R5, RZ, RZ, -R5 ;  /* 0x000000ffff057224 */ /* 0x000fe400078e0a05 */
[----:B------:R-:W-:Y:S01]  /*62f0*/  @!P4 IMAD.IADD R124, R124, 0x1, -R236 ;  /* 0x000000017c7cc824 */ /* 0x000fe200078e0aec */
[C---:B------:R-:W-:Y:S01]  /*6300*/  ISETP.GT.U32.AND P4, PT, R236.reuse, R126, PT ;  /* 0x0000007eec00720c */ /* 0x040fe20003f84070 */
[----:B------:R-:W-:Y:S01]  /*6310*/  IMAD R130, R236, R2, R9 ;  /* 0x00000002ec827224 */ /* 0x000fe200078e0209 */
[----:B------:R-:W-:Y:S01]  /*6320*/  @!P3 IADD3 R128, R128, -R236, RZ ;  /* 0x800000ec8080b210 */ /* 0x000fe20007ffe0ff */
[C---:B------:R-:W-:Y:S01]  /*6330*/  IMAD R129, R236.reuse, R5, R129 ;  /* 0x00000005ec817224 */ /* 0x040fe200078e0281 */
[----:B------:R-:W-:Y:S01]  /*6340*/  ISETP.GT.U32.AND P2, PT, R236, R127, PT ;  /* 0x0000007fec00720c */ /* 0x000fe20003f44070 */
[----:B------:R-:W-:Y:S01]  /*6350*/  IMAD.HI.U32 R5, R4, R131, RZ ;  /* 0x0000008304057227 */ /* 0x000fe200078e00ff */
[----:B------:R-:W-:-:S02]  /*6360*/  ISETP.GT.U32.AND P3, PT, R236, R130, PT ;  /* 0x00000082ec00720c */ /* 0x000fc40003f64070 */
[----:B------:R-:W-:Y:S01]  /*6370*/  ISETP.GT.U32.AND P6, PT, R236, R129, PT ;  /* 0x00000081ec00720c */ /* 0x000fe20003fc4070 */
[----:B------:R-:W-:Y:S01]  /*6380*/  IMAD.MOV R5, RZ, RZ, -R5 ;  /* 0x000000ffff057224 */ /* 0x000fe200078e0a05 */
[----:B------:R-:W-:Y:S01]  /*6390*/  @!P1 IADD3 R124, -R124, RZ, RZ ;  /* 0x000000ff7c7c9210 */ /* 0x000fe20007ffe1ff */
[----:B------:R-:W-:Y:S01]  /*63a0*/  @!P0 IMAD.MOV R123, RZ, RZ, -R123 ;  /* 0x000000ffff7b8224 */ /* 0x000fe200078e0a7b */
[----:B------:R-:W-:Y:S01]  /*63b0*/  ISETP.GE.AND P1, PT, R11, RZ, PT ;  /* 0x000000ff0b00720c */ /* 0x000fe20003f26270 */
[----:B------:R-:W-:Y:S01]  /*63c0*/  IMAD R131, R236, R5, R131 ;  /* 0x00000005ec837224 */ /* 0x000fe200078e0283 */
[----:B------:R-:W-:Y:S01]  /*63d0*/  @!P4 IADD3 R126, R126, -R236, RZ ;  /* 0x800000ec7e7ec210 */ /* 0x000fe20007ffe0ff */
[----:B------:R-:W-:Y:S01]  /*63e0*/  VIADD R11, R0, 0x83 ;  /* 0x00000083000b7836 */ /* 0x000fe20000000000 */
[----:B------:R-:W-:Y:S01]  /*63f0*/  ISETP.GE.AND P4, PT, R10, RZ, PT ;  /* 0x000000ff0a00720c */ /* 0x000fe20003f86270 */
[----:B------:R-:W-:Y:S01]  /*6400*/  VIADD R10, R0, 0x82 ;  /* 0x00000082000a7836 */ /* 0x000fe20000000000 */
[----:B------:R-:W-:Y:S01]  /*6410*/  ISETP.GT.U32.AND P0, PT, R236, R126, PT ;  /* 0x0000007eec00720c */ /* 0x000fe20003f04070 */
[--C-:B------:R-:W-:Y:S01]  /*6420*/  @!P3 IMAD.IADD R130, R130, 0x1, -R236.reuse ;  /* 0x000000018282b824 */ /* 0x100fe200078e0aec */
[----:B------:R-:W-:Y:S01]  /*6430*/  IABS R133, R11 ;  /* 0x0000000b00857213 */ /* 0x000fe20000000000 */
[--C-:B------:R-:W-:Y:S01]  /*6440*/  @!P6 IMAD.IADD R129, R129, 0x1, -R236.reuse ;  /* 0x000000018181e824 */ /* 0x100fe200078e0aec */
[----:B------:R-:W-:Y:S01]  /*6450*/  IABS R5, R10 ;  /* 0x0000000a00057213 */ /* 0x000fe20000000000 */
[----:B------:R-:W-:Y:S01]  /*6460*/  @!P2 IMAD.IADD R127, R127, 0x1, -R236 ;  /* 0x000000017f7fa824 */ /* 0x000fe200078e0aec */
[----:B------:R-:W-:-:S02]  /*6470*/  ISETP.GT.U32.AND P6, PT, R236, R128, PT ;  /* 0x00000080ec00720c */ /* 0x000fc40003fc4070 */
[----:B------:R-:W-:Y:S01]  /*6480*/  ISETP.GT.U32.AND P3, PT, R236, R130, PT ;  /* 0x00000082ec00720c */ /* 0x000fe20003f64070 */
[----:B------:R-:W-:Y:S01]  /*6490*/  IMAD.HI.U32 R2, R4, R5, RZ ;  /* 0x0000000504027227 */ /* 0x000fe200078e00ff */
[----:B------:R-:W-:Y:S02]  /*64a0*/  ISETP.GE.AND P2, PT, R13, RZ, PT ;  /* 0x000000ff0d00720c */ /* 0x000fe40003f46270 */
[----:B------:R-:W-:Y:S01]  /*64b0*/  IADD3 R13, R0, 0x85, RZ ;  /* 0x00000085000d7810 */ /* 0x000fe20007ffe0ff */
[----:B------:R-:W-:Y:S02]  /*64c0*/  IMAD.MOV R2, RZ, RZ, -R2 ;  /* 0x000000ffff027224 */ /* 0x000fe400078e0a02 */
[----:B------:R-:W-:Y:S01]  /*64d0*/  @!P0 IMAD.IADD R126, R126, 0x1, -R236 ;  /* 0x000000017e7e8824 */ /* 0x000fe200078e0aec */
[----:B------:R-:W-:Y:S01]  /*64e0*/  ISETP.GE.AND P0, PT, R12, RZ, PT ;  /* 0x000000ff0c00720c */ /* 0x000fe20003f06270 */
[----:B------:R-:W-:Y:S01]  /*64f0*/  IMAD R132, R236, R2, R5 ;  /* 0x00000002ec847224 */ /* 0x000fe200078e0205 */
[----:B------:R-:W-:Y:S01]  /*6500*/  IABS R135, R13 ;  /* 0x0000000d00877213 */ /* 0x000fe20000000000 */
[----:B------:R-:W-:Y:S01]  /*6510*/  @!P5 IMAD.MOV R126, RZ, RZ, -R126 ;  /* 0x000000ffff7ed224 */ /* 0x000fe200078e0a7e */
[----:B------:R-:W-:Y:S01]  /*6520*/  @!P6 IADD3 R128, R128, -R236, RZ ;  /* 0x800000ec8080e210 */ /* 0x000fe20007ffe0ff */
[----:B------:R-:W-:Y:S01]  /*6530*/  @!P3 IMAD.IADD R130, R130, 0x1, -R236 ;  /* 0x000000018282b824 */ /* 0x000fe200078e0aec */
[----:B------:R-:W-:Y:S01]  /*6540*/  ISETP.GT.U32.AND P6, PT, R236, R131, PT ;  /* 0x00000083ec00720c */ /* 0x000fe20003fc4070 */
[----:B------:R-:W-:Y:S01]  /*6550*/  IMAD.HI.U32 R8, R4, R135, RZ ;  /* 0x0000008704087227 */ /* 0x000fe200078e00ff */
[----:B------:R-:W-:-:S02]  /*6560*/  ISETP.GT.U32.AND P3, PT, R236, R132, PT ;  /* 0x00000084ec00720c */ /* 0x000fc40003f64070 */
[----:B------:R-:W-:Y:S01]  /*6570*/  IADD3 R12, R0, 0x84, RZ ;  /* 0x00000084000c7810 */ /* 0x000fe20007ffe0ff */
[----:B------:R-:W-:Y:S01]  /*6580*/  IMAD.HI.U32 R2, R4, R133, RZ ;  /* 0x0000008504027227 */ /* 0x000fe200078e00ff */
[----:B------:R-:W-:Y:S02]  /*6590*/  ISETP.GT.U32.AND P5, PT, R236, R129, PT ;  /* 0x00000081ec00720c */ /* 0x000fe40003fa4070 */
[----:B------:R-:W-:Y:S01]  /*65a0*/  IABS R9, R12 ;  /* 0x0000000c00097213 */ /* 0x000fe20000000000 */
[----:B------:R-:W-:Y:S01]  /*65b0*/  IMAD.MOV R8, RZ, RZ, -R8 ;  /* 0x000000ffff087224 */ /* 0x000fe200078e0a08 */
[----:B------:R-:W-:Y:S01]  /*65c0*/  IADD3 R2, -R2, RZ, RZ ;  /* 0x000000ff02027210 */ /* 0x000fe20007ffe1ff */
[----:B------:R-:W-:Y:S02]  /*65d0*/  @!P4 IMAD.MOV R127, RZ, RZ, -R127 ;  /* 0x000000ffff7fc224 */ /* 0x000fe400078e0a7f */
[-C--:B------:R-:W-:Y:S01]  /*65e0*/  @!P6 IADD3 R131, R131, -R236.reuse, RZ ;  /* 0x800000ec8383e210 */ /* 0x080fe20007ffe0ff */
[----:B------:R-:W-:Y:S01]  /*65f0*/  IMAD.HI.U32 R5, R4, R9, RZ ;  /* 0x0000000904057227 */ /* 0x000fe200078e00ff */
[----:B------:R-:W-:-:S02]  /*6600*/  @!P3 IADD3 R132, R132, -R236, RZ ;  /* 0x800000ec8484b210 */ /* 0x000fc40007ffe0ff */
[C---:B------:R-:W-:Y:S01]  /*6610*/  ISETP.GT.U32.AND P3, PT, R236.reuse, R131, PT ;  /* 0x00000083ec00720c */ /* 0x040fe20003f64070 */
[----:B------:R-:W-:Y:S01]  /*6620*/  IMAD R135, R236, R8, R135 ;  /* 0x00000008ec877224 */ /* 0x000fe200078e0287 */
[----:B------:R-:W-:Y:S01]  /*6630*/  ISETP.GE.AND P6, PT, R10, RZ, PT ;  /* 0x000000ff0a00720c */ /* 0x000fe20003fc6270 */
[----:B------:R-:W-:Y:S01]  /*6640*/  IMAD.MOV R5, RZ, RZ, -R5 ;  /* 0x000000ffff057224 */ /* 0x000fe200078e0a05 */
[----:B------:R-:W-:Y:S01]  /*6650*/  ISETP.GT.U32.AND P4, PT, R236, R132, PT ;  /* 0x00000084ec00720c */ /* 0x000fe20003f84070 */
[----:B------:R-:W-:Y:S02]  /*6660*/  VIADD R10, R0, 0x86 ;  /* 0x00000086000a7836 */ /* 0x000fe40000000000 */
[----:B------:R-:W-:Y:S02]  /*6670*/  IMAD R133, R236, R2, R133 ;  /* 0x00000002ec857224 */ /* 0x000fe400078e0285 */
[--C-:B------:R-:W-:Y:S01]  /*6680*/  @!P5 IMAD.IADD R129, R129, 0x1, -R236.reuse ;  /* 0x000000018181d824 */ /* 0x100fe200078e0aec */
[----:B------:R-:W-:Y:S01]  /*6690*/  ISETP.GE.AND P5, PT, R14, RZ, PT ;  /* 0x000000ff0e00720c */ /* 0x000fe20003fa6270 */
[C---:B------:R-:W-:Y:S01]  /*66a0*/  IMAD R134, R236.reuse, R5, R9 ;  /* 0x00000005ec867224 */ /* 0x040fe200078e0209 */
[----:B------:R-:W-:Y:S01]  /*66b0*/  IABS R5, R10 ;  /* 0x0000000a00057213 */ /* 0x000fe20000000000 */
[----:B------:R-:W-:Y:S01]  /*66c0*/  @!P3 IMAD.IADD R131, R131, 0x1, -R236 ;  /* 0x000000018383b824 */ /* 0x000fe200078e0aec */
[C---:B------:R-:W-:Y:S01]  /*66d0*/  ISETP.GT.U32.AND P3, PT, R236.reuse, R135, PT ;  /* 0x00000087ec00720c */ /* 0x040fe20003f64070 */
[----:B------:R-:W-:Y:S01]  /*66e0*/  @!P1 IMAD.MOV R128, RZ, RZ, -R128 ;  /* 0x000000ffff809224 */ /* 0x000fe200078e0a80 */
[----:B------:R-:W-:Y:S01]  /*66f0*/  ISETP.GT.U32.AND P1, PT, R236, R133, PT ;  /* 0x00000085ec00720c */ /* 0x000fe20003f24070 */
[----:B------:R-:W-:Y:S01]  /*6700*/  IMAD.HI.U32 R2, R4, R5, RZ ;  /* 0x0000000504027227 */ /* 0x000fe200078e00ff */
[----:B------:R-:W-:-:S02]  /*6710*/  @!P0 IADD3 R129, -R129, RZ, RZ ;  /* 0x000000ff81818210 */ /* 0x000fc40007ffe1ff */
[----:B------:R-:W-:Y:S01]  /*6720*/  ISETP.GT.U32.AND P0, PT, R236, R134, PT ;  /* 0x00000086ec00720c */ /* 0x000fe20003f04070 */
[----:B------:R-:W-:Y:S01]  /*6730*/  VIADD R8, R0, 0x87 ;  /* 0x0000008700087836 */ /* 0x000fe20000000000 */
[----:B------:R-:W-:Y:S01]  /*6740*/  IADD3 R136, -R2, RZ, RZ ;  /* 0x000000ff02887210 */ /* 0x000fe20007ffe1ff */
[----:B------:R-:W-:Y:S01]  /*6750*/  @!P4 IMAD.IADD R132, R132, 0x1, -R236 ;  /* 0x000000018484c824 */ /* 0x000fe200078e0aec */
[----:B------:R-:W-:Y:S01]  /*6760*/  @!P5 IADD3 R131, -R131, RZ, RZ ;  /* 0x000000ff8383d210 */ /* 0x000fe20007ffe1ff */
[----:B------:R-:W-:Y:S01]  /*6770*/  @!P2 IMAD.MOV R130, RZ, RZ, -R130 ;  /* 0x000000ffff82a224 */ /* 0x000fe200078e0a82 */
[----:B------:R-:W-:Y:S01]  /*6780*/  IABS R137, R8 ;  /* 0x0000000800897213 */ /* 0x000fe20000000000 */
[--C-:B------:R-:W-:Y:S01]  /*6790*/  @!P3 IMAD.IADD R135, R135, 0x1, -R236.reuse ;  /* 0x000000018787b824 */ /* 0x100fe200078e0aec */
[----:B------:R-:W-:Y:S01]  /*67a0*/  ISETP.GE.AND P2, PT, R11, RZ, PT ;  /* 0x000000ff0b00720c */ /* 0x000fe20003f46270 */
[----:B------:R-:W-:Y:S01]  /*67b0*/  @!P1 IMAD.IADD R133, R133, 0x1, -R236 ;  /* 0x0000000185859824 */ /* 0x000fe200078e0aec */
[----:B------:R-:W-:Y:S01]  /*67c0*/  @!P6 IADD3 R132, -R132, RZ, RZ ;  /* 0x000000ff8484e210 */ /* 0x000fe20007ffe1ff */
[C---:B------:R-:W-:Y:S01]  /*67d0*/  IMAD R136, R236.reuse, R136, R5 ;  /* 0x00000088ec887224 */ /* 0x040fe200078e0205 */
[----:B------:R-:W-:Y:S01]  /*67e0*/  ISETP.GT.U32.AND P5, PT, R236, R135, PT ;  /* 0x00000087ec00720c */ /* 0x000fe20003fa4070 */
[----:B------:R-:W-:Y:S01]  /*67f0*/  VIADD R11, R0, 0x88 ;  /* 0x00000088000b7836 */ /* 0x000fe20000000000 */
[----:B------:R-:W-:Y:S01]  /*6800*/  @!P0 IADD3 R134, R134, -R236, RZ ;  /* 0x800000ec86868210 */ /* 0x000fe20007ffe0ff */
[----:B------:R-:W-:Y:S01]  /*6810*/  IMAD.HI.U32 R2, R4, R137, RZ ;  /* 0x0000008904027227 */ /* 0x000fe200078e00ff */
[----:B------:R-:W-:-:S02]  /*6820*/  ISETP.GT.U32.AND P0, PT, R236, R133, PT ;  /* 0x00000085ec00720c */ /* 0x000fc40003f04070 */
[C---:B------:R-:W-:Y:S01]  /*6830*/  ISETP.GT.U32.AND P3, PT, R236.reuse, R134, PT ;  /* 0x00000086ec00720c */ /* 0x040fe20003f64070 */
[----:B------:R-:W-:Y:S01]  /*6840*/  IMAD.MOV R2, RZ, RZ, -R2 ;  /* 0x000000ffff027224 */ /* 0x000fe200078e0a02 */
[----:B------:R-:W-:Y:S01]  /*6850*/  ISETP.GT.U32.AND P6, PT, R236, R136, PT ;  /* 0x00000088ec00720c */ /* 0x000fe20003fc4070 */
[----:B------:R-:W-:Y:S01]  /*6860*/  VIADD R14, R0, 0x91 ;  /* 0x00000091000e7836 */ /* 0x000fe20000000000 */
[----:B------:R-:W-:Y:S01]  /*6870*/  IABS R9, R11 ;  /* 0x0000000b00097213 */ /* 0x000fe20000000000 */
[----:B------:R-:W-:Y:S01]  /*6880*/  IMAD R137, R236, R2, R137 ;  /* 0x00000002ec897224 */ /* 0x000fe200078e0289 */
[----:B------:R-:W-:Y:S01]  /*6890*/  ISETP.GE.AND P4, PT, R12, RZ, PT ;  /* 0x000000ff0c00720c */ /* 0x000fe20003f86270 */
[----:B------:R-:W-:Y:S01]  /*68a0*/  VIADD R12, R0, 0x89 ;  /* 0x00000089000c7836 */ /* 0x000fe20000000000 */
[----:B------:R-:W-:Y:S01]  /*68b0*/  @!P5 IADD3 R135, R135, -R236, RZ ;  /* 0x800000ec8787d210 */ /* 0x000fe20007ffe0ff */
[----:B------:R-:W-:Y:S01]  /*68c0*/  IMAD.HI.U32 R2, R4, R9, RZ ;  /* 0x0000000904027227 */ /* 0x000fe200078e00ff */
[----:B------:R-:W-:-:S02]  /*68d0*/  ISETP.GE.AND P5, PT, R8, RZ, PT ;  /* 0x000000ff0800720c */ /* 0x000fc40003fa6270 */
[----:B------:R-:W-:Y:S01]  /*68e0*/  IABS R139, R12 ;  /* 0x0000000c008b7213 */ /* 0x000fe20000000000 */
[----:B------:R-:W-:Y:S01]  /*68f0*/  VIADD R8, R0, 0x8a ;  /* 0x0000008a00087836 */ /* 0x000fe20000000000 */
[----:B------:R-:W-:Y:S01]  /*6900*/  IADD3 R2, -R2, RZ, RZ ;  /* 0x000000ff02027210 */ /* 0x000fe20007ffe1ff */
[--C-:B------:R-:W-:Y:S01]  /*6910*/  @!P0 IMAD.IADD R133, R133, 0x1, -R236.reuse ;  /* 0x0000000185858824 */ /* 0x100fe200078e0aec */
[----:B------:R-:W-:Y:S01]  /*6920*/  ISETP.GE.AND P0, PT, R10, RZ, PT ;  /* 0x000000ff0a00720c */ /* 0x000fe20003f06270 */
[--C-:B------:R-:W-:Y:S01]  /*6930*/  @!P3 IMAD.IADD R134, R134, 0x1, -R236.reuse ;  /* 0x000000018686b824 */ /* 0x100fe200078e0aec */
[----:B------:R-:W-:Y:S01]  /*6940*/  ISETP.GT.U32.AND P3, PT, R236, R137, PT ;  /* 0x00000089ec00720c */ /* 0x000fe20003f64070 */
[----:B------:R-:W-:Y:S01]  /*6950*/  @!P6 IMAD.IADD R136, R136, 0x1, -R236 ;  /* 0x000000018888e824 */ /* 0x000fe200078e0aec */
[----:B------:R-:W-:Y:S01]  /*6960*/  ISETP.GE.AND P6, PT, R11, RZ, PT ;  /* 0x000000ff0b00720c */ /* 0x000fe20003fc6270 */
[----:B------:R-:W-:Y:S01]  /*6970*/  IMAD R138, R236, R2, R9 ;  /* 0x00000002ec8a7224 */ /* 0x000fe200078e0209 */
[----:B------:R-:W-:Y:S01]  /*6980*/  IABS R11, R8 ;  /* 0x00000008000b7213 */ /* 0x000fe20000000000 */
[----:B------:R-:W-:Y:S01]  /*6990*/  IMAD.HI.U32 R5, R4, R139, RZ ;  /* 0x0000008b04057227 */ /* 0x000fe200078e00ff */
[----:B------:R-:W-:-:S02]  /*69a0*/  @!P2 IADD3 R133, -R133, RZ, RZ ;  /* 0x000000ff8585a210 */ /* 0x000fc40007ffe1ff */
[----:B------:R-:W-:Y:S01]  /*69b0*/  ISETP.GT.U32.AND P2, PT, R236, R136, PT ;  /* 0x00000088ec00720c */ /* 0x000fe20003f44070 */
[----:B------:R-:W-:Y:S01]  /*69c0*/  IMAD.HI.U32 R2, R4, R11, RZ ;  /* 0x0000000b04027227 */ /* 0x000fe200078e00ff */
[----:B------:R-:W-:Y:S02]  /*69d0*/  ISETP.GE.AND P1, PT, R13, RZ, PT ;  /* 0x000000ff0d00720c */ /* 0x000fe40003f26270 */
[----:B------:R-:W-:Y:S01]  /*69e0*/  IABS R147, R14 ;  /* 0x0000000e00937213 */ /* 0x000fe20000000000 */
[----:B------:R-:W-:Y:S01]  /*69f0*/  @!P3 IMAD.IADD R137, R137, 0x1, -R236 ;  /* 0x000000018989b824 */ /* 0x000fe200078e0aec */
[----:B------:R-:W-:Y:S01]  /*6a00*/  IADD3 R2, -R2, RZ, RZ ;  /* 0x000000ff02027210 */ /* 0x000fe20007ffe1ff */
[----:B------:R-:W-:Y:S01]  /*6a10*/  @!P4 IMAD.MOV R134, RZ, RZ, -R134 ;  /* 0x000000ffff86c224 */ /* 0x000fe200078e0a86 */
[C---:B------:R-:W-:Y:S01]  /*6a20*/  ISETP.GT.U32.AND P4, PT, R236.reuse, R138, PT ;  /* 0x0000008aec00720c */ /* 0x040fe20003f84070 */
[----:B------:R-:W-:Y:S01]  /*6a30*/  IMAD.MOV R5, RZ, RZ, -R5 ;  /* 0x000000ffff057224 */ /* 0x000fe200078e0a05 */
[C---:B------:R-:W-:Y:S01]  /*6a40*/  ISETP.GT.U32.AND P3, PT, R236.reuse, R137, PT ;  /* 0x00000089ec00720c */ /* 0x040fe20003f64070 */
[----:B------:R-:W-:-:S02]  /*6a50*/  IMAD R140, R236, R2, R11 ;  /* 0x00000002ec8c7224 */ /* 0x000fc400078e020b */
[----:B------:R-:W-:Y:S02]  /*6a60*/  @!P2 IMAD.IADD R136, R136, 0x1, -R236 ;  /* 0x000000018888a824 */ /* 0x000fe400078e0aec */
[----:B------:R-:W-:Y:S01]  /*6a70*/  IMAD R139, R236, R5, R139 ;  /* 0x00000005ec8b7224 */ /* 0x000fe200078e028b */
[----:B------:R-:W-:Y:S01]  /*6a80*/  IADD3 R5, R0, 0x8b, RZ ;  /* 0x0000008b00057810 */ /* 0x000fe20007ffe0ff */
[----:B------:R-:W-:Y:S01]  /*6a90*/  @!P0 IMAD.MOV R136, RZ, RZ, -R136 ;  /* 0x000000ffff888224 */ /* 0x000fe200078e0a88 */
[----:B------:R-:W-:Y:S01]  /*6aa0*/  ISETP.GT.U32.AND P0, PT, R236, R140, PT ;  /* 0x0000008cec00720c */ /* 0x000fe20003f04070 */
[----:B------:R-:W-:Y:S01]  /*6ab0*/  VIADD R10, R0, 0x8c ;  /* 0x0000008c000a7836 */ /* 0x000fe20000000000 */
[----:B------:R-:W-:Y:S01]  /*6ac0*/  ISETP.GT.U32.AND P2, PT, R236, R139, PT ;  /* 0x0000008bec00720c */ /* 0x000fe20003f44070 */
[----:B------:R-:W-:Y:S01]  /*6ad0*/  VIADD R11, R0, 0x8d ;  /* 0x0000008d000b7836 */ /* 0x000fe20000000000 */
[----:B------:R-:W-:Y:S01]  /*6ae0*/  IABS R141, R5 ;  /* 0x00000005008d7213 */ /* 0x000fe20000000000 */
[----:B------:R-:W-:Y:S01]  /*6af0*/  @!P3 IMAD.IADD R137, R137, 0x1, -R236 ;  /* 0x000000018989b824 */ /* 0x000fe200078e0aec */
[----:B------:R-:W-:Y:S01]  /*6b00*/  IABS R9, R10 ;  /* 0x0000000a00097213 */ /* 0x000fe20000000000 */
[----:B------:R-:W-:Y:S01]  /*6b10*/  @!P1 IMAD.MOV R135, RZ, RZ, -R135 ;  /* 0x000000ffff879224 */ /* 0x000fe200078e0a87 */
[----:B------:R-:W-:Y:S01]  /*6b20*/  @!P4 IADD3 R138, R138, -R236, RZ ;  /* 0x800000ec8a8ac210 */ /* 0x000fe20007ffe0ff */
[----:B------:R-:W-:Y:S01]  /*6b30*/  IMAD.HI.U32 R2, R4, R141, RZ ;  /* 0x0000008d04027227 */ /* 0x000fe200078e00ff */
[----:B------:R-:W-:-:S02]  /*6b40*/  @!P5 IADD3 R137, -R137, RZ, RZ ;  /* 0x000000ff8989d210 */ /* 0x000fc40007ffe1ff */
[----:B------:R-:W-:Y:S01]  /*6b50*/  ISETP.GE.AND P5, PT, R5, RZ, PT ;  /* 0x000000ff0500720c */ /* 0x000fe20003fa6270 */
[----:B------:R-:W-:Y:S01]  /*6b60*/  IMAD.HI.U32 R5, R4, R9, RZ ;  /* 0x0000000904057227 */ /* 0x000fe200078e00ff */
[----:B------:R-:W-:Y:S02]  /*6b70*/  @!P0 IADD3 R140, R140, -R236, RZ ;  /* 0x800000ec8c8c8210 */ /* 0x000fe40007ffe0ff */
[C---:B------:R-:W-:Y:S01]  /*6b80*/  ISETP.GT.U32.AND P4, PT, R236.reuse, R138, PT ;  /* 0x0000008aec00720c */ /* 0x040fe20003f84070 */
[----:B------:R-:W-:Y:S01]  /*6b90*/  @!P2 IMAD.IADD R139, R139, 0x1, -R236 ;  /* 0x000000018b8ba824 */ /* 0x000fe200078e0aec */
[C---:B------:R-:W-:Y:S01]  /*6ba0*/  ISETP.GT.U32.AND P0, PT, R236.reuse, R140, PT ;  /* 0x0000008cec00720c */ /* 0x040fe20003f04070 */
[----:B------:R-:W-:Y:S01]  /*6bb0*/  IMAD.MOV R2, RZ, RZ, -R2 ;  /* 0x000000ffff027224 */ /* 0x000fe200078e0a02 */
[----:B------:R-:W-:Y:S02]  /*6bc0*/  IADD3 R5, -R5, RZ, RZ ;  /* 0x000000ff05057210 */ /* 0x000fe40007ffe1ff */
[C---:B------:R-:W-:Y:S01]  /*6bd0*/  ISETP.GT.U32.AND P2, PT, R236.reuse, R139, PT ;  /* 0x0000008bec00720c */ /* 0x040fe20003f44070 */
[----:B------:R-:W-:Y:S01]  /*6be0*/  IMAD R141, R236, R2, R141 ;  /* 0x00000002ec8d7224 */ /* 0x000fe200078e028d */
[----:B------:R-:W-:Y:S01]  /*6bf0*/  ISETP.GE.AND P1, PT, R12, RZ, PT ;  /* 0x000000ff0c00720c */ /* 0x000fe20003f26270 */
[----:B------:R-:W-:Y:S01]  /*6c00*/  IMAD R142, R236, R5, R9 ;  /* 0x00000005ec8e7224 */ /* 0x000fe200078e0209 */
[----:B------:R-:W-:Y:S01]  /*6c10*/  IABS R143, R11 ;  /* 0x0000000b008f7213 */ /* 0x000fe20000000000 */
[----:B------:R-:W-:Y:S01]  /*6c20*/  VIADD R2, R0, 0x8e ;  /* 0x0000008e00027836 */ /* 0x000fe20000000000 */
[----:B------:R-:W-:Y:S01]  /*6c30*/  ISETP.GE.AND P3, PT, R8, RZ, PT ;  /* 0x000000ff0800720c */ /* 0x000fe20003f66270 */
[--C-:B------:R-:W-:Y:S01]  /*6c40*/  @!P4 IMAD.IADD R138, R138, 0x1, -R236.reuse ;  /* 0x000000018a8ac824 */ /* 0x100fe200078e0aec */
[----:B------:R-:W-:Y:S01]  /*6c50*/  ISETP.GE.AND P4, PT, R10, RZ, PT ;  /* 0x000000ff0a00720c */ /* 0x000fe20003f86270 */
[----:B------:R-:W-:Y:S01]  /*6c60*/  @!P0 IMAD.IADD R140, R140, 0x1, -R236 ;  /* 0x000000018c8c8824 */ /* 0x000fe200078e0aec */
[----:B------:R-:W-:Y:S01]  /*6c70*/  ISETP.GT.U32.AND P0, PT, R236, R142, PT ;  /* 0x0000008eec00720c */ /* 0x000fe20003f04070 */
[----:B------:R-:W-:Y:S01]  /*6c80*/  IMAD.HI.U32 R8, R4, R143, RZ ;  /* 0x0000008f04087227 */ /* 0x000fe200078e00ff */
[----:B------:R-:W-:-:S02]  /*6c90*/  @!P6 IADD3 R138, -R138, RZ, RZ ;  /* 0x000000ff8a8ae210 */ /* 0x000fc40007ffe1ff */
[----:B------:R-:W-:Y:S01]  /*6ca0*/  ISETP.GT.U32.AND P6, PT, R236, R141, PT ;  /* 0x0000008dec00720c */ /* 0x000fe20003fc4070 */
[----:B------:R-:W-:Y:S01]  /*6cb0*/  @!P2 IMAD.IADD R139, R139, 0x1, -R236 ;  /* 0x000000018b8ba824 */ /* 0x000fe200078e0aec */
[----:B------:R-:W-:Y:S01]  /*6cc0*/  ISETP.GE.AND P2, PT, R11, RZ, PT ;  /* 0x000000ff0b00720c */ /* 0x000fe20003f46270 */
[----:B------:R-:W-:Y:S01]  /*6cd0*/  IMAD.MOV R8, RZ, RZ, -R8 ;  /* 0x000000ffff087224 */ /* 0x000fe200078e0a08 */
[----:B------:R-:W-:Y:S01]  /*6ce0*/  IABS R11, R2 ;  /* 0x00000002000b7213 */ /* 0x000fe20000000000 */
[----:B------:R-:W-:Y:S01]  /*6cf0*/  VIADD R10, R0, 0x8f ;  /* 0x0000008f000a7836 */ /* 0x000fe20000000000 */
[----:B------:R-:W-:Y:S01]  /*6d00*/  @!P1 IADD3 R139, -R139, RZ, RZ ;  /* 0x000000ff8b8b9210 */ /* 0x000fe20007ffe1ff */
[----:B------:R-:W-:Y:S01]  /*6d10*/  IMAD R143, R236, R8, R143 ;  /* 0x00000008ec8f7224 */ /* 0x000fe200078e028f */
[----:B------:R-:W-:Y:S01]  /*6d20*/  ISETP.GE.AND P1, PT, R2, RZ, PT ;  /* 0x000000ff0200720c */ /* 0x000fe20003f26270 */
[----:B------:R-:W-:Y:S01]  /*6d30*/  IMAD.HI.U32 R2, R4, R11, RZ ;  /* 0x0000000b04027227 */ /* 0x000fe200078e00ff */
[----:B------:R-:W-:-:S02]  /*6d40*/  @!P0 IADD3 R142, R142, -R236, RZ ;  /* 0x800000ec8e8e8210 */ /* 0x000fc40007ffe0ff */
[----:B------:R-:W-:Y:S01]  /*6d50*/  IABS R145, R10 ;  /* 0x0000000a00917213 */ /* 0x000fe20000000000 */
[----:B------:R-:W-:Y:S01]  /*6d60*/  @!P6 IMAD.IADD R141, R141, 0x1, -R236 ;  /* 0x000000018d8de824 */ /* 0x000fe200078e0aec */
[C---:B------:R-:W-:Y:S01]  /*6d70*/  ISETP.GT.U32.AND P0, PT, R236.reuse, R142, PT ;  /* 0x0000008eec00720c */ /* 0x040fe20003f04070 */
[----:B------:R-:W-:Y:S01]  /*6d80*/  @!P3 IMAD.MOV R140, RZ, RZ, -R140 ;  /* 0x000000ffff8cb224 */ /* 0x000fe200078e0a8c */
[----:B------:R-:W-:Y:S01]  /*6d90*/  ISETP.GT.U32.AND P3, PT, R236, R143, PT ;  /* 0x0000008fec00720c */ /* 0x000fe20003f64070 */
[----:B------:R-:W-:Y:S01]  /*6da0*/  IMAD.HI.U32 R5, R4, R145, RZ ;  /* 0x0000009104057227 */ /* 0x000fe200078e00ff */
[----:B------:R-:W-:-:S03]  /*6db0*/  ISETP.GT.U32.AND P6, PT, R236, R141, PT ;  /* 0x0000008dec00720c */ /* 0x000fc60003fc4070 */
[----:B------:R-:W-:Y:S02]  /*6dc0*/  IMAD.MOV R2, RZ, RZ, -R2 ;  /* 0x000000ffff027224 */ /* 0x000fe400078e0a02 */
[----:B------:R-:W-:Y:S02]  /*6dd0*/  VIADD R12, R0, 0x90 ;  /* 0x00000090000c7836 */ /* 0x000fe40000000000 */
[----:B------:R-:W-:Y:S02]  /*6de0*/  IMAD.MOV R5, RZ, RZ, -R5 ;  /* 0x000000ffff057224 */ /* 0x000fe400078e0a05 */
[C---:B------:R-:W-:Y:S01]  /*6df0*/  IMAD R144, R236.reuse, R2, R11 ;  /* 0x00000002ec907224 */ /* 0x040fe200078e020b */
[----:B------:R-:W-:Y:S01]  /*6e00*/  IABS R13, R12 ;  /* 0x0000000c000d7213 */ /* 0x000fe20000000000 */
[----:B------:R-:W-:Y:S01]  /*6e10*/  IMAD R145, R236, R5, R145 ;  /* 0x00000005ec917224 */ /* 0x000fe200078e0291 */
[----:B------:R-:W-:Y:S01]  /*6e20*/  @!P0 IADD3 R142, R142, -R236, RZ ;  /* 0x800000ec8e8e8210 */ /* 0x000fe20007ffe0ff */
[----:B------:R-:W-:Y:S01]  /*6e30*/  IMAD.HI.U32 R9, R4, R147, RZ ;  /* 0x0000009304097227 */ /* 0x000fe200078e00ff */
[----:B------:R-:W-:-:S02]  /*6e40*/  ISETP.GT.U32.AND P0, PT, R236, R144, PT ;  /* 0x00000090ec00720c */ /* 0x000fc40003f04070 */
[-C--:B------:R-:W-:Y:S01]  /*6e50*/  @!P3 IADD3 R143, R143, -R236.reuse, RZ ;  /* 0x800000ec8f8fb210 */ /* 0x080fe20007ffe0ff */
[----:B------:R-:W-:Y:S01]  /*6e60*/  IMAD.HI.U32 R8, R4, R13, RZ ;  /* 0x0000000d04087227 */ /* 0x000fe200078e00ff */
[----:B------:R-:W-:Y:S02]  /*6e70*/  ISETP.GT.U32.AND P3, PT, R236, R145, PT ;  /* 0x00000091ec00720c */ /* 0x000fe40003f64070 */
[----:B------:R-:W-:Y:S01]  /*6e80*/  @!P6 IADD3 R141, R141, -R236, RZ ;  /* 0x800000ec8d8de210 */ /* 0x000fe20007ffe0ff */
[----:B------:R-:W-:Y:S01]  /*6e90*/  IMAD.MOV R9, RZ, RZ, -R9 ;  /* 0x000000ffff097224 */ /* 0x000fe200078e0a09 */
[----:B------:R-:W-:Y:S02]  /*6ea0*/  IADD3 R8, -R8, RZ, RZ ;  /* 0x000000ff08087210 */ /* 0x000fe40007ffe1ff */
[----:B------:R-:W-:Y:S01]  /*6eb0*/  ISETP.GE.AND P6, PT, R10, RZ, PT ;  /* 0x000000ff0a00720c */ /* 0x000fe20003fc6270 */
[----:B------:R-:W-:Y:S01]  /*6ec0*/  VIADD R10, R0, 0x92 ;  /* 0x00000092000a7836 */ /* 0x000fe20000000000 */
[----:B------:R-:W-:Y:S01]  /*6ed0*/  @!P5 IADD3 R141, -R141, RZ, RZ ;  /* 0x000000ff8d8dd210 */ /* 0x000fe20007ffe1ff */
[----:B------:R-:W-:Y:S01]  /*6ee0*/  IMAD R146, R236, R8, R13 ;  /* 0x00000008ec927224 */ /* 0x000fe200078e020d */
[----:B------:R-:W-:Y:S01]  /*6ef0*/  @!P4 IADD3 R142, -R142, RZ, RZ ;  /* 0x000000ff8e8ec210 */ /* 0x000fe20007ffe1ff */
[----:B------:R-:W-:Y:S01]  /*6f00*/  IMAD R147, R236, R9, R147 ;  /* 0x00000009ec937224 */ /* 0x000fe200078e0293 */
[----:B------:R-:W-:Y:S01]  /*6f10*/  IABS R9, R10 ;  /* 0x0000000a00097213 */ /* 0x000fe20000000000 */
[----:B------:R-:W-:Y:S01]  /*6f20*/  VIADD R13, R0, 0x93 ;  /* 0x00000093000d7836 */ /* 0x000fe20000000000 */
[----:B------:R-:W-:Y:S01]  /*6f30*/  ISETP.GT.U32.AND P4, PT, R236, R146, PT ;  /* 0x00000092ec00720c */ /* 0x000fe20003f84070 */
[--C-:B------:R-:W-:Y:S01]  /*6f40*/  @!P0 IMAD.IADD R144, R144, 0x1, -R236.reuse ;  /* 0x0000000190908824 */ /* 0x100fe200078e0aec */
[----:B------:R-:W-:Y:S01]  /*6f50*/  ISETP.GT.U32.AND P0, PT, R236, R143, PT ;  /* 0x0000008fec00720c */ /* 0x000fe20003f04070 */
[----:B------:R-:W-:Y:S01]  /*6f60*/  @!P3 IMAD.IADD R145, R145, 0x1, -R236 ;  /* 0x000000019191b824 */ /* 0x000fe200078e0aec */
[----:B------:R-:W-:Y:S01]  /*6f70*/  IABS R149, R13 ;  /* 0x0000000d00957213 */ /* 0x000fe20000000000 */
[----:B------:R-:W-:Y:S01]  /*6f80*/  IMAD.HI.U32 R2, R4, R9, RZ ;  /* 0x0000000904027227 */ /* 0x000fe200078e00ff */
[----:B------:R-:W-:-:S02]  /*6f90*/  ISETP.GT.U32.AND P5, PT, R236, R144, PT ;  /* 0x00000090ec00720c */ /* 0x000fc40003fa4070 */
[----:B------:R-:W-:Y:S01]  /*6fa0*/  ISETP.GT.U32.AND P3, PT, R236, R145, PT ;  /* 0x00000091ec00720c */ /* 0x000fe20003f64070 */
[----:B------:R-:W-:Y:S01]  /*6fb0*/  IMAD.HI.U32 R5, R4, R149, RZ ;  /* 0x0000009504057227 */ /* 0x000fe200078e00ff */
[----:B------:R-:W-:-:S03]  /*6fc0*/  IABS R11, R15 ;  /* 0x0000000f000b7213 */ /* 0x000fc60000000000 */
[----:B------:R-:W-:Y:S01]  /*6fd0*/  IMAD.MOV R2, RZ, RZ, -R2 ;  /* 0x000000ffff027224 */ /* 0x000fe200078e0a02 */
[----:B------:R-:W-:Y:S01]  /*6fe0*/  @!P4 IADD3 R146, R146, -R236, RZ ;  /* 0x800000ec9292c210 */ /* 0x000fe20007ffe0ff */
[----:B------:R-:W-:Y:S01]  /*6ff0*/  IMAD.MOV R8, RZ, RZ, -R5 ;  /* 0x000000ffff087224 */ /* 0x000fe200078e0a05 */
[----:B------:R-:W-:Y:S01]  /*7000*/  ISETP.GE.AND P4, PT, R12, RZ, PT ;  /* 0x000000ff0c00720c */ /* 0x000fe20003f86270 */
[----:B------:R-:W-:Y:S01]  /*7010*/  IMAD R148, R236, R2, R9 ;  /* 0x00000002ec947224 */ /* 0x000fe200078e0209 */
[----:B------:R-:W-:Y:S01]  /*7020*/  IADD3 R12, R0, 0x9f, RZ ;  /* 0x0000009f000c7810 */ /* 0x000fe20007ffe0ff */
[----:B------:R-:W-:Y:S02]  /*7030*/  IMAD R149, R236, R8, R149 ;  /* 0x00000008ec957224 */ /* 0x000fe400078e0295 */
[--C-:B------:R-:W-:Y:S01]  /*7040*/  @!P5 IMAD.IADD R144, R144, 0x1, -R236.reuse ;  /* 0x000000019090d824 */ /* 0x100fe200078e0aec */
[C---:B------:R-:W-:Y:S01]  /*7050*/  ISETP.GT.U32.AND P5, PT, R236.reuse, R148, PT ;  /* 0x00000094ec00720c */ /* 0x040fe20003fa4070 */
[--C-:B------:R-:W-:Y:S01]  /*7060*/  @!P0 IMAD.IADD R143, R143, 0x1, -R236.reuse ;  /* 0x000000018f8f8824 */ /* 0x100fe200078e0aec */
[C---:B------:R-:W-:Y:S01]  /*7070*/  ISETP.GT.U32.AND P0, PT, R236.reuse, R147, PT ;  /* 0x00000093ec00720c */ /* 0x040fe20003f04070 */
[----:B------:R-:W-:Y:S01]  /*7080*/  @!P3 IMAD.IADD R145, R145, 0x1, -R236 ;  /* 0x000000019191b824 */ /* 0x000fe200078e0aec */
[----:B------:R-:W-:Y:S01]  /*7090*/  ISETP.GT.U32.AND P3, PT, R236, R149, PT ;  /* 0x00000095ec00720c */ /* 0x000fe20003f64070 */
[----:B------:R-:W-:Y:S01]  /*70a0*/  IMAD.HI.U32 R2, R4, R11, RZ ;  /* 0x0000000b04027227 */ /* 0x000fe200078e00ff */
[----:B------:R-:W-:-:S02]  /*70b0*/  @!P2 IADD3 R143, -R143, RZ, RZ ;  /* 0x000000ff8f8fa210 */ /* 0x000fc40007ffe1ff */
[----:B------:R-:W-:Y:S01]  /*70c0*/  IABS R161, R12 ;  /* 0x0000000c00a17213 */ /* 0x000fe20000000000 */
[----:B------:R-:W-:Y:S01]  /*70d0*/  VIADD R8, R0, 0x96 ;  /* 0x0000009600087836 */ /* 0x000fe20000000000 */
[----:B------:R-:W-:Y:S01]  /*70e0*/  IADD3 R2, -R2, RZ, RZ ;  /* 0x000000ff02027210 */ /* 0x000fe20007ffe1ff */
[----:B------:R-:W-:-:S03]  /*70f0*/  IMAD.HI.U32 R5, R4, R151, RZ ;  /* 0x0000009704057227 */ /* 0x000fc600078e00ff */
[----:B------:R-:W-:Y:S01]  /*7100*/  IABS R9, R8 ;  /* 0x0000000800097213 */ /* 0x000fe20000000000 */
[--C-:B------:R-:W-:Y:S01]  /*7110*/  @!P5 IMAD.IADD R148, R148, 0x1, -R236.reuse ;  /* 0x000000019494d824 */ /* 0x100fe200078e0aec */
[----:B------:R-:W-:Y:S01]  /*7120*/  ISETP.GT.U32.AND P5, PT, R236, R146, PT ;  /* 0x00000092ec00720c */ /* 0x000fe20003fa4070 */
[--C-:B------:R-:W-:Y:S01]  /*7130*/  @!P0 IMAD.IADD R147, R147, 0x1, -R236.reuse ;  /* 0x0000000193938824 */ /* 0x100fe200078e0aec */
[----:B------:R-:W-:Y:S01]  /*7140*/  ISETP.GE.AND P0, PT, R14, RZ, PT ;  /* 0x000000ff0e00720c */ /* 0x000fe20003f06270 */
[----:B------:R-:W-:Y:S01]  /*7150*/  IMAD R150, R236, R2, R11 ;  /* 0x00000002ec967224 */ /* 0x000fe200078e020b */
[----:B------:R-:W-:Y:S01]  /*7160*/  IADD3 R11, R0, 0x97, RZ ;  /* 0x00000097000b7810 */ /* 0x000fe20007ffe0ff */
[----:B------:R-:W-:Y:S01]  /*7170*/  @!P3 IMAD.IADD R149, R149, 0x1, -R236 ;  /* 0x000000019595b824 */ /* 0x000fe200078e0aec */
[C---:B------:R-:W-:Y:S01]  /*7180*/  ISETP.GT.U32.AND P3, PT, R236.reuse, R148, PT ;  /* 0x00000094ec00720c */ /* 0x040fe20003f64070 */
[----:B------:R-:W-:Y:S01]  /*7190*/  @!P6 IMAD.MOV R145, RZ, RZ, -R145 ;  /* 0x000000ffff91e224 */ /* 0x000fe200078e0a91 */
[C---:B------:R-:W-:Y:S01]  /*71a0*/  ISETP.GT.U32.AND P2, PT, R236.reuse, R147, PT ;  /* 0x00000093ec00720c */ /* 0x040fe20003f44070 */
[----:B------:R-:W-:Y:S01]  /*71b0*/  IMAD.MOV R5, RZ, RZ, -R5 ;  /* 0x000000ffff057224 */ /* 0x000fe200078e0a05 */
[C---:B------:R-:W-:Y:S01]  /*71c0*/  ISETP.GT.U32.AND P6, PT, R236.reuse, R150, PT ;  /* 0x00000096ec00720c */ /* 0x040fe20003fc4070 */
[----:B------:R-:W-:Y:S01]  /*71d0*/  @!P1 IMAD.MOV R144, RZ, RZ, -R144 ;  /* 0x000000ffff909224 */ /* 0x000fe200078e0a90 */
[----:B------:R-:W-:Y:S01]  /*71e0*/  IABS R153, R11 ;  /* 0x0000000b00997213 */ /* 0x000fe20000000000 */
[C---:B------:R-:W-:Y:S01]  /*71f0*/  IMAD R151, R236.reuse, R5, R151 ;  /* 0x00000005ec977224 */ /* 0x040fe200078e0297 */
[----:B------:R-:W-:Y:S01]  /*7200*/  ISETP.GT.U32.AND P1, PT, R236, R149, PT ;  /* 0x00000095ec00720c */ /* 0x000fe20003f24070 */
[----:B------:R-:W-:Y:S01]  /*7210*/  IMAD.HI.U32 R2, R4, R9, RZ ;  /* 0x0000000904027227 */ /* 0x000fe200078e00ff */
[----:B------:R-:W-:-:S02]  /*7220*/  @!P5 IADD3 R146, R146, -R236, RZ ;  /* 0x800000ec9292d210 */ /* 0x000fc40007ffe0ff */
[----:B------:R-:W-:Y:S01]  /*7230*/  ISETP.GE.AND P5, PT, R10, RZ, PT ;  /* 0x000000ff0a00720c */ /* 0x000fe20003fa6270 */
[----:B------:R-:W-:Y:S01]  /*7240*/  @!P3 IMAD.IADD R148, R148, 0x1, -R236 ;  /* 0x000000019494b824 */ /* 0x000fe200078e0aec */
[----:B------:R-:W-:Y:S01]  /*7250*/  ISETP.GE.AND P3, PT, R13, RZ, PT ;  /* 0x000000ff0d00720c */ /* 0x000fe20003f66270 */
[----:B------:R-:W-:Y:S01]  /*7260*/  IMAD.HI.U32 R5, R4, R153, RZ ;  /* 0x0000009904057227 */ /* 0x000fe200078e00ff */
[----:B------:R-:W-:-:S03]  /*7270*/  IADD3 R14, R0, 0xa1, RZ ;  /* 0x000000a1000e7810 */ /* 0x000fc60007ffe0ff */
[----:B------:R-:W-:Y:S01]  /*7280*/  @!P2 IMAD.IADD R147, R147, 0x1, -R236 ;  /* 0x000000019393a824 */ /* 0x000fe200078e0aec */
[----:B------:R-:W-:Y:S01]  /*7290*/  ISETP.GT.U32.AND P2, PT, R236, R151, PT ;  /* 0x00000097ec00720c */ /* 0x000fe20003f44070 */
[----:B------:R-:W-:Y:S01]  /*72a0*/  IMAD.MOV R2, RZ, RZ, -R2 ;  /* 0x000000ffff027224 */ /* 0x000fe200078e0a02 */
[----:B------:R-:W-:Y:S01]  /*72b0*/  IADD3 R5, -R5, RZ, RZ ;  /* 0x000000ff05057210 */ /* 0x000fe20007ffe1ff */
[----:B------:R-:W-:Y:S01]  /*72c0*/  @!P6 IMAD.IADD R150, R150, 0x1, -R236 ;  /* 0x000000019696e824 */ /* 0x000fe200078e0aec */
[----:B------:R-:W-:Y:S01]  /*72d0*/  ISETP.GE.AND P6, PT, R152, RZ, PT ;  /* 0x000000ff9800720c */ /* 0x000fe20003fc6270 */
[C---:B------:R-:W-:Y:S01]  /*72e0*/  IMAD R152, R236.reuse, R2, R9 ;  /* 0x00000002ec987224 */ /* 0x040fe200078e0209 */
[----:B------:R-:W-:Y:S01]  /*72f0*/  @!P1 IADD3 R149, R149, -R236, RZ ;  /* 0x800000ec95959210 */ /* 0x000fe20007ffe0ff */
[C---:B------:R-:W-:Y:S01]  /*7300*/  IMAD R153, R236.reuse, R5, R153 ;  /* 0x00000005ec997224 */ /* 0x040fe200078e0299 */
[----:B------:R-:W-:Y:S01]  /*7310*/  ISETP.GE.AND P1, PT, R15, RZ, PT ;  /* 0x000000ff0f00720c */ /* 0x000fe20003f26270 */
[----:B------:R-:W-:Y:S01]  /*7320*/  @!P5 IMAD.MOV R148, RZ, RZ, -R148 ;  /* 0x000000ffff94d224 */ /* 0x000fe200078e0a94 */
[C---:B------:R-:W-:Y:S01]  /*7330*/  ISETP.GT.U32.AND P5, PT, R236.reuse, R152, PT ;  /* 0x00000098ec00720c */ /* 0x040fe20003fa4070 */
[----:B------:R-:W-:Y:S01]  /*7340*/  @!P3 IMAD.MOV R149, RZ, RZ, -R149 ;  /* 0x000000ffff95b224 */ /* 0x000fe200078e0a95 */
[C---:B------:R-:W-:Y:S01]  /*7350*/  ISETP.GT.U32.AND P3, PT, R236.reuse, R153, PT ;  /* 0x00000099ec00720c */ /* 0x040fe20003f64070 */
[----:B------:R-:W-:Y:S01]  /*7360*/  @!P2 IMAD.IADD R151, R151, 0x1, -R236 ;  /* 0x000000019797a824 */ /* 0x000fe200078e0aec */
[----:B------:R-:W-:Y:S01]  /*7370*/  ISETP.GT.U32.AND P2, PT, R236, R150, PT ;  /* 0x00000096ec00720c */ /* 0x000fe20003f44070 */
[----:B------:R-:W-:Y:S01]  /*7380*/  @!P4 IMAD.MOV R146, RZ, RZ, -R146 ;  /* 0x000000ffff92c224 */ /* 0x000fe200078e0a92 */
[C---:B------:R-:W-:Y:S01]  /*7390*/  IADD3 R5, R0.reuse, 0x99, RZ ;  /* 0x0000009900057810 */ /* 0x040fe20007ffe0ff */
[----:B------:R-:W-:Y:S01]  /*73a0*/  VIADD R2, R0, 0x98 ;  /* 0x0000009800027836 */ /* 0x000fe20000000000 */
[----:B------:R-:W-:Y:S01]  /*73b0*/  ISETP.GT.U32.AND P4, PT, R236, R151, PT ;  /* 0x00000097ec00720c */ /* 0x000fe20003f84070 */
[C---:B------:R-:W-:Y:S01]  /*73c0*/  VIADD R10, R0.reuse, 0x9d ;  /* 0x0000009d000a7836 */ /* 0x040fe20000000000 */
[----:B------:R-:W-:Y:S01]  /*73d0*/  IABS R155, R5 ;  /* 0x00000005009b7213 */ /* 0x000fe20000000000 */
[----:B------:R-:W-:Y:S01]  /*73e0*/  VIADD R13, R0, 0xa0 ;  /* 0x000000a0000d7836 */ /* 0x000fe20000000000 */
[----:B------:R-:W-:Y:S01]  /*73f0*/  IABS R9, R2 ;  /* 0x0000000200097213 */ /* 0x000fe20000000000 */
[--C-:B------:R-:W-:Y:S01]  /*7400*/  @!P5 IMAD.IADD R152, R152, 0x1, -R236.reuse ;  /* 0x000000019898d824 */ /* 0x100fe200078e0aec */
[----:B------:R-:W-:Y:S01]  /*7410*/  ISETP.GE.AND P5, PT, R5, RZ, PT ;  /* 0x000000ff0500720c */ /* 0x000fe20003fa6270 */
[--C-:B------:R-:W-:Y:S01]  /*7420*/  @!P3 IMAD.IADD R153, R153, 0x1, -R236.reuse ;  /* 0x000000019999b824 */ /* 0x100fe200078e0aec */
[----:B------:R-:W-:Y:S01]  /*7430*/  @!P0 IADD3 R147, -R147, RZ, RZ ;  /* 0x000000ff93938210 */ /* 0x000fe20007ffe1ff */
[----:B------:R-:W-:Y:S01]  /*7440*/  @!P2 IMAD.IADD R150, R150, 0x1, -R236 ;  /* 0x000000019696a824 */ /* 0x000fe200078e0aec */
[----:B------:R-:W-:Y:S01]  /*7450*/  ISETP.GT.U32.AND P3, PT, R236, R152, PT ;  /* 0x00000098ec00720c */ /* 0x000fe20003f64070 */
[----:B------:R-:W-:Y:S01]  /*7460*/  IMAD.HI.U32 R5, R4, R155, RZ ;  /* 0x0000009b04057227 */ /* 0x000fe200078e00ff */
[----:B------:R-:W-:-:S02]  /*7470*/  ISETP.GE.AND P0, PT, R8, RZ, PT ;  /* 0x000000ff0800720c */ /* 0x000fc40003f06270 */
[----:B------:R-:W-:Y:S01]  /*7480*/  @!P4 IADD3 R151, R151, -R236, RZ ;  /* 0x800000ec9797c210 */ /* 0x000fe20007ffe0ff */
[----:B------:R-:W-:Y:S01]  /*7490*/  VIADD R8, R0, 0x9a ;  /* 0x0000009a00087836 */ /* 0x000fe20000000000 */
[----:B------:R-:W-:Y:S01]  /*74a0*/  ISETP.GE.AND P4, PT, R2, RZ, PT ;  /* 0x000000ff0200720c */ /* 0x000fe20003f86270 */
[----:B------:R-:W-:Y:S01]  /*74b0*/  IMAD.HI.U32 R2, R4, R9, RZ ;  /* 0x0000000904027227 */ /* 0x000fe200078e00ff */
[----:B------:R-:W-:Y:S02]  /*74c0*/  @!P1 IADD3 R150, -R150, RZ, RZ ;  /* 0x000000ff96969210 */ /* 0x000fe40007ffe1ff */
[----:B------:R-:W-:Y:S01]  /*74d0*/  ISETP.GT.U32.AND P1, PT, R236, R153, PT ;  /* 0x00000099ec00720c */ /* 0x000fe20003f24070 */
[----:B------:R-:W-:Y:S01]  /*74e0*/  IMAD.MOV R2, RZ, RZ, -R2 ;  /* 0x000000ffff027224 */ /* 0x000fe200078e0a02 */
[----:B------:R-:W-:Y:S01]  /*74f0*/  IADD3 R5, -R5, RZ, RZ ;  /* 0x000000ff05057210 */ /* 0x000fe20007ffe1ff */
[----:B------:R-:W-:Y:S01]  /*7500*/  @!P6 IMAD.MOV R151, RZ, RZ, -R151 ;  /* 0x000000ffff97e224 */ /* 0x000fe200078e0a97 */
[----:B------:R-:W-:Y:S01]  /*7510*/  ISETP.GE.AND P6, PT, R8, RZ, PT ;  /* 0x000000ff0800720c */ /* 0x000fe20003fc6270 */
[--C-:B------:R-:W-:Y:S01]  /*7520*/  @!P3 IMAD.IADD R152, R152, 0x1, -R236.reuse ;  /* 0x000000019898b824 */ /* 0x100fe200078e0aec */
[----:B------:R-:W-:Y:S01]  /*7530*/  IABS R8, R8 ;  /* 0x0000000800087213 */ /* 0x000fe20000000000 */
[C---:B------:R-:W-:Y:S01]  /*7540*/  IMAD R155, R236.reuse, R5, R155 ;  /* 0x00000005ec9b7224 */ /* 0x040fe200078e029b */
[----:B------:R-:W-:Y:S01]  /*7550*/  ISETP.GE.AND P2, PT, R11, RZ, PT ;  /* 0x000000ff0b00720c */ /* 0x000fe20003f46270 */
[----:B------:R-:W-:Y:S01]  /*7560*/  IMAD R154, R236, R2, R9 ;  /* 0x00000002ec9a7224 */ /* 0x000fe200078e0209 */
[----:B------:R-:W-:Y:S01]  /*7570*/  MOV R5, R8 ;  /* 0x0000000800057202 */ /* 0x000fe20000000f00 */
[----:B------:R-:W-:Y:S01]  /*7580*/  VIADD R2, R0, 0x9b ;  /* 0x0000009b00027836 */ /* 0x000fe20000000000 */
[----:B------:R-:W-:Y:S01]  /*7590*/  @!P0 IADD3 R152, -R152, RZ, RZ ;  /* 0x000000ff98988210 */ /* 0x000fe20007ffe1ff */
[----:B------:R-:W-:Y:S01]  /*75a0*/  @!P1 IMAD.IADD R153, R153, 0x1, -R236 ;  /* 0x0000000199999824 */ /* 0x000fe200078e0aec */
[----:B------:R-:W-:Y:S01]  /*75b0*/  ISETP.GT.U32.AND P0, PT, R236, R155, PT ;  /* 0x0000009bec00720c */ /* 0x000fe20003f04070 */
[----:B------:R-:W-:Y:S01]  /*75c0*/  VIADD R15, R0, 0xbf ;  /* 0x000000bf000f7836 */ /* 0x000fe20000000000 */
[----:B------:R-:W-:-:S02]  /*75d0*/  ISETP.GE.AND P1, PT, R2, RZ, PT ;  /* 0x000000ff0200720c */ /* 0x000fc40003f26270 */
[----:B------:R-:W-:Y:S01]  /*75e0*/  IABS R157, R2 ;  /* 0x00000002009d7213 */ /* 0x000fe20000000000 */
[----:B------:R-:W-:Y:S01]  /*75f0*/  IMAD.HI.U32 R2, R4, R5, RZ ;  /* 0x0000000504027227 */ /* 0x000fe200078e00ff */
[----:B------:R-:W-:Y:S02]  /*7600*/  ISETP.GT.U32.AND P3, PT, R236, R154, PT ;  /* 0x0000009aec00720c */ /* 0x000fe40003f64070 */
[----:B------:R-:W-:Y:S01]  /*7610*/  IADD3 R8, R0, 0x9c, RZ ;  /* 0x0000009c00087810 */ /* 0x000fe20007ffe0ff */
[----:B------:R-:W-:Y:S01]  /*7620*/  IMAD.MOV R156, RZ, RZ, -R2 ;  /* 0x000000ffff9c7224 */ /* 0x000fe200078e0a02 */
[----:B------:R-:W-:Y:S01]  /*7630*/  IABS R159, R10 ;  /* 0x0000000a009f7213 */ /* 0x000fe20000000000 */
[----:B------:R-:W-:Y:S01]  /*7640*/  IMAD.HI.U32 R2, R4, R157, RZ ;  /* 0x0000009d04027227 */ /* 0x000fe200078e00ff */
[----:B------:R-:W-:Y:S02]  /*7650*/  IABS R9, R8 ;  /* 0x0000000800097213 */ /* 0x000fe40000000000 */
[----:B------:R-:W-:Y:S01]  /*7660*/  IABS R163, R14 ;  /* 0x0000000e00a37213 */ /* 0x000fe20000000000 */
[--C-:B------:R-:W-:Y:S01]  /*7670*/  @!P0 IMAD.IADD R155, R155, 0x1, -R236.reuse ;  /* 0x000000019b9b8824 */ /* 0x100fe200078e0aec */
[----:B------:R-:W-:Y:S01]  /*7680*/  IADD3 R2, -R2, RZ, RZ ;  /* 0x000000ff02027210 */ /* 0x000fe20007ffe1ff */
[----:B------:R-:W-:Y:S01]  /*7690*/  @!P2 IMAD.MOV R153, RZ, RZ, -R153 ;  /* 0x000000ffff99a224 */ /* 0x000fe200078e0a99 */
[----:B------:R-:W-:Y:S01]  /*76a0*/  ISETP.GE.AND P2, PT, R8, RZ, PT ;  /* 0x000000ff0800720c */ /* 0x000fe20003f46270 */
[----:B------:R-:W-:Y:S01]  /*76b0*/  @!P3 IMAD.IADD R154, R154, 0x1, -R236 ;  /* 0x000000019a9ab824 */ /* 0x000fe200078e0aec */
[C---:B------:R-:W-:Y:S01]  /*76c0*/  ISETP.GT.U32.AND P0, PT, R236.reuse, R155, PT ;  /* 0x0000009bec00720c */ /* 0x040fe20003f04070 */
[----:B------:R-:W-:Y:S01]  /*76d0*/  IMAD R157, R236, R2, R157 ;  /* 0x00000002ec9d7224 */ /* 0x000fe200078e029d */
[----:B------:R-:W-:Y:S01]  /*76e0*/  IABS R193, R15 ;  /* 0x0000000f00c17213 */ /* 0x000fe20000000000 */
[----:B------:R-:W-:Y:S01]  /*76f0*/  IMAD.HI.U32 R2, R4, R9, RZ ;  /* 0x0000000904027227 */ /* 0x000fe200078e00ff */
[----:B------:R-:W-:-:S03]  /*7700*/  ISETP.GT.U32.AND P3, PT, R236, R154, PT ;  /* 0x0000009aec00720c */ /* 0x000fc60003f64070 */
[----:B------:R-:W-:Y:S02]  /*7710*/  IMAD.MOV R2, RZ, RZ, -R2 ;  /* 0x000000ffff027224 */ /* 0x000fe400078e0a02 */
[----:B------:R-:W-:Y:S02]  /*7720*/  VIADD R8, R0, 0x9e ;  /* 0x0000009e00087836 */ /* 0x000fe40000000000 */
[C---:B------:R-:W-:Y:S01]  /*7730*/  IMAD R158, R236.reuse, R2, R9 ;  /* 0x00000002ec9e7224 */ /* 0x040fe200078e0209 */
[----:B------:R-:W-:Y:S01]  /*7740*/  IABS R9, R13 ;  /* 0x0000000d00097213 */ /* 0x000fe20000000000 */
[----:B------:R-:W-:Y:S01]  /*7750*/  @!P0 IMAD.IADD R155, R155, 0x1, -R236 ;  /* 0x000000019b9b8824 */ /* 0x000fe200078e0aec */
[----:B------:R-:W-:Y:S01]  /*7760*/  IABS R11, R8 ;  /* 0x00000008000b7213 */ /* 0x000fe20000000000 */
[C---:B------:R-:W-:Y:S01]  /*7770*/  IMAD R156, R236.reuse, R156, R5 ;  /* 0x0000009cec9c7224 */ /* 0x040fe200078e0205 */
[----:B------:R-:W-:Y:S01]  /*7780*/  ISETP.GT.U32.AND P0, PT, R236, R158, PT ;  /* 0x0000009eec00720c */ /* 0x000fe20003f04070 */
[----:B------:R-:W-:Y:S01]  /*7790*/  @!P5 IMAD.MOV R155, RZ, RZ, -R155 ;  /* 0x000000ffff9bd224 */ /* 0x000fe200078e0a9b */
[----:B------:R-:W-:Y:S01]  /*77a0*/  @!P3 IADD3 R154, R154, -R236, RZ ;  /* 0x800000ec9a9ab210 */ /* 0x000fe20007ffe0ff */
[----:B------:R-:W-:Y:S01]  /*77b0*/  IMAD.HI.U32 R2, R4, R11, RZ ;  /* 0x0000000b04027227 */ /* 0x000fe200078e00ff */
[----:B------:R-:W-:-:S02]  /*77c0*/  ISETP.GT.U32.AND P3, PT, R236, R156, PT ;  /* 0x0000009cec00720c */ /* 0x000fc40003f64070 */
[----:B------:R-:W-:Y:S01]  /*77d0*/  @!P4 IADD3 R154, -R154, RZ, RZ ;  /* 0x000000ff9a9ac210 */ /* 0x000fe20007ffe1ff */
[----:B------:R-:W-:Y:S01]  /*77e0*/  IMAD.MOV R2, RZ, RZ, -R2 ;  /* 0x000000ffff027224 */ /* 0x000fe200078e0a02 */
[----:B------:R-:W-:Y:S01]  /*77f0*/  ISETP.GT.U32.AND P4, PT, R236, R157, PT ;  /* 0x0000009dec00720c */ /* 0x000fe20003f84070 */
[----:B------:R-:W-:-:S04]  /*7800*/  IMAD.HI.U32 R5, R4, R159, RZ ;  /* 0x0000009f04057227 */ /* 0x000fc800078e00ff */
[----:B------:R-:W-:Y:S02]  /*7810*/  @!P0 IMAD.IADD R158, R158, 0x1, -R236 ;  /* 0x000000019e9e8824 */ /* 0x000fe400078e0aec */
[----:B------:R-:W-:Y:S02]  /*7820*/  IMAD R160, R236, R2, R11 ;  /* 0x00000002eca07224 */ /* 0x000fe400078e020b */
[----:B------:R-:W-:Y:S01]  /*7830*/  IMAD.HI.U32 R2, R4, R161, RZ ;  /* 0x000000a104027227 */ /* 0x000fe200078e00ff */
[----:B------:R-:W-:-:S03]  /*7840*/  ISETP.GT.U32.AND P5, PT, R236, R158, PT ;  /* 0x0000009eec00720c */ /* 0x000fc60003fa4070 */
[----:B------:R-:W-:Y:S02]  /*7850*/  @!P4 IMAD.IADD R157, R157, 0x1, -R236 ;  /* 0x000000019d9dc824 */ /* 0x000fe400078e0aec */
[----:B------:R-:W-:Y:S02]  /*7860*/  IMAD.MOV R2, RZ, RZ, -R2 ;  /* 0x000000ffff027224 */ /* 0x000fe400078e0a02 */
[----:B------:R-:W-:Y:S01]  /*7870*/  IMAD.MOV R5, RZ, RZ, -R5 ;  /* 0x000000ffff057224 */ /* 0x000fe200078e0a05 */
[----:B------:R-:W-:Y:S01]  /*7880*/  ISETP.GT.U32.AND P0, PT, R236, R157, PT ;  /* 0x0000009dec00720c */ /* 0x000fe20003f04070 */
[----:B------:R-:W-:Y:S02]  /*7890*/  @!P3 IMAD.IADD R156, R156, 0x1, -R236 ;  /* 0x000000019c9cb824 */ /* 0x000fe400078e0aec */
[C---:B------:R-:W-:Y:S02]  /*78a0*/  IMAD R161, R236.reuse, R2, R161 ;  /* 0x00000002eca17224 */ /* 0x040fe400078e02a1 */
[C---:B------:R-:W-:Y:S01]  /*78b0*/  IMAD R159, R236.reuse, R5, R159 ;  /* 0x00000005ec9f7224 */ /* 0x040fe200078e029f */
[----:B------:R-:W-:Y:S01]  /*78c0*/  ISETP.GT.U32.AND P4, PT, R236, R156, PT ;  /* 0x0000009cec00720c */ /* 0x000fe20003f84070 */
[----:B------:R-:W-:Y:S01]  /*78d0*/  IMAD.HI.U32 R2, R4, R9, RZ ;  /* 0x0000000904027227 */ /* 0x000fe200078e00ff */
[----:B------:R-:W-:-:S02]  /*78e0*/  @!P5 IADD3 R158, R158, -R236, RZ ;  /* 0x800000ec9e9ed210 */ /* 0x000fc40007ffe0ff */
[C---:B------:R-:W-:Y:S01]  /*78f0*/  ISETP.GT.U32.AND P5, PT, R236.reuse, R161, PT ;  /* 0x000000a1ec00720c */ /* 0x040fe20003fa4070 */
[----:B------:R-:W-:Y:S01]  /*7900*/  IMAD.MOV R2, RZ, RZ, -R2 ;  /* 0x000000ffff027224 */ /* 0x000fe200078e0a02 */
[----:B------:R-:W-:Y:S01]  /*7910*/  ISETP.GT.U32.AND P3, PT, R236, R159, PT ;  /* 0x0000009fec00720c */ /* 0x000fe20003f64070 */
[----:B------:R-:W-:Y:S01]  /*7920*/  @!P0 IMAD.IADD R157, R157, 0x1, -R236 ;  /* 0x000000019d9d8824 */ /* 0x000fe200078e0aec */
[----:B------:R-:W-:Y:S01]  /*7930*/  ISETP.GE.AND P0, PT, R10, RZ, PT ;  /* 0x000000ff0a00720c */ /* 0x000fe20003f06270 */
[----:B------:R-:W-:Y:S02]  /*7940*/  VIADD R10, R0, 0xa2 ;  /* 0x000000a2000a7836 */ /* 0x000fe40000000000 */
[----:B------:R-:W-:Y:S01]  /*7950*/  IMAD R162, R236, R2, R9 ;  /* 0x00000002eca27224 */ /* 0x000fe200078e0209 */
[----:B------:R-:W-:Y:S01]  /*7960*/  @!P1 IADD3 R157, -R157, RZ, RZ ;  /* 0x000000ff9d9d9210 */ /* 0x000fe20007ffe1ff */
[----:B------:R-:W-:Y:S01]  /*7970*/  IMAD.HI.U32 R5, R4, R163, RZ ;  /* 0x000000a304057227 */ /* 0x000fe200078e00ff */
[----:B------:R-:W-:-:S02]  /*7980*/  @!P4 IADD3 R156, R156, -R236, RZ ;  /* 0x800000ec9c9cc210 */ /* 0x000fc40007ffe0ff */
[----:B------:R-:W-:Y:S01]  /*7990*/  IABS R11, R10 ;  /* 0x0000000a000b7213 */ /* 0x000fe20000000000 */
[----:B------:R-:W-:Y:S01]  /*79a0*/  @!P2 IMAD.MOV R158, RZ, RZ, -R158 ;  /* 0x000000ffff9ea224 */ /* 0x000fe200078e0a9e */
[-C--:B------:R-:W-:Y:S01]  /*79b0*/  @!P5 IADD3 R161, R161, -R236.reuse, RZ ;  /* 0x800000eca1a1d210 */ /* 0x080fe20007ffe0ff */
[----:B------:R-:W-:Y:S01]  /*79c0*/  @!P6 IMAD.MOV R156, RZ, RZ, -R156 ;  /* 0x000000ffff9ce224 */ /* 0x000fe200078e0a9c */
[----:B------:R-:W-:Y:S01]  /*79d0*/  @!P3 IADD3 R159, R159, -R236, RZ ;  /* 0x800000ec9f9fb210 */ /* 0x000fe20007ffe0ff */
[----:B------:R-:W-:Y:S01]  /*79e0*/  IMAD.HI.U32 R2, R4, R11, RZ ;  /* 0x0000000b04027227 */ /* 0x000fe200078e00ff */
[C---:B------:R-:W-:Y:S02]  /*79f0*/  ISETP.GT.U32.AND P6, PT, R236.reuse, R161, PT ;  /* 0x000000a1ec00720c */ /* 0x040fe40003fc4070 */
[C---:B------:R-:W-:Y:S01]  /*7a00*/  ISETP.GT.U32.AND P3, PT, R236.reuse, R159, PT ;  /* 0x0000009fec00720c */ /* 0x040fe20003f64070 */
[----:B------:R-:W-:Y:S01]  /*7a10*/  IMAD.MOV R2, RZ, RZ, -R2 ;  /* 0x000000ffff027224 */ /* 0x000fe200078e0a02 */
[----:B------:R-:W-:-:S02]  /*7a20*/  ISETP.GT.U32.AND P4, PT, R236, R160, PT ;  /* 0x000000a0ec00720c */ /* 0x000fc40003f84070 */
[----:B------:R-:W-:Y:S01]  /*7a30*/  IADD3 R5, -R5, RZ, RZ ;  /* 0x000000ff05057210 */ /* 0x000fe20007ffe1ff */
[C---:B------:R-:W-:Y:S01]  /*7a40*/  IMAD R164, R236.reuse, R2, R11 ;  /* 0x00000002eca47224 */ /* 0x040fe200078e020b */
[C---:B------:R-:W-:Y:S02]  /*7a50*/  ISETP.GT.U32.AND P1, PT, R236.reuse, R162, PT ;  /* 0x000000a2ec00720c */ /* 0x040fe40003f24070 */
[----:B------:R-:W-:Y:S01]  /*7a60*/  ISETP.GE.AND P2, PT, R13, RZ, PT ;  /* 0x000000ff0d00720c */ /* 0x000fe20003f46270 */
[C---:B------:R-:W-:Y:S02]  /*7a70*/  IMAD R163, R236.reuse, R5, R163 ;  /* 0x00000005eca37224 */ /* 0x040fe400078e02a3 */
[--C-:B------:R-:W-:Y:S01]  /*7a80*/  @!P6 IMAD.IADD R161, R161, 0x1, -R236.reuse ;  /* 0x00000001a1a1e824 */ /* 0x100fe200078e0aec */
[----:B------:R-:W-:Y:S01]  /*7a90*/  ISETP.GT.U32.AND P6, PT, R236, R164, PT ;  /* 0x000000a4ec00720c */ /* 0x000fe20003fc4070 */
[----:B------:R-:W-:Y:S01]  /*7aa0*/  @!P3 IMAD.IADD R159, R159, 0x1, -R236 ;  /* 0x000000019f9fb824 */ /* 0x000fe200078e0aec */
[----:B------:R-:W-:Y:S01]  /*7ab0*/  ISETP.GE.AND P3, PT, R8, RZ, PT ;  /* 0x000000ff0800720c */ /* 0x000fe20003f66270 */
[----:B------:R-:W-:-:S02]  /*7ac0*/  VIADD R8, R0, 0xa3 ;  /* 0x000000a300087836 */ /* 0x000fc40000000000 */
[----:B------:R-:W-:Y:S01]  /*7ad0*/  @!P0 IMAD.MOV R159, RZ, RZ, -R159 ;  /* 0x000000ffff9f8224 */ /* 0x000fe200078e0a9f */
[----:B------:R-:W-:Y:S01]  /*7ae0*/  ISETP.GT.U32.AND P0, PT, R236, R163, PT ;  /* 0x000000a3ec00720c */ /* 0x000fe20003f04070 */
[----:B------:R-:W-:Y:S01]  /*7af0*/  @!P4 IMAD.IADD R160, R160, 0x1, -R236 ;  /* 0x00000001a0a0c824 */ /* 0x000fe200078e0aec */
[----:B------:R-:W-:Y:S01]  /*7b00*/  ISETP.GE.AND P4, PT, R12, RZ, PT ;  /* 0x000000ff0c00720c */ /* 0x000fe20003f86270 */
[C---:B------:R-:W-:Y:S01]  /*7b10*/  VIADD R12, R0.reuse, 0xa4 ;  /* 0x000000a4000c7836 */ /* 0x040fe20000000000 */
[----:B------:R-:W-:Y:S01]  /*7b20*/  IABS R165, R8 ;  /* 0x0000000800a57213 */ /* 0x000fe20000000000 */
[----:B------:R-:W-:Y:S01]  /*7b30*/  VIADD R13, R0, 0xa6 ;  /* 0x000000a6000d7836 */ /* 0x000fe20000000000 */
[----:B------:R-:W-:Y:S02]  /*7b40*/  ISETP.GT.U32.AND P5, PT, R236, R160, PT ;  /* 0x000000a0ec00720c */ /* 0x000fe40003fa4070 */
[----:B------:R-:W-:Y:S01]  /*7b50*/  IABS R9, R12 ;  /* 0x0000000c00097213 */ /* 0x000fe20000000000 */
[----:B------:R-:W-:Y:S01]  /*7b60*/  IMAD.HI.U32 R2, R4, R165, RZ ;  /* 0x000000a504027227 */ /* 0x000fe200078e00ff */
[----:B------:R-:W-:-:S02]  /*7b70*/  @!P6 IADD3 R164, R164, -R236, RZ ;  /* 0x800000eca4a4e210 */ /* 0x000fc40007ffe0ff */
[----:B------:R-:W-:Y:S01]  /*7b80*/  @!P1 IADD3 R162, R162, -R236, RZ ;  /* 0x800000eca2a29210 */ /* 0x000fe20007ffe0ff */
[----:B------:R-:W-:Y:S01]  /*7b90*/  IMAD.MOV R5, RZ, RZ, -R2 ;  /* 0x000000ffff057224 */ /* 0x000fe200078e0a02 */
[----:B------:R-:W-:Y:S01]  /*7ba0*/  ISETP.GT.U32.AND P6, PT, R236, R164, PT ;  /* 0x000000a4ec00720c */ /* 0x000fe20003fc4070 */
[----:B------:R-:W-:Y:S01]  /*7bb0*/  @!P0 IMAD.IADD R163, R163, 0x1, -R236 ;  /* 0x00000001a3a38824 */ /* 0x000fe200078e0aec */
[----:B------:R-:W-:Y:S01]  /*7bc0*/  ISETP.GE.AND P1, PT, R10, RZ, PT ;  /* 0x000000ff0a00720c */ /* 0x000fe20003f26270 */
[----:B------:R-:W-:Y:S01]  /*7bd0*/  IMAD.HI.U32 R2, R4, R9, RZ ;  /* 0x0000000904027227 */ /* 0x000fe200078e00ff */
[----:B------:R-:W-:Y:S02]  /*7be0*/  IABS R11, R13 ;  /* 0x0000000d000b7213 */ /* 0x000fe40000000000 */
[----:B------:R-:W-:Y:S01]  /*7bf0*/  ISETP.GT.U32.AND P0, PT, R236, R163, PT ;  /* 0x000000a3ec00720c */ /* 0x000fe20003f04070 */
[----:B------:R-:W-:Y:S01]  /*7c00*/  IMAD.MOV R2, RZ, RZ, -R2 ;  /* 0x000000ffff027224 */ /* 0x000fe200078e0a02 */
[----:B------:R-:W-:Y:S01]  /*7c10*/  @!P5 IADD3 R160, R160, -R236, RZ ;  /* 0x800000eca0a0d210 */ /* 0x000fe20007ffe0ff */
[----:B------:R-:W-:Y:S01]  /*7c20*/  VIADD R10, R0, 0xa5 ;  /* 0x000000a5000a7836 */ /* 0x000fe20000000000 */
[----:B------:R-:W-:Y:S01]  /*7c30*/  ISETP.GE.AND P5, PT, R14, RZ, PT ;  /* 0x000000ff0e00720c */ /* 0x000fe20003fa6270 */
[----:B------:R-:W-:Y:S01]  /*7c40*/  IMAD R166, R236, R2, R9 ;  /* 0x00000002eca67224 */ /* 0x000fe200078e0209 */
[----:B------:R-:W-:Y:S01]  /*7c50*/  @!P3 IADD3 R160, -R160, RZ, RZ ;  /* 0x000000ffa0a0b210 */ /* 0x000fe20007ffe1ff */
[----:B------:R-:W-:Y:S01]  /*7c60*/  @!P6 IMAD.IADD R164, R164, 0x1, -R236 ;  /* 0x00000001a4a4e824 */ /* 0x000fe200078e0aec */
[C---:B------:R-:W-:Y:S01]  /*7c70*/  ISETP.GT.U32.AND P3, PT, R236.reuse, R162, PT ;  /* 0x000000a2ec00720c */ /* 0x040fe20003f64070 */
[C---:B------:R-:W-:Y:S01]  /*7c80*/  IMAD R165, R236.reuse, R5, R165 ;  /* 0x00000005eca57224 */ /* 0x040fe200078e02a5 */
[----:B------:R-:W-:Y:S01]  /*7c90*/  ISETP.GT.U32.AND P6, PT, R236, R166, PT ;  /* 0x000000a6ec00720c */ /* 0x000fe20003fc4070 */
[----:B------:R-:W-:Y:S01]  /*7ca0*/  IMAD.HI.U32 R5, R4, R11, RZ ;  /* 0x0000000b04057227 */ /* 0x000fe200078e00ff */
[----:B------:R-:W-:-:S02]  /*7cb0*/  IABS R167, R10 ;  /* 0x0000000a00a77213 */ /* 0x000fc40000000000 */
[----:B------:R-:W-:Y:S01]  /*7cc0*/  @!P0 IADD3 R163, R163, -R236, RZ ;  /* 0x800000eca3a38210 */ /* 0x000fe20007ffe0ff */
[----:B------:R-:W-:Y:S01]  /*7cd0*/  IMAD.MOV R5, RZ, RZ, -R5 ;  /* 0x000000ffff057224 */ /* 0x000fe200078e0a05 */
[----:B------:R-:W-:Y:S01]  /*7ce0*/  ISETP.GE.AND P0, PT, R8, RZ, PT ;  /* 0x000000ff0800720c */ /* 0x000fe20003f06270 */
[----:B------:R-:W-:Y:S01]  /*7cf0*/  IMAD.HI.U32 R2, R4, R167, RZ ;  /* 0x000000a704027227 */ /* 0x000fe200078e00ff */
[----:B------:R-:W-:Y:S02]  /*7d00*/  IADD3 R9, R0, 0xa8, RZ ;  /* 0x000000a800097810 */ /* 0x000fe40007ffe0ff */
[----:B------:R-:W-:Y:S01]  /*7d10*/  @!P1 IADD3 R164, -R164, RZ, RZ ;  /* 0x000000ffa4a49210 */ /* 0x000fe20007ffe1ff */
[----:B------:R-:W-:Y:S01]  /*7d20*/  VIADD R8, R0, 0xa7 ;  /* 0x000000a700087836 */ /* 0x000fe20000000000 */
[----:B------:R-:W-:Y:S01]  /*7d30*/  IADD3 R2, -R2, RZ, RZ ;  /* 0x000000ff02027210 */ /* 0x000fe20007ffe1ff */
[--C-:B------:R-:W-:Y:S01]  /*7d40*/  @!P3 IMAD.IADD R162, R162, 0x1, -R236.reuse ;  /* 0x00000001a2a2b824 */ /* 0x100fe200078e0aec */
[----:B------:R-:W-:Y:S01]  /*7d50*/  ISETP.GT.U32.AND P3, PT, R236, R165, PT ;  /* 0x000000a5ec00720c */ /* 0x000fe20003f64070 */
[----:B------:R-:W-:Y:S01]  /*7d60*/  @!P6 IMAD.IADD R166, R166, 0x1, -R236 ;  /* 0x00000001a6a6e824 */ /* 0x000fe200078e0aec */
[----:B------:R-:W-:Y:S01]  /*7d70*/  IABS R169, R8 ;  /* 0x0000000800a97213 */ /* 0x000fe20000000000 */
[----:B------:R-:W-:Y:S01]  /*7d80*/  IMAD R167, R236, R2, R167 ;  /* 0x00000002eca77224 */ /* 0x000fe200078e02a7 */
[----:B------:R-:W-:Y:S01]  /*7d90*/  IADD3 R14, R0, 0xbe, RZ ;  /* 0x000000be000e7810 */ /* 0x000fe20007ffe0ff */
[----:B------:R-:W-:Y:S01]  /*7da0*/  @!P2 IMAD.MOV R162, RZ, RZ, -R162 ;  /* 0x000000ffffa2a224 */ /* 0x000fe200078e0aa2 */
[----:B------:R-:W-:Y:S01]  /*7db0*/  ISETP.GT.U32.AND P2, PT, R236, R166, PT ;  /* 0x000000a6ec00720c */ /* 0x000fe20003f44070 */
[----:B------:R-:W-:Y:S01]  /*7dc0*/  IMAD.HI.U32 R2, R4, R169, RZ ;  /* 0x000000a904027227 */ /* 0x000fe200078e00ff */
[----:B------:R-:W-:-:S03]  /*7dd0*/  ISETP.GT.U32.AND P6, PT, R236, R167, PT ;  /* 0x000000a7ec00720c */ /* 0x000fc60003fc4070 */
[----:B------:R-:W-:Y:S01]  /*7de0*/  IMAD R168, R236, R5, R11 ;  /* 0x00000005eca87224 */ /* 0x000fe200078e020b */
[----:B------:R-:W-:Y:S01]  /*7df0*/  IADD3 R2, -R2, RZ, RZ ;  /* 0x000000ff02027210 */ /* 0x000fe20007ffe1ff */
[----:B------:R-:W-:Y:S01]  /*7e00*/  @!P3 IMAD.IADD R165, R165, 0x1, -R236 ;  /* 0x00000001a5a5b824 */ /* 0x000fe200078e0aec */
[----:B------:R-:W-:Y:S01]  /*7e10*/  IABS R5, R9 ;  /* 0x0000000900057213 */ /* 0x000fe20000000000 */
[----:B------:R-:W-:Y:S01]  /*7e20*/  @!P4 IMAD.MOV R161, RZ, RZ, -R161 ;  /* 0x000000ffffa1c224 */ /* 0x000fe200078e0aa1 */
[C---:B------:R-:W-:Y:S01]  /*7e30*/  ISETP.GT.U32.AND P1, PT, R236.reuse, R168, PT ;  /* 0x000000a8ec00720c */ /* 0x040fe20003f24070 */
[C---:B------:R-:W-:Y:S01]  /*7e40*/  IMAD R169, R236.reuse, R2, R169 ;  /* 0x00000002eca97224 */ /* 0x040fe200078e02a9 */
[----:B------:R-:W-:Y:S01]  /*7e50*/  ISETP.GT.U32.AND P4, PT, R236, R165, PT ;  /* 0x000000a5ec00720c */ /* 0x000fe20003f84070 */
[----:B------:R-:W-:Y:S01]  /*7e60*/  @!P5 IMAD.MOV R163, RZ, RZ, -R163 ;  /* 0x000000ffffa3d224 */ /* 0x000fe200078e0aa3 */
[----:B------:R-:W-:Y:S01]  /*7e70*/  @!P2 IADD3 R166, R166, -R236, RZ ;  /* 0x800000eca6a6a210 */ /* 0x000fe20007ffe0ff */
[----:B------:R-:W-:Y:S01]  /*7e80*/  IMAD.HI.U32 R2, R4, R5, RZ ;  /* 0x0000000504027227 */ /* 0x000fe200078e00ff */
[----:B------:R-:W-:-:S02]  /*7e90*/  ISETP.GT.U32.AND P2, PT, R236, R169, PT ;  /* 0x000000a9ec00720c */ /* 0x000fc40003f44070 */
[----:B------:R-:W-:Y:S01]  /*7ea0*/  ISETP.GE.AND P5, PT, R10, RZ, PT ;  /* 0x000000ff0a00720c */ /* 0x000fe20003fa6270 */
[----:B------:R-:W-:Y:S01]  /*7eb0*/  VIADD R10, R0, 0xa9 ;  /* 0x000000a9000a7836 */ /* 0x000fe20000000000 */
[----:B------:R-:W-:Y:S01]  /*7ec0*/  IADD3 R2, -R2, RZ, RZ ;  /* 0x000000ff02027210 */ /* 0x000fe20007ffe1ff */
[--C-:B------:R-:W-:Y:S01]  /*7ed0*/  @!P6 IMAD.IADD R167, R167, 0x1, -R236.reuse ;  /* 0x00000001a7a7e824 */ /* 0x100fe200078e0aec */
[----:B------:R-:W-:Y:S01]  /*7ee0*/  ISETP.GE.AND P6, PT, R8, RZ, PT ;  /* 0x000000ff0800720c */ /* 0x000fe20003fc6270 */
[--C-:B------:R-:W-:Y:S01]  /*7ef0*/  @!P1 IMAD.IADD R168, R168, 0x1, -R236.reuse ;  /* 0x00000001a8a89824 */ /* 0x100fe200078e0aec */
[----:B------:R-:W-:Y:S01]  /*7f00*/  IABS R171, R10 ;  /* 0x0000000a00ab7213 */ /* 0x000fe20000000000 */
[----:B------:R-:W-:Y:S01]  /*7f10*/  @!P4 IMAD.IADD R165, R165, 0x1, -R236 ;  /* 0x00000001a5a5c824 */ /* 0x000fe200078e0aec */
[----:B------:R-:W-:Y:S01]  /*7f20*/  ISETP.GE.AND P3, PT, R12, RZ, PT ;  /* 0x000000ff0c00720c */ /* 0x000fe20003f66270 */
[C---:B------:R-:W-:Y:S01]  /*7f30*/  IMAD R170, R236.reuse, R2, R5 ;  /* 0x00000002ecaa7224 */ /* 0x040fe200078e0205 */
[----:B------:R-:W-:Y:S01]  /*7f40*/  ISETP.GT.U32.AND P1, PT, R236, R168, PT ;  /* 0x000000a8ec00720c */ /* 0x000fe20003f24070 */
[----:B------:R-:W-:Y:S01]  /*7f50*/  IMAD.HI.U32 R2, R4, R171, RZ ;  /* 0x000000ab04027227 */ /* 0x000fe200078e00ff */
[----:B------:R-:W-:-:S02]  /*7f60*/  @!P2 IADD3 R169, R169, -R236, RZ ;  /* 0x800000eca9a9a210 */ /* 0x000fc40007ffe0ff */
[----:B------:R-:W-:Y:S01]  /*7f70*/  ISETP.GE.AND P4, PT, R13, RZ, PT ;  /* 0x000000ff0d00720c */ /* 0x000fe20003f86270 */
[----:B------:R-:W-:Y:S01]  /*7f80*/  @!P0 IMAD.MOV R165, RZ, RZ, -R165 ;  /* 0x000000ffffa58224 */ /* 0x000fe200078e0aa5 */
[C---:B------:R-:W-:Y:S01]  /*7f90*/  ISETP.GT.U32.AND P2, PT, R236.reuse, R169, PT ;  /* 0x000000a9ec00720c */ /* 0x040fe20003f44070 */
[----:B------:R-:W-:Y:S01]  /*7fa0*/  IMAD.MOV R2, RZ, RZ, -R2 ;  /* 0x000000ffff027224 */ /* 0x000fe200078e0a02 */
[----:B------:R-:W-:Y:S01]  /*7fb0*/  ISETP.GT.U32.AND P0, PT, R236, R167, PT ;  /* 0x000000a7ec00720c */ /* 0x000fe20003f04070 */
[C---:B------:R-:W-:Y:S01]  /*7fc0*/  VIADD R8, R0.reuse, 0xaa ;  /* 0x000000aa00087836 */ /* 0x040fe20000000000 */
[----:B------:R-:W-:Y:S01]  /*7fd0*/  IADD3 R11, R0, 0xac, RZ ;  /* 0x000000ac000b7810 */ /* 0x000fe20007ffe0ff */
[----:B------:R-:W-:Y:S01]  /*7fe0*/  IMAD R171, R236, R2, R171 ;  /* 0x00000002ecab7224 */ /* 0x000fe200078e02ab */
[----:B------:R-:W-:Y:S01]  /*7ff0*/  IADD3 R12, R0, 0xb3, RZ ;  /* 0x000000b3000c7810 */ /* 0x000fe20007ffe0ff */
[----:B------:R-:W-:Y:S01]  /*8000*/  @!P1 IMAD.IADD R168, R168, 0x1, -R236 ;  /* 0x00000001a8a89824 */ /* 0x000fe200078e0aec */
[----:B------:R-:W-:Y:S01]  /*8010*/  IABS R5, R8 ;  /* 0x0000000800057213 */ /* 0x000fe20000000000 */
[----:B------:R-:W-:Y:S01]  /*8020*/  @!P3 IMAD.MOV R166, RZ, RZ, -R166 ;  /* 0x000000ffffa6b224 */ /* 0x000fe200078e0aa6 */
[----:B------:R-:W-:Y:S01]  /*8030*/  ISETP.GE.AND P1, PT, R10, RZ, PT ;  /* 0x000000ff0a00720c */ /* 0x000fe20003f26270 */
[----:B------:R-:W-:Y:S01]  /*8040*/  VIADD R10, R0, 0xab ;  /* 0x000000ab000a7836 */ /* 0x000fe20000000000 */
[----:B------:R-:W-:Y:S01]  /*8050*/  ISETP.GE.AND P3, PT, R9, RZ, PT ;  /* 0x000000ff0900720c */ /* 0x000fe20003f66270 */
[----:B------:R-:W-:Y:S01]  /*8060*/  @!P2 IMAD.IADD R169, R169, 0x1, -R236 ;  /* 0x00000001a9a9a824 */ /* 0x000fe200078e0aec */
[----:B------:R-:W-:Y:S01]  /*8070*/  ISETP.GT.U32.AND P2, PT, R236, R171, PT ;  /* 0x000000abec00720c */ /* 0x000fe20003f44070 */
[----:B------:R-:W-:Y:S01]  /*8080*/  IMAD.HI.U32 R2, R4, R5, RZ ;  /* 0x0000000504027227 */ /* 0x000fe200078e00ff */
[----:B------:R-:W-:-:S02]  /*8090*/  @!P0 IADD3 R167, R167, -R236, RZ ;  /* 0x800000eca7a78210 */ /* 0x000fc40007ffe0ff */
[C---:B------:R-:W-:Y:S01]  /*80a0*/  ISETP.GT.U32.AND P0, PT, R236.reuse, R170, PT ;  /* 0x000000aaec00720c */ /* 0x040fe20003f04070 */
[----:B------:R-:W-:Y:S01]  /*80b0*/  IMAD.MOV R2, RZ, RZ, -R2 ;  /* 0x000000ffff027224 */ /* 0x000fe200078e0a02 */
[----:B------:R-:W-:Y:S01]  /*80c0*/  IABS R173, R10 ;  /* 0x0000000a00ad7213 */ /* 0x000fe20000000000 */
[----:B------:R-:W-:Y:S01]  /*80d0*/  @!P5 IMAD.MOV R167, RZ, RZ, -R167 ;  /* 0x000000ffffa7d224 */ /* 0x000fe200078e0aa7 */
[----:B------:R-:W-:Y:S01]  /*80e0*/  IABS R9, R11 ;  /* 0x0000000b00097213 */ /* 0x000fe20000000000 */
[----:B------:R-:W-:Y:S01]  /*80f0*/  IMAD R172, R236, R2, R5 ;  /* 0x00000002ecac7224 */ /* 0x000fe200078e0205 */
[----:B------:R-:W-:Y:S01]  /*8100*/  @!P4 IADD3 R168, -R168, RZ, RZ ;  /* 0x000000ffa8a8c210 */ /* 0x000fe20007ffe1ff */
[----:B------:R-:W-:Y:S01]  /*8110*/  IMAD.HI.U32 R2, R4, R173, RZ ;  /* 0x000000ad04027227 */ /* 0x000fe200078e00ff */
[----:B------:R-:W-:Y:S02]  /*8120*/  ISETP.GE.AND P5, PT, R8, RZ, PT ;  /* 0x000000ff0800720c */ /* 0x000fe40003fa6270 */
[----:B------:R-:W-:Y:S01]  /*8130*/  ISETP.GT.U32.AND P4, PT, R236, R172, PT ;  /* 0x000000acec00720c */ /* 0x000fe20003f84070 */
[----:B------:R-:W-:Y:S01]  /*8140*/  @!P2 IMAD.IADD R171, R171, 0x1, -R236 ;  /* 0x00000001ababa824 */ /* 0x000fe200078e0aec */
[----:B------:R-:W-:Y:S01]  /*8150*/  IABS R181, R12 ;  /* 0x0000000c00b57213 */ /* 0x000fe20000000000 */
[----:B------:R-:W-:Y:S01]  /*8160*/  IMAD.MOV R2, RZ, RZ, -R2 ;  /* 0x000000ffff027224 */ /* 0x000fe200078e0a02 */
[----:B------:R-:W-:Y:S01]  /*8170*/  @!P0 IADD3 R170, R170, -R236, RZ ;  /* 0x800000ecaaaa8210 */ /* 0x000fe20007ffe0ff */
[----:B------:R-:W-:Y:S01]  /*8180*/  IMAD.HI.U32 R5, R4, R9, RZ ;  /* 0x0000000904057227 */ /* 0x000fe200078e00ff */
[----:B------:R-:W-:-:S02]  /*8190*/  ISETP.GT.U32.AND P2, PT, R236, R171, PT ;  /* 0x000000abec00720c */ /* 0x000fc40003f44070 */
[C---:B------:R-:W-:Y:S01]  /*81a0*/  ISETP.GT.U32.AND P0, PT, R236.reuse, R170, PT ;  /* 0x000000aaec00720c */ /* 0x040fe20003f04070 */
[----:B------:R-:W-:Y:S01]  /*81b0*/  IMAD R173, R236, R2, R173 ;  /* 0x00000002ecad7224 */ /* 0x000fe200078e02ad */
[----:B------:R-:W-:Y:S01]  /*81c0*/  IADD3 R5, -R5, RZ, RZ ;  /* 0x000000ff05057210 */ /* 0x000fe20007ffe1ff */
[----:B------:R-:W-:Y:S02]  /*81d0*/  VIADD R8, R0, 0xad ;  /* 0x000000ad00087836 */ /* 0x000fe40000000000 */
[--C-:B------:R-:W-:Y:S02]  /*81e0*/  @!P4 IMAD.IADD R172, R172, 0x1, -R236.reuse ;  /* 0x00000001acacc824 */ /* 0x100fe400078e0aec */
[C---:B------:R-:W-:Y:S01]  /*81f0*/  IMAD R174, R236.reuse, R5, R9 ;  /* 0x00000005ecae7224 */ /* 0x040fe200078e0209 */
[----:B------:R-:W-:Y:S01]  /*8200*/  IABS R175, R8 ;  /* 0x0000000800af7213 */ /* 0x000fe20000000000 */
[----:B------:R-:W-:Y:S01]  /*8210*/  @!P6 IMAD.MOV R169, RZ, RZ, -R169 ;  /* 0x000000ffffa9e224 */ /* 0x000fe200078e0aa9 */
[C---:B------:R-:W-:Y:S01]  /*8220*/  ISETP.GT.U32.AND P4, PT, R236.reuse, R172, PT ;  /* 0x000000acec00720c */ /* 0x040fe20003f84070 */
[--C-:B------:R-:W-:Y:S01]  /*8230*/  @!P2 IMAD.IADD R171, R171, 0x1, -R236.reuse ;  /* 0x00000001ababa824 */ /* 0x100fe200078e0aec */
[----:B------:R-:W-:Y:S01]  /*8240*/  ISETP.GT.U32.AND P2, PT, R236, R173, PT ;  /* 0x000000adec00720c */ /* 0x000fe20003f44070 */
[----:B------:R-:W-:Y:S01]  /*8250*/  @!P0 IMAD.IADD R170, R170, 0x1, -R236 ;  /* 0x00000001aaaa8824 */ /* 0x000fe200078e0aec */
[----:B------:R-:W-:Y:S01]  /*8260*/  ISETP.GE.AND P6, PT, R10, RZ, PT ;  /* 0x000000ff0a00720c */ /* 0x000fe20003fc6270 */
[----:B------:R-:W-:Y:S01]  /*8270*/  IMAD.HI.U32 R2, R4, R175, RZ ;  /* 0x000000af04027227 */ /* 0x000fe200078e00ff */
[----:B------:R-:W-:-:S02]  /*8280*/  IADD3 R10, R0, 0xaf, RZ ;  /* 0x000000af000a7810 */ /* 0x000fc40007ffe0ff */
[----:B------:R-:W-:Y:S01]  /*8290*/  IADD3 R5, R0, 0xae, RZ ;  /* 0x000000ae00057810 */ /* 0x000fe20007ffe0ff */
[----:B------:R-:W-:Y:S01]  /*82a0*/  @!P3 IMAD.MOV R170, RZ, RZ, -R170 ;  /* 0x000000ffffaab224 */ /* 0x000fe200078e0aaa */
[----:B------:R-:W-:Y:S01]  /*82b0*/  ISETP.GT.U32.AND P3, PT, R236, R174, PT ;  /* 0x000000aeec00720c */ /* 0x000fe20003f64070 */
[----:B------:R-:W-:Y:S01]  /*82c0*/  @!P1 IMAD.MOV R171, RZ, RZ, -R171 ;  /* 0x000000ffffab9224 */ /* 0x000fe200078e0aab */
[----:B------:R-:W-:Y:S01]  /*82d0*/  ISETP.GE.AND P1, PT, R8, RZ, PT ;  /* 0x000000ff0800720c */ /* 0x000fe20003f26270 */
[----:B------:R-:W-:Y:S01]  /*82e0*/  IMAD.MOV R8, RZ, RZ, -R2 ;  /* 0x000000ffff087224 */ /* 0x000fe200078e0a02 */
[----:B------:R-:W-:Y:S01]  /*82f0*/  IABS R177, R10 ;  /* 0x0000000a00b17213 */ /* 0x000fe20000000000 */
[----:B------:R-:W-:Y:S01]  /*8300*/  @!P4 IMAD.IADD R172, R172, 0x1, -R236 ;  /* 0x00000001acacc824 */ /* 0x000fe200078e0aec */
[----:B------:R-:W-:Y:S01]  /*8310*/  @!P2 IADD3 R173, R173, -R236, RZ ;  /* 0x800000ecadada210 */ /* 0x000fe20007ffe0ff */
[----:B------:R-:W-:Y:S01]  /*8320*/  IMAD R175, R236, R8, R175 ;  /* 0x00000008ecaf7224 */ /* 0x000fe200078e02af */
[----:B------:R-:W-:Y:S01]  /*8330*/  ISETP.GE.AND P0, PT, R11, RZ, PT ;  /* 0x000000ff0b00720c */ /* 0x000fe20003f06270 */
[----:B------:R-:W-:Y:S01]  /*8340*/  VIADD R13, R0, 0xbd ;  /* 0x000000bd000d7836 */ /* 0x000fe20000000000 */
[----:B------:R-:W-:-:S02]  /*8350*/  ISETP.GT.U32.AND P2, PT, R236, R173, PT ;  /* 0x000000adec00720c */ /* 0x000fc40003f44070 */
[----:B------:R-:W-:Y:S02]  /*8360*/  IABS R9, R5 ;  /* 0x0000000500097213 */ /* 0x000fe40000000000 */
[----:B------:R-:W-:Y:S02]  /*8370*/  @!P3 IADD3 R174, R174, -R236, RZ ;  /* 0x800000ecaeaeb210 */ /* 0x000fe40007ffe0ff */
[----:B------:R-:W-:Y:S01]  /*8380*/  ISETP.GE.AND P4, PT, R5, RZ, PT ;  /* 0x000000ff0500720c */ /* 0x000fe20003f86270 */
[----:B------:R-:W-:Y:S01]  /*8390*/  IMAD.HI.U32 R5, R4, R177, RZ ;  /* 0x000000b104057227 */ /* 0x000fe200078e00ff */
[----:B------:R-:W-:Y:S02]  /*83a0*/  ISETP.GT.U32.AND P3, PT, R236, R174, PT ;  /* 0x000000aeec00720c */ /* 0x000fe40003f64070 */
[----:B------:R-:W-:Y:S01]  /*83b0*/  IADD3 R8, R0, 0xb1, RZ ;  /* 0x000000b100087810 */ /* 0x000fe20007ffe0ff */
[----:B------:R-:W-:Y:S01]  /*83c0*/  IMAD.MOV R5, RZ, RZ, -R5 ;  /* 0x000000ffff057224 */ /* 0x000fe200078e0a05 */
[----:B------:R-:W-:Y:S01]  /*83d0*/  @!P5 IADD3 R172, -R172, RZ, RZ ;  /* 0x000000ffacacd210 */ /* 0x000fe20007ffe1ff */
[----:B------:R-:W-:Y:S01]  /*83e0*/  @!P2 IMAD.IADD R173, R173, 0x1, -R236 ;  /* 0x00000001adada824 */ /* 0x000fe200078e0aec */
[C---:B------:R-:W-:Y:S01]  /*83f0*/  ISETP.GT.U32.AND P2, PT, R236.reuse, R175, PT ;  /* 0x000000afec00720c */ /* 0x040fe20003f44070 */
[----:B------:R-:W-:Y:S01]  /*8400*/  IMAD R177, R236, R5, R177 ;  /* 0x00000005ecb17224 */ /* 0x000fe200078e02b1 */
[----:B------:R-:W-:Y:S01]  /*8410*/  IABS R179, R8 ;  /* 0x0000000800b37213 */ /* 0x000fe20000000000 */
[----:B------:R-:W-:Y:S01]  /*8420*/  IMAD.HI.U32 R2, R4, R9, RZ ;  /* 0x0000000904027227 */ /* 0x000fe200078e00ff */
[----:B------:R-:W-:-:S02]  /*8430*/  ISETP.GE.AND P5, PT, R10, RZ, PT ;  /* 0x000000ff0a00720c */ /* 0x000fc40003fa6270 */
[----:B------:R-:W-:Y:S01]  /*8440*/  IABS R191, R13 ;  /* 0x0000000d00bf7213 */ /* 0x000fe20000000000 */
[----:B------:R-:W-:Y:S02]  /*8450*/  @!P3 IMAD.IADD R174, R174, 0x1, -R236 ;  /* 0x00000001aeaeb824 */ /* 0x000fe400078e0aec */
[----:B------:R-:W-:Y:S02]  /*8460*/  IMAD.MOV R2, RZ, RZ, -R2 ;  /* 0x000000ffff027224 */ /* 0x000fe400078e0a02 */
[----:B------:R-:W-:Y:S01]  /*8470*/  @!P0 IMAD.MOV R174, RZ, RZ, -R174 ;  /* 0x000000ffffae8224 */ /* 0x000fe200078e0aae */
[C---:B------:R-:W-:Y:S01]  /*8480*/  ISETP.GT.U32.AND P0, PT, R236.reuse, R177, PT ;  /* 0x000000b1ec00720c */ /* 0x040fe20003f04070 */
[----:B------:R-:W-:Y:S02]  /*8490*/  @!P2 IMAD.IADD R175, R175, 0x1, -R236 ;  /* 0x00000001afafa824 */ /* 0x000fe400078e0aec */
[C---:B------:R-:W-:Y:S02]  /*84a0*/  IMAD R176, R236.reuse, R2, R9 ;  /* 0x00000002ecb07224 */ /* 0x040fe400078e0209 */
[----:B------:R-:W-:Y:S01]  /*84b0*/  @!P6 IMAD.MOV R173, RZ, RZ, -R173 ;  /* 0x000000ffffade224 */ /* 0x000fe200078e0aad */
[----:B------:R-:W-:Y:S01]  /*84c0*/  ISETP.GT.U32.AND P2, PT, R236, R175, PT ;  /* 0x000000afec00720c */ /* 0x000fe20003f44070 */
[----:B------:R-:W-:Y:S01]  /*84d0*/  IMAD.HI.U32 R5, R4, R179, RZ ;  /* 0x000000b304057227 */ /* 0x000fe200078e00ff */
[----:B------:R-:W-:-:S03]  /*84e0*/  ISETP.GT.U32.AND P6, PT, R236, R176, PT ;  /* 0x000000b0ec00720c */ /* 0x000fc60003fc4070 */
[C---:B------:R-:W-:Y:S01]  /*84f0*/  VIADD R2, R0.reuse, 0xb0 ;  /* 0x000000b000027836 */ /* 0x040fe20000000000 */
[----:B------:R-:W-:Y:S01]  /*8500*/  IADD3 R5, -R5, RZ, RZ ;  /* 0x000000ff05057210 */ /* 0x000fe20007ffe1ff */
[--C-:B------:R-:W-:Y:S02]  /*8510*/  @!P0 IMAD.IADD R177, R177, 0x1, -R236.reuse ;  /* 0x00000001b1b18824 */ /* 0x100fe400078e0aec */
[----:B------:R-:W-:Y:S01]  /*8520*/  VIADD R10, R0, 0xb2 ;  /* 0x000000b2000a7836 */ /* 0x000fe20000000000 */
[----:B------:R-:W-:Y:S01]  /*8530*/  IABS R9, R2 ;  /* 0x0000000200097213 */ /* 0x000fe20000000000 */
[C---:B------:R-:W-:Y:S01]  /*8540*/  IMAD R179, R236.reuse, R5, R179 ;  /* 0x00000005ecb37224 */ /* 0x040fe200078e02b3 */
[----:B------:R-:W-:Y:S01]  /*8550*/  ISETP.GT.U32.AND P0, PT, R236, R177, PT ;  /* 0x000000b1ec00720c */ /* 0x000fe20003f04070 */
[----:B------:R-:W-:Y:S01]  /*8560*/  @!P2 IMAD.IADD R175, R175, 0x1, -R236 ;  /* 0x00000001afafa824 */ /* 0x000fe200078e0aec */
[----:B------:R-:W-:Y:S01]  /*8570*/  ISETP.GE.AND P3, PT, R2, RZ, PT ;  /* 0x000000ff0200720c */ /* 0x000fe20003f66270 */
[----:B------:R-:W-:Y:S01]  /*8580*/  IMAD.HI.U32 R5, R4, R181, RZ ;  /* 0x000000b504057227 */ /* 0x000fe200078e00ff */
[----:B------:R-:W-:-:S02]  /*8590*/  @!P6 IADD3 R176, R176, -R236, RZ ;  /* 0x800000ecb0b0e210 */ /* 0x000fc40007ffe0ff */
[----:B------:R-:W-:Y:S01]  /*85a0*/  @!P1 IADD3 R175, -R175, RZ, RZ ;  /* 0x000000ffafaf9210 */ /* 0x000fe20007ffe1ff */
[----:B------:R-:W-:Y:S01]  /*85b0*/  IMAD.HI.U32 R2, R4, R9, RZ ;  /* 0x0000000904027227 */ /* 0x000fe200078e00ff */
[C---:B------:R-:W-:Y:S02]  /*85c0*/  ISETP.GT.U32.AND P1, PT, R236.reuse, R179, PT ;  /* 0x000000b3ec00720c */ /* 0x040fe40003f24070 */
[----:B------:R-:W-:Y:S01]  /*85d0*/  ISETP.GT.U32.AND P6, PT, R236, R176, PT ;  /* 0x000000b0ec00720c */ /* 0x000fe20003fc4070 */
[----:B------:R-:W-:Y:S01]  /*85e0*/  IMAD.MOV R5, RZ, RZ, -R5 ;  /* 0x000000ffff057224 */ /* 0x000fe200078e0a05 */
[----:B------:R-:W-:Y:S01]  /*85f0*/  IABS R11, R10 ;  /* 0x0000000a000b7213 */ /* 0x000fe20000000000 */
[----:B------:R-:W-:Y:S01]  /*8600*/  IMAD.MOV R178, RZ, RZ, -R2 ;  /* 0x000000ffffb27224 */ /* 0x000fe200078e0a02 */
[----:B------:R-:W-:Y:S01]  /*8610*/  ISETP.GE.AND P2, PT, R8, RZ, PT ;  /* 0x000000ff0800720c */ /* 0x000fe20003f46270 */
[----:B------:R-:W-:Y:S01]  /*8620*/  VIADD R8, R0, 0xb4 ;  /* 0x000000b400087836 */ /* 0x000fe20000000000 */
[----:B------:R-:W-:Y:S01]  /*8630*/  @!P0 IADD3 R177, R177, -R236, RZ ;  /* 0x800000ecb1b18210 */ /* 0x000fe20007ffe0ff */
[----:B------:R-:W-:-:S02]  /*8640*/  IMAD R181, R236, R5, R181 ;  /* 0x00000005ecb57224 */ /* 0x000fc400078e02b5 */
[----:B------:R-:W-:Y:S01]  /*8650*/  IMAD.HI.U32 R2, R4, R11, RZ ;  /* 0x0000000b04027227 */ /* 0x000fe200078e00ff */
[----:B------:R-:W-:-:S03]  /*8660*/  IABS R5, R8 ;  /* 0x0000000800057213 */ /* 0x000fc60000000000 */
[----:B------:R-:W-:Y:S01]  /*8670*/  @!P5 IMAD.MOV R177, RZ, RZ, -R177 ;  /* 0x000000ffffb1d224 */ /* 0x000fe200078e0ab1 */
[----:B------:R-:W-:Y:S01]  /*8680*/  ISETP.GT.U32.AND P5, PT, R236, R181, PT ;  /* 0x000000b5ec00720c */ /* 0x000fe20003fa4070 */
[----:B------:R-:W-:Y:S01]  /*8690*/  IMAD.MOV R2, RZ, RZ, -R2 ;  /* 0x000000ffff027224 */ /* 0x000fe200078e0a02 */
[----:B------:R-:W-:Y:S01]  /*86a0*/  @!P6 IADD3 R176, R176, -R236, RZ ;  /* 0x800000ecb0b0e210 */ /* 0x000fe20007ffe0ff */
[----:B------:R-:W-:Y:S02]  /*86b0*/  @!P1 IMAD.IADD R179, R179, 0x1, -R236 ;  /* 0x00000001b3b39824 */ /* 0x000fe400078e0aec */
[C---:B------:R-:W-:Y:S02]  /*86c0*/  IMAD R178, R236.reuse, R178, R9 ;  /* 0x000000b2ecb27224 */ /* 0x040fe400078e0209 */
[C---:B------:R-:W-:Y:S01]  /*86d0*/  IMAD R180, R236.reuse, R2, R11 ;  /* 0x00000002ecb47224 */ /* 0x040fe200078e020b */
[----:B------:R-:W-:Y:S01]  /*86e0*/  ISETP.GT.U32.AND P1, PT, R236, R179, PT ;  /* 0x000000b3ec00720c */ /* 0x000fe20003f24070 */
[----:B------:R-:W-:Y:S01]  /*86f0*/  IMAD.HI.U32 R2, R4, R5, RZ ;  /* 0x0000000504027227 */ /* 0x000fe200078e00ff */
[----:B------:R-:W-:-:S02]  /*8700*/  ISETP.GT.U32.AND P6, PT, R236, R178, PT ;  /* 0x000000b2ec00720c */ /* 0x000fc40003fc4070 */
[----:B------:R-:W-:Y:S01]  /*8710*/  ISETP.GT.U32.AND P0, PT, R236, R180, PT ;  /* 0x000000b4ec00720c */ /* 0x000fe20003f04070 */
[----:B------:R-:W-:Y:S01]  /*8720*/  @!P4 IMAD.MOV R176, RZ, RZ, -R176 ;  /* 0x000000ffffb0c224 */ /* 0x000fe200078e0ab0 */
[----:B------:R-:W-:Y:S01]  /*8730*/  ISETP.GE.AND P4, PT, R10, RZ, PT ;  /* 0x000000ff0a00720c */ /* 0x000fe20003f86270 */
[----:B------:R-:W-:Y:S01]  /*8740*/  VIADD R10, R0, 0xb5 ;  /* 0x000000b5000a7836 */ /* 0x000fe20000000000 */
[----:B------:R-:W-:Y:S01]  /*8750*/  IADD3 R2, -R2, RZ, RZ ;  /* 0x000000ff02027210 */ /* 0x000fe20007ffe1ff */
[----:B------:R-:W-:Y:S02]  /*8760*/  @!P5 IMAD.IADD R181, R181, 0x1, -R236 ;  /* 0x00000001b5b5d824 */ /* 0x000fe400078e0aec */
[----:B------:R-:W-:Y:S01]  /*8770*/  VIADD R11, R0, 0xb6 ;  /* 0x000000b6000b7836 */ /* 0x000fe20000000000 */
[----:B------:R-:W-:Y:S01]  /*8780*/  IABS R183, R10 ;  /* 0x0000000a00b77213 */ /* 0x000fe20000000000 */
[C---:B------:R-:W-:Y:S01]  /*8790*/  IMAD R182, R236.reuse, R2, R5 ;  /* 0x00000002ecb67224 */ /* 0x040fe200078e0205 */
[----:B------:R-:W-:-:S02]  /*87a0*/  ISETP.GT.U32.AND P5, PT, R236, R181, PT ;  /* 0x000000b5ec00720c */ /* 0x000fc40003fa4070 */
[----:B------:R-:W-:Y:S01]  /*87b0*/  @!P1 IADD3 R179, R179, -R236, RZ ;  /* 0x800000ecb3b39210 */ /* 0x000fe20007ffe0ff */
[----:B------:R-:W-:Y:S01]  /*87c0*/  IMAD.HI.U32 R2, R4, R183, RZ ;  /* 0x000000b704027227 */ /* 0x000fe200078e00ff */
[----:B------:R-:W-:Y:S02]  /*87d0*/  ISETP.GT.U32.AND P1, PT, R236, R182, PT ;  /* 0x000000b6ec00720c */ /* 0x000fe40003f24070 */
[----:B------:R-:W-:Y:S01]  /*87e0*/  @!P6 IADD3 R178, R178, -R236, RZ ;  /* 0x800000ecb2b2e210 */ /* 0x000fe20007ffe0ff */
[----:B------:R-:W-:Y:S01]  /*87f0*/  IMAD.MOV R2, RZ, RZ, -R2 ;  /* 0x000000ffff027224 */ /* 0x000fe200078e0a02 */
[----:B------:R-:W-:Y:S01]  /*8800*/  IABS R9, R11 ;  /* 0x0000000b00097213 */ /* 0x000fe20000000000 */
[----:B------:R-:W-:Y:S01]  /*8810*/  @!P0 IMAD.IADD R180, R180, 0x1, -R236 ;  /* 0x00000001b4b48824 */ /* 0x000fe200078e0aec */
[C---:B------:R-:W-:Y:S01]  /*8820*/  ISETP.GT.U32.AND P6, PT, R236.reuse, R178, PT ;  /* 0x000000b2ec00720c */ /* 0x040fe20003fc4070 */
[----:B------:R-:W-:Y:S01]  /*8830*/  IMAD R183, R236, R2, R183 ;  /* 0x00000002ecb77224 */ /* 0x000fe200078e02b7 */
[----:B------:R-:W-:Y:S01]  /*8840*/  @!P2 IADD3 R179, -R179, RZ, RZ ;  /* 0x000000ffb3b3a210 */ /* 0x000fe20007ffe1ff */
[----:B------:R-:W-:Y:S01]  /*8850*/  IMAD.HI.U32 R5, R4, R9, RZ ;  /* 0x0000000904057227 */ /* 0x000fe200078e00ff */
[----:B------:R-:W-:-:S02]  /*8860*/  ISETP.GT.U32.AND P0, PT, R236, R180, PT ;  /* 0x000000b4ec00720c */ /* 0x000fc40003f04070 */
[----:B------:R-:W-:Y:S01]  /*8870*/  @!P5 IADD3 R181, R181, -R236, RZ ;  /* 0x800000ecb5b5d210 */ /* 0x000fe20007ffe0ff */
[--C-:B------:R-:W-:Y:S01]  /*8880*/  @!P1 IMAD.IADD R182, R182, 0x1, -R236.reuse ;  /* 0x00000001b6b69824 */ /* 0x100fe200078e0aec */
[----:B------:R-:W-:Y:S01]  /*8890*/  ISETP.GT.U32.AND P5, PT, R236, R183, PT ;  /* 0x000000b7ec00720c */ /* 0x000fe20003fa4070 */
[----:B------:R-:W-:Y:S01]  /*88a0*/  IMAD.MOV R5, RZ, RZ, -R5 ;  /* 0x000000ffff057224 */ /* 0x000fe200078e0a05 */
[----:B------:R-:W-:Y:S01]  /*88b0*/  ISETP.GE.AND P2, PT, R10, RZ, PT ;  /* 0x000000ff0a00720c */ /* 0x000fe20003f46270 */
[----:B------:R-:W-:Y:S01]  /*88c0*/  VIADD R2, R0, 0xb7 ;  /* 0x000000b700027836 */ /* 0x000fe20000000000 */
[----:B------:R-:W-:Y:S01]  /*88d0*/  ISETP.GT.U32.AND P1, PT, R236, R182, PT ;  /* 0x000000b6ec00720c */ /* 0x000fe20003f24070 */
[----:B------:R-:W-:Y:S01]  /*88e0*/  @!P6 IMAD.IADD R178, R178, 0x1, -R236 ;  /* 0x00000001b2b2e824 */ /* 0x000fe200078e0aec */
[----:B------:R-:W-:Y:S01]  /*88f0*/  ISETP.GE.AND P6, PT, R12, RZ, PT ;  /* 0x000000ff0c00720c */ /* 0x000fe20003fc6270 */
[----:B------:R-:W-:Y:S01]  /*8900*/  IMAD R184, R236, R5, R9 ;  /* 0x00000005ecb87224 */ /* 0x000fe200078e0209 */
[----:B------:R-:W-:Y:S01]  /*8910*/  IABS R185, R2 ;  /* 0x0000000200b97213 */ /* 0x000fe20000000000 */
[----:B------:R-:W-:Y:S01]  /*8920*/  VIADD R5, R0, 0xb8 ;  /* 0x000000b800057836 */ /* 0x000fe20000000000 */
[-C--:B------:R-:W-:Y:S01]  /*8930*/  @!P0 IADD3 R180, R180, -R236.reuse, RZ ;  /* 0x800000ecb4b48210 */ /* 0x080fe20007ffe0ff */
[----:B------:R-:W-:Y:S01]  /*8940*/  @!P3 IMAD.MOV R178, RZ, RZ, -R178 ;  /* 0x000000ffffb2b224 */ /* 0x000fe200078e0ab2 */
[----:B------:R-:W-:Y:S01]  /*8950*/  ISETP.GE.AND P3, PT, R8, RZ, PT ;  /* 0x000000ff0800720c */ /* 0x000fe20003f66270 */
[----:B------:R-:W-:Y:S01]  /*8960*/  VIADD R8, R0, 0xb9 ;  /* 0x000000b900087836 */ /* 0x000fe20000000000 */
[----:B------:R-:W-:Y:S01]  /*8970*/  @!P5 IADD3 R183, R183, -R236, RZ ;  /* 0x800000ecb7b7d210 */ /* 0x000fe20007ffe0ff */
[----:B------:R-:W-:Y:S01]  /*8980*/  @!P4 IMAD.MOV R180, RZ, RZ, -R180 ;  /* 0x000000ffffb4c224 */ /* 0x000fe200078e0ab4 */
[----:B------:R-:W-:Y:S01]  /*8990*/  ISETP.GE.AND P4, PT, R2, RZ, PT ;  /* 0x000000ff0200720c */ /* 0x000fe20003f86270 */
[----:B------:R-:W-:Y:S01]  /*89a0*/  IMAD.HI.U32 R2, R4, R185, RZ ;  /* 0x000000b904027227 */ /* 0x000fe200078e00ff */
[----:B------:R-:W-:-:S02]  /*89b0*/  ISETP.GT.U32.AND P5, PT, R236, R183, PT ;  /* 0x000000b7ec00720c */ /* 0x000fc40003fa4070 */
[----:B------:R-:W-:Y:S01]  /*89c0*/  IABS R9, R5 ;  /* 0x0000000500097213 */ /* 0x000fe20000000000 */
[----:B------:R-:W-:Y:S01]  /*89d0*/  @!P1 IMAD.IADD R182, R182, 0x1, -R236 ;  /* 0x00000001b6b69824 */ /* 0x000fe200078e0aec */
[----:B------:R-:W-:Y:S01]  /*89e0*/  ISETP.GT.U32.AND P1, PT, R236, R184, PT ;  /* 0x000000b8ec00720c */ /* 0x000fe20003f24070 */
[----:B------:R-:W-:Y:S01]  /*89f0*/  IMAD.MOV R2, RZ, RZ, -R2 ;  /* 0x000000ffff027224 */ /* 0x000fe200078e0a02 */
[----:B------:R-:W-:Y:S01]  /*8a00*/  @!P6 IADD3 R181, -R181, RZ, RZ ;  /* 0x000000ffb5b5e210 */ /* 0x000fe20007ffe1ff */
[----:B------:R-:W-:Y:S01]  /*8a10*/  @!P3 IMAD.MOV R182, RZ, RZ, -R182 ;  /* 0x000000ffffb6b224 */ /* 0x000fe200078e0ab6 */
[----:B------:R-:W-:Y:S01]  /*8a20*/  ISETP.GE.AND P6, PT, R5, RZ, PT ;  /* 0x000000ff0500720c */ /* 0x000fe20003fc6270 */
[----:B------:R-:W-:Y:S01]  /*8a30*/  IMAD.HI.U32 R5, R4, R9, RZ ;  /* 0x0000000904057227 */ /* 0x000fe200078e00ff */
[----:B------:R-:W-:Y:S02]  /*8a40*/  IABS R187, R8 ;  /* 0x0000000800bb7213 */ /* 0x000fe40000000000 */
[----:B------:R-:W-:Y:S01]  /*8a50*/  ISETP.GE.AND P0, PT, R11, RZ, PT ;  /* 0x000000ff0b00720c */ /* 0x000fe20003f06270 */
[----:B------:R-:W-:Y:S01]  /*8a60*/  IMAD R185, R236, R2, R185 ;  /* 0x00000002ecb97224 */ /* 0x000fe200078e02b9 */
[----:B------:R-:W-:Y:S01]  /*8a70*/  IADD3 R5, -R5, RZ, RZ ;  /* 0x000000ff05057210 */ /* 0x000fe20007ffe1ff */
[----:B------:R-:W-:-:S02]  /*8a80*/  @!P5 IMAD.IADD R183, R183, 0x1, -R236 ;  /* 0x00000001b7b7d824 */ /* 0x000fc400078e0aec */
[----:B------:R-:W-:Y:S01]  /*8a90*/  @!P1 IMAD.IADD R184, R184, 0x1, -R236 ;  /* 0x00000001b8b89824 */ /* 0x000fe200078e0aec */
[C---:B------:R-:W-:Y:S01]  /*8aa0*/  ISETP.GT.U32.AND P5, PT, R236.reuse, R185, PT ;  /* 0x000000b9ec00720c */ /* 0x040fe20003fa4070 */
[----:B------:R-:W-:Y:S01]  /*8ab0*/  IMAD R186, R236, R5, R9 ;  /* 0x00000005ecba7224 */ /* 0x000fe200078e0209 */
[----:B------:R-:W-:Y:S01]  /*8ac0*/  @!P2 IADD3 R183, -R183, RZ, RZ ;  /* 0x000000ffb7b7a210 */ /* 0x000fe20007ffe1ff */
[----:B------:R-:W-:Y:S01]  /*8ad0*/  VIADD R10, R0, 0xba ;  /* 0x000000ba000a7836 */ /* 0x000fe20000000000 */
[----:B------:R-:W-:Y:S01]  /*8ae0*/  ISETP.GT.U32.AND P1, PT, R236, R184, PT ;  /* 0x000000b8ec00720c */ /* 0x000fe20003f24070 */
[----:B------:R-:W-:Y:S01]  /*8af0*/  IMAD.HI.U32 R2, R4, R187, RZ ;  /* 0x000000bb04027227 */ /* 0x000fe200078e00ff */
[----:B------:R-:W-:Y:S02]  /*8b00*/  ISETP.GT.U32.AND P3, PT, R236, R186, PT ;  /* 0x000000baec00720c */ /* 0x000fe40003f64070 */
[----:B------:R-:W-:Y:S01]  /*8b10*/  IABS R11, R10 ;  /* 0x0000000a000b7213 */ /* 0x000fe20000000000 */
[----:B------:R-:W-:Y:S01]  /*8b20*/  VIADD R12, R0, 0xbc ;  /* 0x000000bc000c7836 */ /* 0x000fe20000000000 */
[----:B------:R-:W-:-:S02]  /*8b30*/  IADD3 R2, -R2, RZ, RZ ;  /* 0x000000ff02027210 */ /* 0x000fc40007ffe1ff */
[----:B------:R-:W-:Y:S01]  /*8b40*/  ISETP.GE.AND P2, PT, R8, RZ, PT ;  /* 0x000000ff0800720c */ /* 0x000fe20003f46270 */
[----:B------:R-:W-:Y:S01]  /*8b50*/  IMAD.HI.U32 R5, R4, R11, RZ ;  /* 0x0000000b04057227 */ /* 0x000fe200078e00ff */
[----:B------:R-:W-:Y:S02]  /*8b60*/  @!P5 IADD3 R185, R185, -R236, RZ ;  /* 0x800000ecb9b9d210 */ /* 0x000fe40007ffe0ff */
[----:B------:R-:W-:Y:S01]  /*8b70*/  IABS R9, R12 ;  /* 0x0000000c00097213 */ /* 0x000fe20000000000 */
[--C-:B------:R-:W-:Y:S01]  /*8b80*/  @!P1 IMAD.IADD R184, R184, 0x1, -R236.reuse ;  /* 0x00000001b8b89824 */ /* 0x100fe200078e0aec */
[----:B------:R-:W-:Y:S01]  /*8b90*/  ISETP.GT.U32.AND P5, PT, R236, R185, PT ;  /* 0x000000b9ec00720c */ /* 0x000fe20003fa4070 */
[----:B------:R-:W-:Y:S01]  /*8ba0*/  @!P3 IMAD.IADD R186, R186, 0x1, -R236 ;  /* 0x00000001babab824 */ /* 0x000fe200078e0aec */
[----:B------:R-:W-:Y:S01]  /*8bb0*/  ISETP.GE.AND P1, PT, R10, RZ, PT ;  /* 0x000000ff0a00720c */ /* 0x000fe20003f26270 */
[----:B------:R-:W-:Y:S01]  /*8bc0*/  VIADD R10, R0, 0xbb ;  /* 0x000000bb000a7836 */ /* 0x000fe20000000000 */
[----:B------:R-:W-:Y:S01]  /*8bd0*/  @!P0 IADD3 R184, -R184, RZ, RZ ;  /* 0x000000ffb8b88210 */ /* 0x000fe20007ffe1ff */
[C---:B------:R-:W-:Y:S01]  /*8be0*/  IMAD R187, R236.reuse, R2, R187 ;  /* 0x00000002ecbb7224 */ /* 0x040fe200078e02bb */
[----:B------:R-:W-:Y:S01]  /*8bf0*/  ISETP.GT.U32.AND P3, PT, R236, R186, PT ;  /* 0x000000baec00720c */ /* 0x000fe20003f64070 */
[----:B------:R-:W-:Y:S01]  /*8c00*/  IMAD.MOV R5, RZ, RZ, -R5 ;  /* 0x000000ffff057224 */ /* 0x000fe200078e0a05 */
[----:B------:R-:W-:-:S03]  /*8c10*/  IABS R189, R10 ;  /* 0x0000000a00bd7213 */ /* 0x000fc60000000000 */
[----:B------:R-:W-:Y:S01]  /*8c20*/  IMAD R188, R236, R5, R11 ;  /* 0x00000005ecbc7224 */ /* 0x000fe200078e020b */
[----:B------:R-:W-:Y:S01]  /*8c30*/  IABS R11, R14 ;  /* 0x0000000e000b7213 */ /* 0x000fe20000000000 */
        /* <DEDUP_REMOVED lines=11> */
[----:B------:R-:W-:Y:S01]  /*8cf0*/  @!P5 IMAD.IADD R187, R187, 0x1, -R236 ;  /* 0x00000001bbbbd824 */ /* 0x000fe200078e0aec */
[C---:B------:R-:W-:Y:S01]  /*8d00*/  ISETP.GT.U32.AND P5, PT, R236.reuse, R189, PT ;  /* 0x000000bdec00720c */ /* 0x040fe20003fa4070 */
[----:B------:R-:W-:Y:S02]  /*8d10*/  IMAD R190, R236, R190, R9 ;  /* 0x000000beecbe7224 */ /* 0x000fe400078e0209 */
[----:B------:R-:W-:-:S04]  /*8d20*/  IMAD.HI.U32 R8, R4, R11, RZ ;  /* 0x0000000b04087227 */ /* 0x000fc800078e00ff */
[--C-:B------:R-:W-:Y:S01]  /*8d30*/  @!P3 IMAD.IADD R188, R188, 0x1, -R236.reuse ;  /* 0x00000001bcbcb824 */ /* 0x100fe200078e0aec */
[----:B------:R-:W-:Y:S01]  /*8d40*/  ISETP.GT.U32.AND P3, PT, R236, R190, PT ;  /* 0x000000beec00720c */ /* 0x000fe20003f64070 */
[----:B------:R-:W-:Y:S01]  /*8d50*/  IMAD.MOV R5, RZ, RZ, -R5 ;  /* 0x000000ffff057224 */ /* 0x000fe200078e0a05 */
[----:B------:R-:W-:Y:S01]  /*8d60*/  IADD3 R8, -R8, RZ, RZ ;  /* 0x000000ff08087210 */ /* 0x000fe20007ffe1ff */
[----:B------:R-:W-:Y:S01]  /*8d70*/  @!P4 IMAD.MOV R185, RZ, RZ, -R185 ;  /* 0x000000ffffb9c224 */ /* 0x000fe200078e0ab9 */
[C---:B------:R-:W-:Y:S01]  /*8d80*/  ISETP.GT.U32.AND P0, PT, R236.reuse, R188, PT ;  /* 0x000000bcec00720c */ /* 0x040fe20003f04070 */
[----:B------:R-:W-:Y:S01]  /*8d90*/  @!P5 IMAD.IADD R189, R189, 0x1, -R236 ;  /* 0x00000001bdbdd824 */ /* 0x000fe200078e0aec */
[----:B------:R-:W-:Y:S01]  /*8da0*/  ISETP.GT.U32.AND P5, PT, R236, R187, PT ;  /* 0x000000bbec00720c */ /* 0x000fe20003fa4070 */
[----:B------:R-:W-:-:S03]  /*8db0*/  IMAD.HI.U32 R2, R4, R193, RZ ;  /* 0x000000c104027227 */ /* 0x000fc600078e00ff */
[C---:B------:R-:W-:Y:S01]  /*8dc0*/  ISETP.GT.U32.AND P4, PT, R236.reuse, R189, PT ;  /* 0x000000bdec00720c */ /* 0x040fe20003f84070 */
[----:B------:R-:W-:Y:S02]  /*8dd0*/  IMAD R191, R236, R5, R191 ;  /* 0x00000005ecbf7224 */ /* 0x000fe400078e02bf */
[----:B------:R-:W-:Y:S02]  /*8de0*/  @!P3 IMAD.IADD R190, R190, 0x1, -R236 ;  /* 0x00000001bebeb824 */ /* 0x000fe400078e0aec */
[----:B------:R-:W-:Y:S01]  /*8df0*/  IMAD.MOV R2, RZ, RZ, -R2 ;  /* 0x000000ffff027224 */ /* 0x000fe200078e0a02 */
[C---:B------:R-:W-:Y:S01]  /*8e00*/  ISETP.GT.U32.AND P6, PT, R236.reuse, R191, PT ;  /* 0x000000bfec00720c */ /* 0x040fe20003fc4070 */
[C---:B------:R-:W-:Y:S01]  /*8e10*/  IMAD R192, R236.reuse, R8, R11 ;  /* 0x00000008ecc07224 */ /* 0x040fe200078e020b */
[----:B------:R-:W-:Y:S01]  /*8e20*/  ISETP.GT.U32.AND P3, PT, R236, R190, PT ;  /* 0x000000beec00720c */ /* 0x000fe20003f64070 */
[C---:B------:R-:W-:Y:S01]  /*8e30*/  VIADD R11, R0.reuse, 0xc1 ;  /* 0x000000c1000b7836 */ /* 0x040fe20000000000 */
[----:B------:R-:W-:Y:S01]  /*8e40*/  IADD3 R8, R0, 0xc0, RZ ;  /* 0x000000c000087810 */ /* 0x000fe20007ffe0ff */
[----:B------:R-:W-:-:S02]  /*8e50*/  IMAD R193, R236, R2, R193 ;  /* 0x00000002ecc17224 */ /* 0x000fc400078e02c1 */
[----:B------:R-:W-:Y:S01]  /*8e60*/  @!P4 IADD3 R189, R189, -R236, RZ ;  /* 0x800000ecbdbdc210 */ /* 0x000fe20007ffe0ff */
[--C-:B------:R-:W-:Y:S01]  /*8e70*/  @!P5 IMAD.IADD R187, R187, 0x1, -R236.reuse ;  /* 0x00000001bbbbd824 */ /* 0x100fe200078e0aec */
[----:B------:R-:W-:Y:S01]  /*8e80*/  IABS R195, R11 ;  /* 0x0000000b00c37213 */ /* 0x000fe20000000000 */
[--C-:B------:R-:W-:Y:S01]  /*8e90*/  @!P0 IMAD.IADD R188, R188, 0x1, -R236.reuse ;  /* 0x00000001bcbc8824 */ /* 0x100fe200078e0aec */
[----:B------:R-:W-:Y:S01]  /*8ea0*/  ISETP.GT.U32.AND P4, PT, R236, R193, PT ;  /* 0x000000c1ec00720c */ /* 0x000fe20003f84070 */
[----:B------:R-:W-:Y:S01]  /*8eb0*/  @!P2 IMAD.MOV R187, RZ, RZ, -R187 ;  /* 0x000000ffffbba224 */ /* 0x000fe200078e0abb */
[----:B------:R-:W-:Y:S01]  /*8ec0*/  IABS R9, R8 ;  /* 0x0000000800097213 */ /* 0x000fe20000000000 */
[----:B------:R-:W-:Y:S01]  /*8ed0*/  IMAD.HI.U32 R5, R4, R195, RZ ;  /* 0x000000c304057227 */ /* 0x000fe200078e00ff */
[----:B------:R-:W-:Y:S02]  /*8ee0*/  ISETP.GE.AND P0, PT, R10, RZ, PT ;  /* 0x000000ff0a00720c */ /* 0x000fe40003f06270 */
[----:B------:R-:W-:Y:S01]  /*8ef0*/  ISETP.GT.U32.AND P5, PT, R236, R192, PT ;  /* 0x000000c0ec00720c */ /* 0x000fe20003fa4070 */
[--C-:B------:R-:W-:Y:S01]  /*8f00*/  @!P3 IMAD.IADD R190, R190, 0x1, -R236.reuse ;  /* 0x00000001bebeb824 */ /* 0x100fe200078e0aec */
[----:B------:R-:W-:Y:S01]  /*8f10*/  ISETP.GE.AND P3, PT, R12, RZ, PT ;  /* 0x000000ff0c00720c */ /* 0x000fe20003f66270 */
[----:B------:R-:W-:Y:S01]  /*8f20*/  @!P6 IMAD.IADD R191, R191, 0x1, -R236 ;  /* 0x00000001bfbfe824 */ /* 0x000fe200078e0aec */
[----:B------:R-:W-:Y:S01]  /*8f30*/  IADD3 R5, -R5, RZ, RZ ;  /* 0x000000ff05057210 */ /* 0x000fe20007ffe1ff */
[----:B------:R-:W-:Y:S01]  /*8f40*/  IMAD.HI.U32 R2, R4, R9, RZ ;  /* 0x0000000904027227 */ /* 0x000fe200078e00ff */
[----:B------:R-:W-:-:S02]  /*8f50*/  @!P1 IADD3 R188, -R188, RZ, RZ ;  /* 0x000000ffbcbc9210 */ /* 0x000fc40007ffe1ff */
[C---:B------:R-:W-:Y:S01]  /*8f60*/  ISETP.GT.U32.AND P2, PT, R236.reuse, R191, PT ;  /* 0x000000bfec00720c */ /* 0x040fe20003f44070 */
[----:B------:R-:W-:Y:S01]  /*8f70*/  IMAD.MOV R2, RZ, RZ, -R2 ;  /* 0x000000ffff027224 */ /* 0x000fe200078e0a02 */
[----:B------:R-:W-:Y:S01]  /*8f80*/  ISETP.GE.AND P6, PT, R13, RZ, PT ;  /* 0x000000ff0d00720c */ /* 0x000fe20003fc6270 */
[----:B------:R-:W-:Y:S01]  /*8f90*/  IMAD R195, R236, R5, R195 ;  /* 0x00000005ecc37224 */ /* 0x000fe200078e02c3 */
[----:B------:R-:W-:Y:S01]  /*8fa0*/  IADD3 R5, R0, 0xc2, RZ ;  /* 0x000000c200057810 */ /* 0x000fe20007ffe0ff */
[--C-:B------:R-:W-:Y:S02]  /*8fb0*/  @!P4 IMAD.IADD R193, R193, 0x1, -R236.reuse ;  /* 0x00000001c1c1c824 */ /* 0x100fe400078e0aec */
[C---:B------:R-:W-:Y:S01]  /*8fc0*/  IMAD R194, R236.reuse, R2, R9 ;  /* 0x00000002ecc27224 */ /* 0x040fe200078e0209 */
[----:B------:R-:W-:Y:S01]  /*8fd0*/  IABS R9, R5 ;  /* 0x0000000500097213 */ /* 0x000fe20000000000 */
[----:B------:R-:W-:Y:S01]  /*8fe0*/  @!P0 IMAD.MOV R189, RZ, RZ, -R189 ;  /* 0x000000ffffbd8224 */ /* 0x000fe200078e0abd */
[----:B------:R-:W-:Y:S01]  /*8ff0*/  ISETP.GT.U32.AND P4, PT, R236, R193, PT ;  /* 0x000000c1ec00720c */ /* 0x000fe20003f84070 */
[----:B------:R-:W-:Y:S01]  /*9000*/  @!P5 IMAD.IADD R192, R192, 0x1, -R236 ;  /* 0x00000001c0c0d824 */ /* 0x000fe200078e0aec */
[----:B------:R-:W-:Y:S01]  /*9010*/  @!P3 IADD3 R190, -R190, RZ, RZ ;  /* 0x000000ffbebeb210 */ /* 0x000fe20007ffe1ff */
[----:B------:R-:W-:Y:S01]  /*9020*/  IMAD.HI.U32 R2, R4, R9, RZ ;  /* 0x0000000904027227 */ /* 0x000fe200078e00ff */
[----:B------:R-:W-:-:S02]  /*9030*/  ISETP.GT.U32.AND P0, PT, R236, R194, PT ;  /* 0x000000c2ec00720c */ /* 0x000fc40003f04070 */
[----:B------:R-:W-:Y:S01]  /*9040*/  ISETP.GE.AND P3, PT, R15, RZ, PT ;  /* 0x000000ff0f00720c */ /* 0x000fe20003f66270 */
[----:B------:R-:W-:Y:S01]  /*9050*/  @!P2 IMAD.IADD R191, R191, 0x1, -R236 ;  /* 0x00000001bfbfa824 */ /* 0x000fe200078e0aec */
[C---:B------:R-:W-:Y:S01]  /*9060*/  ISETP.GT.U32.AND P2, PT, R236.reuse, R195, PT ;  /* 0x000000c3ec00720c */ /* 0x040fe20003f44070 */
[----:B------:R-:W-:Y:S01]  /*9070*/  IMAD.MOV R2, RZ, RZ, -R2 ;  /* 0x000000ffff027224 */ /* 0x000fe200078e0a02 */
[----:B------:R-:W-:Y:S01]  /*9080*/  ISETP.GT.U32.AND P1, PT, R236, R192, PT ;  /* 0x000000c0ec00720c */ /* 0x000fe20003f24070 */
[----:B------:R-:W-:Y:S01]  /*9090*/  VIADD R10, R0, 0xc3 ;  /* 0x000000c3000a7836 */ /* 0x000fe20000000000 */
[----:B------:R-:W-:Y:S01]  /*90a0*/  ISETP.GE.AND P5, PT, R14, RZ, PT ;  /* 0x000000ff0e00720c */ /* 0x000fe20003fa6270 */
[----:B------:R-:W-:Y:S01]  /*90b0*/  IMAD R196, R236, R2, R9 ;  /* 0x00000002ecc47224 */ /* 0x000fe200078e0209 */
[----:B------:R-:W-:Y:S01]  /*90c0*/  @!P4 IADD3 R193, R193, -R236, RZ ;  /* 0x800000ecc1c1c210 */ /* 0x000fe20007ffe0ff */
[----:B------:R-:W-:Y:S01]  /*90d0*/  VIADD R2, R0, 0xc4 ;  /* 0x000000c400027836 */ /* 0x000fe20000000000 */
[----:B------:R-:W-:Y:S01]  /*90e0*/  IABS R197, R10 ;  /* 0x0000000a00c57213 */ /* 0x000fe20000000000 */
[----:B------:R-:W-:Y:S01]  /*90f0*/  @!P0 IMAD.IADD R194, R194, 0x1, -R236 ;  /* 0x00000001c2c28824 */ /* 0x000fe200078e0aec */
[----:B------:R-:W-:Y:S01]  /*9100*/  ISETP.GE.AND P0, PT, R5, RZ, PT ;  /* 0x000000ff0500720c */ /* 0x000fe20003f06270 */
[----:B------:R-:W-:Y:S01]  /*9110*/  @!P6 IMAD.MOV R191, RZ, RZ, -R191 ;  /* 0x000000ffffbfe224 */ /* 0x000fe200078e0abf */
[----:B------:R-:W-:Y:S01]  /*9120*/  @!P3 IADD3 R193, -R193, RZ, RZ ;  /* 0x000000ffc1c1b210 */ /* 0x000fe20007ffe1ff */
[----:B------:R-:W-:Y:S01]  /*9130*/  IMAD.HI.U32 R5, R4, R197, RZ ;  /* 0x000000c504057227 */ /* 0x000fe200078e00ff */
[----:B------:R-:W-:-:S02]  /*9140*/  ISETP.GT.U32.AND P3, PT, R236, R196, PT ;  /* 0x000000c4ec00720c */ /* 0x000fc40003f64070 */
[----:B------:R-:W-:Y:S01]  /*9150*/  @!P2 IADD3 R195, R195, -R236, RZ ;  /* 0x800000ecc3c3a210 */ /* 0x000fe20007ffe0ff */
[--C-:B------:R-:W-:Y:S01]  /*9160*/  @!P1 IMAD.IADD R192, R192, 0x1, -R236.reuse ;  /* 0x00000001c0c09824 */ /* 0x100fe200078e0aec */
[----:B------:R-:W-:Y:S01]  /*9170*/  ISETP.GT.U32.AND P2, PT, R236, R194, PT ;  /* 0x000000c2ec00720c */ /* 0x000fe20003f44070 */
[----:B------:R-:W-:Y:S01]  /*9180*/  IMAD.MOV R5, RZ, RZ, -R5 ;  /* 0x000000ffff057224 */ /* 0x000fe200078e0a05 */
[----:B------:R-:W-:Y:S01]  /*9190*/  IABS R9, R2 ;  /* 0x0000000200097213 */ /* 0x000fe20000000000 */
[----:B------:R-:W-:Y:S01]  /*91a0*/  VIADD R12, R0, 0xc9 ;  /* 0x000000c9000c7836 */ /* 0x000fe20000000000 */
[----:B------:R-:W-:Y:S01]  /*91b0*/  ISETP.GE.AND P1, PT, R8, RZ, PT ;  /* 0x000000ff0800720c */ /* 0x000fe20003f26270 */
[----:B------:R-:W-:Y:S01]  /*91c0*/  IMAD R197, R236, R5, R197 ;  /* 0x00000005ecc57224 */ /* 0x000fe200078e02c5 */
[----:B------:R-:W-:Y:S01]  /*91d0*/  @!P5 IADD3 R192, -R192, RZ, RZ ;  /* 0x000000ffc0c0d210 */ /* 0x000fe20007ffe1ff */
[----:B------:R-:W-:Y:S01]  /*91e0*/  VIADD R5, R0, 0xc5 ;  /* 0x000000c500057836 */ /* 0x000fe20000000000 */
[----:B------:R-:W-:Y:S01]  /*91f0*/  ISETP.GT.U32.AND P5, PT, R236, R195, PT ;  /* 0x000000c3ec00720c */ /* 0x000fe20003fa4070 */
[--C-:B------:R-:W-:Y:S01]  /*9200*/  @!P3 IMAD.IADD R196, R196, 0x1, -R236.reuse ;  /* 0x00000001c4c4b824 */ /* 0x100fe200078e0aec */
[----:B------:R-:W-:Y:S01]  /*9210*/  ISETP.GE.AND P6, PT, R10, RZ, PT ;  /* 0x000000ff0a00720c */ /* 0x000fe20003fc6270 */
[----:B------:R-:W-:Y:S01]  /*9220*/  VIADD R10, R0, 0xc6 ;  /* 0x000000c6000a7836 */ /* 0x000fe20000000000 */
[----:B------:R-:W-:Y:S01]  /*9230*/  IABS R199, R5 ;  /* 0x0000000500c77213 */ /* 0x000fe20000000000 */
[----:B------:R-:W-:Y:S01]  /*9240*/  @!P2 IMAD.IADD R194, R194, 0x1, -R236 ;  /* 0x00000001c2c2a824 */ /* 0x000fe200078e0aec */
[----:B------:R-:W-:Y:S01]  /*9250*/  ISETP.GE.AND P2, PT, R2, RZ, PT ;  /* 0x000000ff0200720c */ /* 0x000fe20003f46270 */
[----:B------:R-:W-:Y:S01]  /*9260*/  IMAD.HI.U32 R2, R4, R9, RZ ;  /* 0x0000000904027227 */ /* 0x000fe200078e00ff */
[----:B------:R-:W-:-:S02]  /*9270*/  ISETP.GT.U32.AND P3, PT, R236, R196, PT ;  /* 0x000000c4ec00720c */ /* 0x000fc40003f64070 */
[----:B------:R-:W-:Y:S01]  /*9280*/  ISETP.GE.AND P4, PT, R11, RZ, PT ;  /* 0x000000ff0b00720c */ /* 0x000fe20003f86270 */
[----:B------:R-:W-:Y:S01]  /*9290*/  IMAD.MOV R2, RZ, RZ, -R2 ;  /* 0x000000ffff027224 */ /* 0x000fe200078e0a02 */
[----:B------:R-:W-:Y:S01]  /*92a0*/  IABS R11, R10 ;  /* 0x0000000a000b7213 */ /* 0x000fe20000000000 */
[----:B------:R-:W-:Y:S01]  /*92b0*/  @!P1 IMAD.MOV R194, RZ, RZ, -R194 ;  /* 0x000000ffffc29224 */ /* 0x000fe200078e0ac2 */
[----:B------:R-:W-:Y:S01]  /*92c0*/  ISETP.GE.AND P1, PT, R5, RZ, PT ;  /* 0x000000ff0500720c */ /* 0x000fe20003f26270 */
[----:B------:R-:W-:Y:S01]  /*92d0*/  IMAD R198, R236, R2, R9 ;  /* 0x00000002ecc67224 */ /* 0x000fe200078e0209 */
[----:B------:R-:W-:Y:S01]  /*92e0*/  @!P5 IADD3 R195, R195, -R236, RZ ;  /* 0x800000ecc3c3d210 */ /* 0x000fe20007ffe0ff */
[----:B------:R-:W-:Y:S01]  /*92f0*/  IMAD.HI.U32 R5, R4, R199, RZ ;  /* 0x000000c704057227 */ /* 0x000fe200078e00ff */
[----:B------:R-:W-:Y:S02]  /*9300*/  ISETP.GT.U32.AND P5, PT, R236, R197, PT ;  /* 0x000000c5ec00720c */ /* 0x000fe40003fa4070 */
[----:B------:R-:W-:Y:S01]  /*9310*/  IABS R203, R12 ;  /* 0x0000000c00cb7213 */ /* 0x000fe20000000000 */
[----:B------:R-:W-:Y:S01]  /*9320*/  IMAD.MOV R5, RZ, RZ, -R5 ;  /* 0x000000ffff057224 */ /* 0x000fe200078e0a05 */
[----:B------:R-:W-:Y:S01]  /*9330*/  @!P3 IADD3 R196, R196, -R236, RZ ;  /* 0x800000ecc4c4b210 */ /* 0x000fe20007ffe0ff */
[----:B------:R-:W-:Y:S01]  /*9340*/  IMAD.HI.U32 R8, R4, R11, RZ ;  /* 0x0000000b04087227 */ /* 0x000fe200078e00ff */
[----:B------:R-:W-:-:S02]  /*9350*/  ISETP.GT.U32.AND P3, PT, R236, R198, PT ;  /* 0x000000c6ec00720c */ /* 0x000fc40003f64070 */
[----:B------:R-:W-:Y:S01]  /*9360*/  @!P0 IADD3 R196, -R196, RZ, RZ ;  /* 0x000000ffc4c48210 */ /* 0x000fe20007ffe1ff */
[----:B------:R-:W-:Y:S01]  /*9370*/  IMAD R199, R236, R5, R199 ;  /* 0x00000005ecc77224 */ /* 0x000fe200078e02c7 */
[----:B------:R-:W-:Y:S01]  /*9380*/  @!P4 IADD3 R195, -R195, RZ, RZ ;  /* 0x000000ffc3c3c210 */ /* 0x000fe20007ffe1ff */
[----:B------:R-:W-:Y:S01]  /*9390*/  IMAD.MOV R8, RZ, RZ, -R8 ;  /* 0x000000ffff087224 */ /* 0x000fe200078e0a08 */
[----:B------:R-:W-:Y:S01]  /*93a0*/  ISETP.GE.AND P4, PT, R10, RZ, PT ;  /* 0x000000ff0a00720c */ /* 0x000fe20003f86270 */
[----:B------:R-:W-:Y:S01]  /*93b0*/  VIADD R5, R0, 0xc7 ;  /* 0x000000c700057836 */ /* 0x000fe20000000000 */
[----:B------:R-:W-:Y:S01]  /*93c0*/  @!P5 IADD3 R197, R197, -R236, RZ ;  /* 0x800000ecc5c5d210 */ /* 0x000fe20007ffe0ff */
[----:B------:R-:W-:Y:S02]  /*93d0*/  IMAD R200, R236, R8, R11 ;  /* 0x00000008ecc87224 */ /* 0x000fe400078e020b */
[----:B------:R-:W-:Y:S01]  /*93e0*/  VIADD R10, R0, 0xc8 ;  /* 0x000000c8000a7836 */ /* 0x000fe20000000000 */
[----:B------:R-:W-:Y:S01]  /*93f0*/  IABS R201, R5 ;  /* 0x0000000500c97213 */ /* 0x000fe20000000000 */
[----:B------:R-:W-:Y:S01]  /*9400*/  @!P3 IMAD.IADD R198, R198, 0x1, -R236 ;  /* 0x00000001c6c6b824 */ /* 0x000fe200078e0aec */
[----:B------:R-:W-:Y:S01]  /*9410*/  ISETP.GT.U32.AND P5, PT, R236, R197, PT ;  /* 0x000000c5ec00720c */ /* 0x000fe20003fa4070 */
[----:B------:R-:W-:Y:S01]  /*9420*/  VIADD R13, R0, 0xca ;  /* 0x000000ca000d7836 */ /* 0x000fe20000000000 */
[----:B------:R-:W-:Y:S01]  /*9430*/  ISETP.GT.U32.AND P0, PT, R236, R200, PT ;  /* 0x000000c8ec00720c */ /* 0x000fe20003f04070 */
[----:B------:R-:W-:Y:S01]  /*9440*/  IMAD.HI.U32 R2, R4, R201, RZ ;  /* 0x000000c904027227 */ /* 0x000fe200078e00ff */
[----:B------:R-:W-:-:S02]  /*9450*/  ISETP.GT.U32.AND P3, PT, R236, R198, PT ;  /* 0x000000c6ec00720c */ /* 0x000fc40003f64070 */
[----:B------:R-:W-:Y:S01]  /*9460*/  IABS R9, R10 ;  /* 0x0000000a00097213 */ /* 0x000fe20000000000 */
[----:B------:R-:W-:Y:S01]  /*9470*/  IMAD.MOV R2, RZ, RZ, -R2 ;  /* 0x000000ffff027224 */ /* 0x000fe200078e0a02 */
[----:B------:R-:W-:Y:S01]  /*9480*/  IABS R11, R13 ;  /* 0x0000000d000b7213 */ /* 0x000fe20000000000 */
[----:B------:R-:W-:Y:S02]  /*9490*/  VIADD R14, R0, 0xd9 ;  /* 0x000000d9000e7836 */ /* 0x000fe40000000000 */
[----:B------:R-:W-:Y:S02]  /*94a0*/  IMAD R201, R236, R2, R201 ;  /* 0x00000002ecc97224 */ /* 0x000fe400078e02c9 */
[----:B------:R-:W-:Y:S01]  /*94b0*/  @!P5 IADD3 R197, R197, -R236, RZ ;  /* 0x800000ecc5c5d210 */ /* 0x000fe20007ffe0ff */
[----:B------:R-:W-:Y:S01]  /*94c0*/  IMAD.HI.U32 R2, R4, R9, RZ ;  /* 0x0000000904027227 */ /* 0x000fe200078e00ff */
[----:B------:R-:W-:Y:S02]  /*94d0*/  ISETP.GT.U32.AND P5, PT, R236, R199, PT ;  /* 0x000000c7ec00720c */ /* 0x000fe40003fa4070 */
[----:B------:R-:W-:Y:S01]  /*94e0*/  @!P6 IADD3 R197, -R197, RZ, RZ ;  /* 0x000000ffc5c5e210 */ /* 0x000fe20007ffe1ff */
[--C-:B------:R-:W-:Y:S01]  /*94f0*/  @!P3 IMAD.IADD R198, R198, 0x1, -R236.reuse ;  /* 0x00000001c6c6b824 */ /* 0x100fe200078e0aec */
[----:B------:R-:W-:Y:S01]  /*9500*/  ISETP.GT.U32.AND P3, PT, R236, R201, PT ;  /* 0x000000c9ec00720c */ /* 0x000fe20003f64070 */
[----:B------:R-:W-:Y:S01]  /*9510*/  @!P0 IMAD.IADD R200, R200, 0x1, -R236 ;  /* 0x00000001c8c88824 */ /* 0x000fe200078e0aec */
[----:B------:R-:W-:Y:S01]  /*9520*/  ISETP.GE.AND P6, PT, R5, RZ, PT ;  /* 0x000000ff0500720c */ /* 0x000fe20003fc6270 */
[----:B------:R-:W-:Y:S01]  /*9530*/  IMAD.HI.U32 R5, R4, R203, RZ ;  /* 0x000000cb04057227 */ /* 0x000fe200078e00ff */
[----:B------:R-:W-:-:S02]  /*9540*/  IADD3 R2, -R2, RZ, RZ ;  /* 0x000000ff02027210 */ /* 0x000fc40007ffe1ff */
[----:B------:R-:W-:Y:S01]  /*9550*/  ISETP.GT.U32.AND P0, PT, R236, R200, PT ;  /* 0x000000c8ec00720c */ /* 0x000fe20003f04070 */
[----:B------:R-:W-:Y:S01]  /*9560*/  IMAD.MOV R5, RZ, RZ, -R5 ;  /* 0x000000ffff057224 */ /* 0x000fe200078e0a05 */
[----:B------:R-:W-:Y:S01]  /*9570*/  @!P2 IADD3 R198, -R198, RZ, RZ ;  /* 0x000000ffc6c6a210 */ /* 0x000fe20007ffe1ff */
[----:B------:R-:W-:Y:S01]  /*9580*/  IMAD.HI.U32 R8, R4, R11, RZ ;  /* 0x0000000b04087227 */ /* 0x000fe200078e00ff */
[----:B------:R-:W-:-:S03]  /*9590*/  IABS R219, R14 ;  /* 0x0000000e00db7213 */ /* 0x000fc60000000000 */
[----:B------:R-:W-:Y:S01]  /*95a0*/  IMAD R203, R236, R5, R203 ;  /* 0x00000005eccb7224 */ /* 0x000fe200078e02cb */
[----:B------:R-:W-:Y:S01]  /*95b0*/  IADD3 R8, -R8, RZ, RZ ;  /* 0x000000ff08087210 */ /* 0x000fe20007ffe1ff */
[--C-:B------:R-:W-:Y:S02]  /*95c0*/  @!P3 IMAD.IADD R201, R201, 0x1, -R236.reuse ;  /* 0x00000001c9c9b824 */ /* 0x100fe400078e0aec */
[----:B------:R-:W-:Y:S02]  /*95d0*/  IMAD R202, R236, R2, R9 ;  /* 0x00000002ecca7224 */ /* 0x000fe400078e0209 */
[--C-:B------:R-:W-:Y:S01]  /*95e0*/  @!P0 IMAD.IADD R200, R200, 0x1, -R236.reuse ;  /* 0x00000001c8c88824 */ /* 0x100fe200078e0aec */
[----:B------:R-:W-:Y:S01]  /*95f0*/  ISETP.GT.U32.AND P2, PT, R236, R201, PT ;  /* 0x000000c9ec00720c */ /* 0x000fe20003f44070 */
[----:B------:R-:W-:Y:S01]  /*9600*/  VIADD R9, R0, 0xcb ;  /* 0x000000cb00097836 */ /* 0x000fe20000000000 */
[C---:B------:R-:W-:Y:S01]  /*9610*/  ISETP.GT.U32.AND P0, PT, R236.reuse, R203, PT ;  /* 0x000000cbec00720c */ /* 0x040fe20003f04070 */
[----:B------:R-:W-:Y:S01]  /*9620*/  @!P5 IMAD.IADD R199, R199, 0x1, -R236 ;  /* 0x00000001c7c7d824 */ /* 0x000fe200078e0aec */
[C---:B------:R-:W-:Y:S01]  /*9630*/  ISETP.GT.U32.AND P3, PT, R236.reuse, R202, PT ;  /* 0x000000caec00720c */ /* 0x040fe20003f64070 */
[C---:B------:R-:W-:Y:S01]  /*9640*/  IMAD R204, R236.reuse, R8, R11 ;  /* 0x00000008eccc7224 */ /* 0x040fe200078e020b */
[----:B------:R-:W-:Y:S01]  /*9650*/  IABS R205, R9 ;  /* 0x0000000900cd7213 */ /* 0x000fe20000000000 */
[----:B------:R-:W-:Y:S01]  /*9660*/  @!P4 IMAD.MOV R200, RZ, RZ, -R200 ;  /* 0x000000ffffc8c224 */ /* 0x000fe200078e0ac8 */
[----:B------:R-:W-:-:S02]  /*9670*/  ISETP.GT.U32.AND P5, PT, R236, R199, PT ;  /* 0x000000c7ec00720c */ /* 0x000fc40003fa4070 */
[----:B------:R-:W-:Y:S01]  /*9680*/  IADD3 R8, R0, 0xcc, RZ ;  /* 0x000000cc00087810 */ /* 0x000fe20007ffe0ff */
[----:B------:R-:W-:Y:S01]  /*9690*/  IMAD.HI.U32 R2, R4, R205, RZ ;  /* 0x000000cd04027227 */ /* 0x000fe200078e00ff */
[----:B------:R-:W-:Y:S02]  /*96a0*/  ISETP.GT.U32.AND P4, PT, R236, R204, PT ;  /* 0x000000ccec00720c */ /* 0x000fe40003f84070 */
[----:B------:R-:W-:Y:S01]  /*96b0*/  IABS R5, R8 ;  /* 0x0000000800057213 */ /* 0x000fe20000000000 */
[--C-:B------:R-:W-:Y:S01]  /*96c0*/  @!P2 IMAD.IADD R201, R201, 0x1, -R236.reuse ;  /* 0x00000001c9c9a824 */ /* 0x100fe200078e0aec */
[----:B------:R-:W-:Y:S01]  /*96d0*/  IADD3 R11, R0, 0xce, RZ ;  /* 0x000000ce000b7810 */ /* 0x000fe20007ffe0ff */
[----:B------:R-:W-:Y:S01]  /*96e0*/  @!P0 IMAD.IADD R203, R203, 0x1, -R236 ;  /* 0x00000001cbcb8824 */ /* 0x000fe200078e0aec */
[----:B------:R-:W-:Y:S01]  /*96f0*/  @!P3 IADD3 R202, R202, -R236, RZ ;  /* 0x800000eccacab210 */ /* 0x000fe20007ffe0ff */
[----:B------:R-:W-:Y:S01]  /*9700*/  IMAD.MOV R2, RZ, RZ, -R2 ;  /* 0x000000ffff027224 */ /* 0x000fe200078e0a02 */
[----:B------:R-:W-:Y:S01]  /*9710*/  ISETP.GE.AND P3, PT, R9, RZ, PT ;  /* 0x000000ff0900720c */ /* 0x000fe20003f66270 */
[----:B------:R-:W-:Y:S01]  /*9720*/  @!P6 IMAD.MOV R201, RZ, RZ, -R201 ;  /* 0x000000ffffc9e224 */ /* 0x000fe200078e0ac9 */
[C---:B------:R-:W-:Y:S01]  /*9730*/  ISETP.GT.U32.AND P6, PT, R236.reuse, R203, PT ;  /* 0x000000cbec00720c */ /* 0x040fe20003fc4070 */
[----:B------:R-:W-:Y:S01]  /*9740*/  IMAD R205, R236, R2, R205 ;  /* 0x00000002eccd7224 */ /* 0x000fe200078e02cd */
[----:B------:R-:W-:Y:S01]  /*9750*/  IABS R9, R11 ;  /* 0x0000000b00097213 */ /* 0x000fe20000000000 */
[----:B------:R-:W-:Y:S01]  /*9760*/  IMAD.HI.U32 R2, R4, R5, RZ ;  /* 0x0000000504027227 */ /* 0x000fe200078e00ff */
[----:B------:R-:W-:-:S02]  /*9770*/  @!P4 IADD3 R204, R204, -R236, RZ ;  /* 0x800000ecccccc210 */ /* 0x000fc40007ffe0ff */
[----:B------:R-:W-:Y:S01]  /*9780*/  ISETP.GT.U32.AND P0, PT, R236, R202, PT ;  /* 0x000000caec00720c */ /* 0x000fe20003f04070 */
[----:B------:R-:W-:Y:S01]  /*9790*/  @!P5 IMAD.IADD R199, R199, 0x1, -R236 ;  /* 0x00000001c7c7d824 */ /* 0x000fe200078e0aec */
[----:B------:R-:W-:Y:S01]  /*97a0*/  ISETP.GE.AND P5, PT, R10, RZ, PT ;  /* 0x000000ff0a00720c */ /* 0x000fe20003fa6270 */
[----:B------:R-:W-:Y:S01]  /*97b0*/  IMAD.MOV R2, RZ, RZ, -R2 ;  /* 0x000000ffff027224 */ /* 0x000fe200078e0a02 */
[----:B------:R-:W-:Y:S01]  /*97c0*/  ISETP.GT.U32.AND P4, PT, R236, R204, PT ;  /* 0x000000ccec00720c */ /* 0x000fe20003f84070 */
[----:B------:R-:W-:Y:S01]  /*97d0*/  VIADD R10, R0, 0xcd ;  /* 0x000000cd000a7836 */ /* 0x000fe20000000000 */
[----:B------:R-:W-:Y:S01]  /*97e0*/  ISETP.GE.AND P2, PT, R13, RZ, PT ;  /* 0x000000ff0d00720c */ /* 0x000fe20003f46270 */
[----:B------:R-:W-:Y:S01]  /*97f0*/  IMAD R206, R236, R2, R5 ;  /* 0x00000002ecce7224 */ /* 0x000fe200078e0205 */
[----:B------:R-:W-:Y:S01]  /*9800*/  IADD3 R13, R0, 0xd4, RZ ;  /* 0x000000d4000d7810 */ /* 0x000fe20007ffe0ff */
[----:B------:R-:W-:Y:S01]  /*9810*/  @!P6 IMAD.IADD R203, R203, 0x1, -R236 ;  /* 0x00000001cbcbe824 */ /* 0x000fe200078e0aec */
[----:B------:R-:W-:Y:S01]  /*9820*/  IABS R207, R10 ;  /* 0x0000000a00cf7213 */ /* 0x000fe20000000000 */
[----:B------:R-:W-:Y:S01]  /*9830*/  @!P1 IMAD.MOV R199, RZ, RZ, -R199 ;  /* 0x000000ffffc79224 */ /* 0x000fe200078e0ac7 */
[----:B------:R-:W-:Y:S01]  /*9840*/  ISETP.GT.U32.AND P6, PT, R236, R206, PT ;  /* 0x000000ceec00720c */ /* 0x000fe20003fc4070 */
[----:B------:R-:W-:Y:S01]  /*9850*/  IMAD.HI.U32 R5, R4, R9, RZ ;  /* 0x0000000904057227 */ /* 0x000fe200078e00ff */
[----:B------:R-:W-:-:S02]  /*9860*/  ISETP.GE.AND P1, PT, R12, RZ, PT ;  /* 0x000000ff0c00720c */ /* 0x000fc40003f26270 */
[----:B------:R-:W-:Y:S01]  /*9870*/  @!P0 IADD3 R202, R202, -R236, RZ ;  /* 0x800000eccaca8210 */ /* 0x000fe20007ffe0ff */
[----:B------:R-:W-:Y:S01]  /*9880*/  VIADD R12, R0, 0xcf ;  /* 0x000000cf000c7836 */ /* 0x000fe20000000000 */
[----:B------:R-:W-:Y:S01]  /*9890*/  ISETP.GT.U32.AND P0, PT, R236, R205, PT ;  /* 0x000000cdec00720c */ /* 0x000fe20003f04070 */
[----:B------:R-:W-:-:S03]  /*98a0*/  IMAD.HI.U32 R2, R4, R207, RZ ;  /* 0x000000cf04027227 */ /* 0x000fc600078e00ff */
[----:B------:R-:W-:Y:S01]  /*98b0*/  IABS R209, R12 ;  /* 0x0000000c00d17213 */ /* 0x000fe20000000000 */
[----:B------:R-:W-:Y:S02]  /*98c0*/  IMAD.MOV R2, RZ, RZ, -R2 ;  /* 0x000000ffff027224 */ /* 0x000fe400078e0a02 */
[----:B------:R-:W-:Y:S01]  /*98d0*/  IMAD.MOV R5, RZ, RZ, -R5 ;  /* 0x000000ffff057224 */ /* 0x000fe200078e0a05 */
[----:B------:R-:W-:Y:S01]  /*98e0*/  @!P6 IADD3 R206, R206, -R236, RZ ;  /* 0x800000eccecee210 */ /* 0x000fe20007ffe0ff */
[----:B------:R-:W-:Y:S01]  /*98f0*/  @!P4 IMAD.IADD R204, R204, 0x1, -R236 ;  /* 0x00000001ccccc824 */ /* 0x000fe200078e0aec */
[----:B------:R-:W-:Y:S01]  /*9900*/  ISETP.GE.AND P4, PT, R8, RZ, PT ;  /* 0x000000ff0800720c */ /* 0x000fe20003f86270 */
[----:B------:R-:W-:Y:S01]  /*9910*/  IMAD R207, R236, R2, R207 ;  /* 0x00000002eccf7224 */ /* 0x000fe200078e02cf */
[----:B------:R-:W-:Y:S01]  /*9920*/  @!P1 IADD3 R203, -R203, RZ, RZ ;  /* 0x000000ffcbcb9210 */ /* 0x000fe20007ffe1ff */
[----:B------:R-:W-:Y:S01]  /*9930*/  IMAD.HI.U32 R8, R4, R209, RZ ;  /* 0x000000d104087227 */ /* 0x000fe200078e00ff */
[----:B------:R-:W-:-:S02]  /*9940*/  ISETP.GT.U32.AND P6, PT, R236, R206, PT ;  /* 0x000000ceec00720c */ /* 0x000fc40003fc4070 */
[C---:B------:R-:W-:Y:S01]  /*9950*/  ISETP.GT.U32.AND P1, PT, R236.reuse, R207, PT ;  /* 0x000000cfec00720c */ /* 0x040fe20003f24070 */
[----:B------:R-:W-:Y:S01]  /*9960*/  IMAD R208, R236, R5, R9 ;  /* 0x00000005ecd07224 */ /* 0x000fe200078e0209 */
[----:B------:R-:W-:Y:S01]  /*9970*/  @!P0 IADD3 R205, R205, -R236, RZ ;  /* 0x800000eccdcd8210 */ /* 0x000fe20007ffe0ff */
[----:B------:R-:W-:Y:S01]  /*9980*/  IMAD.MOV R8, RZ, RZ, -R8 ;  /* 0x000000ffff087224 */ /* 0x000fe200078e0a08 */
[----:B------:R-:W-:Y:S01]  /*9990*/  ISETP.GE.AND P0, PT, R10, RZ, PT ;  /* 0x000000ff0a00720c */ /* 0x000fe20003f06270 */
[----:B------:R-:W-:Y:S01]  /*99a0*/  @!P2 IMAD.MOV R204, RZ, RZ, -R204 ;  /* 0x000000ffffcca224 */ /* 0x000fe200078e0acc */
[C---:B------:R-:W-:Y:S01]  /*99b0*/  ISETP.GT.U32.AND P2, PT, R236.reuse, R208, PT ;  /* 0x000000d0ec00720c */ /* 0x040fe20003f44070 */
[----:B------:R-:W-:Y:S01]  /*99c0*/  IMAD R209, R236, R8, R209 ;  /* 0x00000008ecd17224 */ /* 0x000fe200078e02d1 */
[----:B------:R-:W-:Y:S01]  /*99d0*/  IABS R9, R13 ;  /* 0x0000000d00097213 */ /* 0x000fe20000000000 */
[----:B------:R-:W-:Y:S02]  /*99e0*/  VIADD R8, R0, 0xd0 ;  /* 0x000000d000087836 */ /* 0x000fe40000000000 */
[----:B------:R-:W-:Y:S01]  /*99f0*/  @!P6 IMAD.IADD R206, R206, 0x1, -R236 ;  /* 0x00000001cecee824 */ /* 0x000fe200078e0aec */
[----:B------:R-:W-:Y:S01]  /*9a00*/  ISETP.GT.U32.AND P6, PT, R236, R209, PT ;  /* 0x000000d1ec00720c */ /* 0x000fe20003fc4070 */
[----:B------:R-:W-:Y:S01]  /*9a10*/  @!P5 IMAD.MOV R202, RZ, RZ, -R202 ;  /* 0x000000ffffcad224 */ /* 0x000fe200078e0aca */
[----:B------:R-:W-:Y:S01]  /*9a20*/  IABS R5, R8 ;  /* 0x0000000800057213 */ /* 0x000fe20000000000 */
[----:B------:R-:W-:Y:S01]  /*9a30*/  VIADD R10, R0, 0xd1 ;  /* 0x000000d1000a7836 */ /* 0x000fe20000000000 */
[----:B------:R-:W-:Y:S01]  /*9a40*/  @!P1 IADD3 R207, R207, -R236, RZ ;  /* 0x800000eccfcf9210 */ /* 0x000fe20007ffe0ff */
[----:B------:R-:W-:Y:S01]  /*9a50*/  @!P4 IMAD.MOV R206, RZ, RZ, -R206 ;  /* 0x000000ffffcec224 */ /* 0x000fe200078e0ace */
[----:B------:R-:W-:Y:S01]  /*9a60*/  ISETP.GT.U32.AND P5, PT, R236, R205, PT ;  /* 0x000000cdec00720c */ /* 0x000fe20003fa4070 */
[----:B------:R-:W-:Y:S01]  /*9a70*/  IMAD.HI.U32 R2, R4, R5, RZ ;  /* 0x0000000504027227 */ /* 0x000fe200078e00ff */
[----:B------:R-:W-:-:S02]  /*9a80*/  IABS R211, R10 ;  /* 0x0000000a00d37213 */ /* 0x000fc40000000000 */
[----:B------:R-:W-:Y:S01]  /*9a90*/  ISETP.GE.AND P1, PT, R12, RZ, PT ;  /* 0x000000ff0c00720c */ /* 0x000fe20003f26270 */
[--C-:B------:R-:W-:Y:S01]  /*9aa0*/  @!P2 IMAD.IADD R208, R208, 0x1, -R236.reuse ;  /* 0x00000001d0d0a824 */ /* 0x100fe200078e0aec */
[----:B------:R-:W-:Y:S01]  /*9ab0*/  ISETP.GT.U32.AND P2, PT, R236, R207, PT ;  /* 0x000000cfec00720c */ /* 0x000fe20003f44070 */
[----:B------:R-:W-:Y:S01]  /*9ac0*/  @!P6 IMAD.IADD R209, R209, 0x1, -R236 ;  /* 0x00000001d1d1e824 */ /* 0x000fe200078e0aec */
[----:B------:R-:W-:Y:S01]  /*9ad0*/  IADD3 R210, -R2, RZ, RZ ;  /* 0x000000ff02d27210 */ /* 0x000fe20007ffe1ff */
[----:B------:R-:W-:Y:S01]  /*9ae0*/  IMAD.HI.U32 R2, R4, R211, RZ ;  /* 0x000000d304027227 */ /* 0x000fe200078e00ff */
[----:B------:R-:W-:-:S03]  /*9af0*/  ISETP.GT.U32.AND P6, PT, R236, R208, PT ;  /* 0x000000d0ec00720c */ /* 0x000fc60003fc4070 */
[----:B------:R-:W-:Y:S01]  /*9b00*/  IMAD R210, R236, R210, R5 ;  /* 0x000000d2ecd27224 */ /* 0x000fe200078e0205 */
[----:B------:R-:W-:Y:S01]  /*9b10*/  @!P5 IADD3 R205, R205, -R236, RZ ;  /* 0x800000eccdcdd210 */ /* 0x000fe20007ffe0ff */
[C---:B------:R-:W-:Y:S01]  /*9b20*/  VIADD R12, R0.reuse, 0xd3 ;  /* 0x000000d3000c7836 */ /* 0x040fe20000000000 */
[----:B------:R-:W-:Y:S01]  /*9b30*/  ISETP.GE.AND P5, PT, R11, RZ, PT ;  /* 0x000000ff0b00720c */ /* 0x000fe20003fa6270 */
[----:B------:R-:W-:Y:S01]  /*9b40*/  VIADD R11, R0, 0xd2 ;  /* 0x000000d2000b7836 */ /* 0x000fe20000000000 */
[----:B------:R-:W-:Y:S01]  /*9b50*/  IADD3 R2, -R2, RZ, RZ ;  /* 0x000000ff02027210 */ /* 0x000fe20007ffe1ff */
[--C-:B------:R-:W-:Y:S01]  /*9b60*/  @!P2 IMAD.IADD R207, R207, 0x1, -R236.reuse ;  /* 0x00000001cfcfa824 */ /* 0x100fe200078e0aec */
[C---:B------:R-:W-:Y:S01]  /*9b70*/  ISETP.GT.U32.AND P2, PT, R236.reuse, R210, PT ;  /* 0x000000d2ec00720c */ /* 0x040fe20003f44070 */
[----:B------:R-:W-:Y:S01]  /*9b80*/  @!P3 IMAD.MOV R205, RZ, RZ, -R205 ;  /* 0x000000ffffcdb224 */ /* 0x000fe200078e0acd */
[----:B------:R-:W-:Y:S01]  /*9b90*/  IABS R5, R11 ;  /* 0x0000000b00057213 */ /* 0x000fe20000000000 */
[----:B------:R-:W-:Y:S01]  /*9ba0*/  IMAD R211, R236, R2, R211 ;  /* 0x00000002ecd37224 */ /* 0x000fe200078e02d3 */
[----:B------:R-:W-:Y:S01]  /*9bb0*/  IABS R213, R12 ;  /* 0x0000000c00d57213 */ /* 0x000fe20000000000 */
[----:B------:R-:W-:Y:S01]  /*9bc0*/  @!P6 IMAD.IADD R208, R208, 0x1, -R236 ;  /* 0x00000001d0d0e824 */ /* 0x000fe200078e0aec */
[----:B------:R-:W-:Y:S01]  /*9bd0*/  ISETP.GT.U32.AND P3, PT, R236, R209, PT ;  /* 0x000000d1ec00720c */ /* 0x000fe20003f64070 */
[----:B------:R-:W-:Y:S01]  /*9be0*/  IMAD.HI.U32 R2, R4, R5, RZ ;  /* 0x0000000504027227 */ /* 0x000fe200078e00ff */
[----:B------:R-:W-:-:S02]  /*9bf0*/  ISETP.GT.U32.AND P6, PT, R236, R211, PT ;  /* 0x000000d3ec00720c */ /* 0x000fc40003fc4070 */
[----:B------:R-:W-:Y:S01]  /*9c00*/  @!P5 IADD3 R208, -R208, RZ, RZ ;  /* 0x000000ffd0d0d210 */ /* 0x000fe20007ffe1ff */
[----:B------:R-:W-:Y:S01]  /*9c10*/  @!P0 IMAD.MOV R207, RZ, RZ, -R207 ;  /* 0x000000ffffcf8224 */ /* 0x000fe200078e0acf */
[----:B------:R-:W-:Y:S01]  /*9c20*/  IADD3 R212, -R2, RZ, RZ ;  /* 0x000000ff02d47210 */ /* 0x000fe20007ffe1ff */
[----:B------:R-:W-:Y:S01]  /*9c30*/  @!P2 IMAD.IADD R210, R210, 0x1, -R236 ;  /* 0x00000001d2d2a824 */ /* 0x000fe200078e0aec */
[----:B------:R-:W-:Y:S01]  /*9c40*/  ISETP.GE.AND P2, PT, R10, RZ, PT ;  /* 0x000000ff0a00720c */ /* 0x000fe20003f46270 */
[----:B------:R-:W-:Y:S01]  /*9c50*/  IMAD.HI.U32 R2, R4, R213, RZ ;  /* 0x000000d504027227 */ /* 0x000fe200078e00ff */
[----:B------:R-:W-:Y:S02]  /*9c60*/  ISETP.GE.AND P5, PT, R11, RZ, PT ;  /* 0x000000ff0b00720c */ /* 0x000fe40003fa6270 */
[C---:B------:R-:W-:Y:S01]  /*9c70*/  ISETP.GT.U32.AND P4, PT, R236.reuse, R210, PT ;  /* 0x000000d2ec00720c */ /* 0x040fe20003f84070 */
[----:B------:R-:W-:Y:S02]  /*9c80*/  IMAD R212, R236, R212, R5 ;  /* 0x000000d4ecd47224 */ /* 0x000fe400078e0205 */
[----:B------:R-:W-:Y:S01]  /*9c90*/  IMAD.MOV R5, RZ, RZ, -R2 ;  /* 0x000000ffff057224 */ /* 0x000fe200078e0a02 */
[----:B------:R-:W-:Y:S01]  /*9ca0*/  @!P6 IADD3 R211, R211, -R236, RZ ;  /* 0x800000ecd3d3e210 */ /* 0x000fe20007ffe0ff */
[----:B------:R-:W-:Y:S01]  /*9cb0*/  IMAD.HI.U32 R2, R4, R9, RZ ;  /* 0x0000000904027227 */ /* 0x000fe200078e00ff */
[----:B------:R-:W-:-:S02]  /*9cc0*/  ISETP.GT.U32.AND P6, PT, R236, R212, PT ;  /* 0x000000d4ec00720c */ /* 0x000fc40003fc4070 */
[C---:B------:R-:W-:Y:S01]  /*9cd0*/  ISETP.GT.U32.AND P0, PT, R236.reuse, R211, PT ;  /* 0x000000d3ec00720c */ /* 0x040fe20003f04070 */
[----:B------:R-:W-:Y:S01]  /*9ce0*/  IMAD R213, R236, R5, R213 ;  /* 0x00000005ecd57224 */ /* 0x000fe200078e02d5 */
[----:B------:R-:W-:Y:S01]  /*9cf0*/  IADD3 R2, -R2, RZ, RZ ;  /* 0x000000ff02027210 */ /* 0x000fe20007ffe1ff */
[--C-:B------:R-:W-:Y:S01]  /*9d00*/  @!P3 IMAD.IADD R209, R209, 0x1, -R236.reuse ;  /* 0x00000001d1d1b824 */ /* 0x100fe200078e0aec */
[----:B------:R-:W-:Y:S01]  /*9d10*/  ISETP.GE.AND P3, PT, R8, RZ, PT ;  /* 0x000000ff0800720c */ /* 0x000fe20003f66270 */
[----:B------:R-:W-:Y:S01]  /*9d20*/  @!P4 IMAD.IADD R210, R210, 0x1, -R236 ;  /* 0x00000001d2d2c824 */ /* 0x000fe200078e0aec */
[C---:B------:R-:W-:Y:S01]  /*9d30*/  ISETP.GT.U32.AND P4, PT, R236.reuse, R213, PT ;  /* 0x000000d5ec00720c */ /* 0x040fe20003f84070 */
[----:B------:R-:W-:Y:S02]  /*9d40*/  IMAD R214, R236, R2, R9 ;  /* 0x00000002ecd67224 */ /* 0x000fe400078e0209 */
[----:B------:R-:W-:Y:S02]  /*9d50*/  VIADD R5, R0, 0xd5 ;  /* 0x000000d500057836 */ /* 0x000fe40000000000 */
[----:B------:R-:W-:Y:S01]  /*9d60*/  @!P6 IADD3 R212, R212, -R236, RZ ;  /* 0x800000ecd4d4e210 */ /* 0x000fe20007ffe0ff */
[----:B------:R-:W-:-:S02]  /*9d70*/  VIADD R10, R0, 0xd7 ;  /* 0x000000d7000a7836 */ /* 0x000fc40000000000 */
[--C-:B------:R-:W-:Y:S01]  /*9d80*/  @!P0 IMAD.IADD R211, R211, 0x1, -R236.reuse ;  /* 0x00000001d3d38824 */ /* 0x100fe200078e0aec */
[----:B------:R-:W-:Y:S01]  /*9d90*/  IABS R215, R5 ;  /* 0x0000000500d77213 */ /* 0x000fe20000000000 */
[----:B------:R-:W-:Y:S01]  /*9da0*/  VIADD R8, R0, 0xd6 ;  /* 0x000000d600087836 */ /* 0x000fe20000000000 */
[----:B------:R-:W-:Y:S01]  /*9db0*/  IABS R217, R10 ;  /* 0x0000000a00d97213 */ /* 0x000fe20000000000 */
[----:B------:R-:W-:Y:S01]  /*9dc0*/  @!P2 IMAD.MOV R211, RZ, RZ, -R211 ;  /* 0x000000ffffd3a224 */ /* 0x000fe200078e0ad3 */
[C---:B------:R-:W-:Y:S01]  /*9dd0*/  ISETP.GT.U32.AND P2, PT, R236.reuse, R214, PT ;  /* 0x000000d6ec00720c */ /* 0x040fe20003f44070 */
[----:B------:R-:W-:Y:S01]  /*9de0*/  @!P4 IMAD.IADD R213, R213, 0x1, -R236 ;  /* 0x00000001d5d5c824 */ /* 0x000fe200078e0aec */
[----:B------:R-:W-:Y:S01]  /*9df0*/  ISETP.GT.U32.AND P4, PT, R236, R212, PT ;  /* 0x000000d4ec00720c */ /* 0x000fe20003f84070 */
[----:B------:R-:W-:Y:S01]  /*9e00*/  IMAD.HI.U32 R2, R4, R215, RZ ;  /* 0x000000d704027227 */ /* 0x000fe200078e00ff */
[----:B------:R-:W-:Y:S02]  /*9e10*/  ISETP.GE.AND P6, PT, R5, RZ, PT ;  /* 0x000000ff0500720c */ /* 0x000fe40003fc6270 */
[----:B------:R-:W-:Y:S01]  /*9e20*/  IABS R9, R8 ;  /* 0x0000000800097213 */ /* 0x000fe20000000000 */
[----:B------:R-:W-:Y:S01]  /*9e30*/  @!P3 IMAD.MOV R210, RZ, RZ, -R210 ;  /* 0x000000ffffd2b224 */ /* 0x000fe200078e0ad2 */
[----:B------:R-:W-:Y:S01]  /*9e40*/  ISETP.GT.U32.AND P3, PT, R236, R213, PT ;  /* 0x000000d5ec00720c */ /* 0x000fe20003f64070 */
[----:B------:R-:W-:Y:S01]  /*9e50*/  IMAD.HI.U32 R5, R4, R217, RZ ;  /* 0x000000d904057227 */ /* 0x000fe200078e00ff */
[----:B------:R-:W-:-:S02]  /*9e60*/  IADD3 R2, -R2, RZ, RZ ;  /* 0x000000ff02027210 */ /* 0x000fc40007ffe1ff */
[----:B------:R-:W-:Y:S01]  /*9e70*/  ISETP.GE.AND P0, PT, R13, RZ, PT ;  /* 0x000000ff0d00720c */ /* 0x000fe20003f06270 */
[----:B------:R-:W-:Y:S01]  /*9e80*/  @!P1 IMAD.MOV R209, RZ, RZ, -R209 ;  /* 0x000000ffffd19224 */ /* 0x000fe200078e0ad1 */
[----:B------:R-:W-:Y:S01]  /*9e90*/  @!P2 IADD3 R214, R214, -R236, RZ ;  /* 0x800000ecd6d6a210 */ /* 0x000fe20007ffe0ff */
[----:B------:R-:W-:Y:S01]  /*9ea0*/  @!P4 IMAD.IADD R212, R212, 0x1, -R236 ;  /* 0x00000001d4d4c824 */ /* 0x000fe200078e0aec */
[----:B------:R-:W-:Y:S01]  /*9eb0*/  ISETP.GE.AND P1, PT, R12, RZ, PT ;  /* 0x000000ff0c00720c */ /* 0x000fe20003f26270 */
[----:B------:R-:W-:Y:S01]  /*9ec0*/  IMAD R215, R236, R2, R215 ;  /* 0x00000002ecd77224 */ /* 0x000fe200078e02d7 */
[----:B------:R-:W-:Y:S01]  /*9ed0*/  IADD3 R12, R0, 0xd8, RZ ;  /* 0x000000d8000c7810 */ /* 0x000fe20007ffe0ff */
[----:B------:R-:W-:Y:S01]  /*9ee0*/  IMAD.HI.U32 R2, R4, R9, RZ ;  /* 0x0000000904027227 */ /* 0x000fe200078e00ff */
[----:B------:R-:W-:Y:S02]  /*9ef0*/  @!P5 IADD3 R212, -R212, RZ, RZ ;  /* 0x000000ffd4d4d210 */ /* 0x000fe40007ffe1ff */
[C---:B------:R-:W-:Y:S01]  /*9f00*/  ISETP.GT.U32.AND P5, PT, R236.reuse, R214, PT ;  /* 0x000000d6ec00720c */ /* 0x040fe20003fa4070 */
[----:B------:R-:W-:Y:S01]  /*9f10*/  IMAD.MOV R5, RZ, RZ, -R5 ;  /* 0x000000ffff057224 */ /* 0x000fe200078e0a05 */
[----:B------:R-:W-:Y:S01]  /*9f20*/  @!P3 IADD3 R213, R213, -R236, RZ ;  /* 0x800000ecd5d5b210 */ /* 0x000fe20007ffe0ff */
[----:B------:R-:W-:Y:S01]  /*9f30*/  IMAD.MOV R216, RZ, RZ, -R2 ;  /* 0x000000ffffd87224 */ /* 0x000fe200078e0a02 */
[C---:B------:R-:W-:Y:S01]  /*9f40*/  ISETP.GT.U32.AND P4, PT, R236.reuse, R215, PT ;  /* 0x000000d7ec00720c */ /* 0x040fe20003f84070 */
[C---:B------:R-:W-:Y:S01]  /*9f50*/  IMAD R217, R236.reuse, R5, R217 ;  /* 0x00000005ecd97224 */ /* 0x040fe200078e02d9 */
[----:B------:R-:W-:Y:S01]  /*9f60*/  IABS R11, R12 ;  /* 0x0000000c000b7213 */ /* 0x000fe20000000000 */
[----:B------:R-:W-:Y:S01]  /*9f70*/  IMAD R216, R236, R216, R9 ;  /* 0x000000d8ecd87224 */ /* 0x000fe200078e0209 */
[----:B------:R-:W-:Y:S01]  /*9f80*/  ISETP.GE.AND P2, PT, R10, RZ, PT ;  /* 0x000000ff0a00720c */ /* 0x000fe20003f46270 */
[----:B------:R-:W-:Y:S01]  /*9f90*/  @!P1 IMAD.MOV R213, RZ, RZ, -R213 ;  /* 0x000000ffffd59224 */ /* 0x000fe200078e0ad5 */
[C---:B------:R-:W-:Y:S01]  /*9fa0*/  IADD3 R10, R0.reuse, 0xdb, RZ ;  /* 0x000000db000a7810 */ /* 0x040fe20007ffe0ff */
[----:B------:R-:W-:Y:S01]  /*9fb0*/  VIADD R13, R0, 0xda ;  /* 0x000000da000d7836 */ /* 0x000fe20000000000 */
[----:B------:R-:W-:Y:S01]  /*9fc0*/  ISETP.GT.U32.AND P1, PT, R236, R216, PT ;  /* 0x000000d8ec00720c */ /* 0x000fe20003f24070 */
[----:B------:R-:W-:Y:S01]  /*9fd0*/  IMAD.HI.U32 R2, R4, R11, RZ ;  /* 0x0000000b04027227 */ /* 0x000fe200078e00ff */
[----:B------:R-:W-:-:S02]  /*9fe0*/  @!P5 IADD3 R214, R214, -R236, RZ ;  /* 0x800000ecd6d6d210 */ /* 0x000fc40007ffe0ff */
[C---:B------:R-:W-:Y:S01]  /*9ff0*/  ISETP.GT.U32.AND P5, PT, R236.reuse, R217, PT ;  /* 0x000000d9ec00720c */ /* 0x040fe20003fa4070 */
[----:B------:R-:W-:Y:S01]  /*a000*/  @!P4 IMAD.IADD R215, R215, 0x1, -R236 ;  /* 0x00000001d7d7c824 */ /* 0x000fe200078e0aec */
[----:B------:R-:W-:Y:S01]  /*a010*/  IABS R9, R13 ;  /* 0x0000000d00097213 */ /* 0x000fe20000000000 */
[----:B------:R-:W-:Y:S01]  /*a020*/  IMAD.MOV R2, RZ, RZ, -R2 ;  /* 0x000000ffff027224 */ /* 0x000fe200078e0a02 */
[----:B------:R-:W-:Y:S01]  /*a030*/  IABS R221, R10 ;  /* 0x0000000a00dd7213 */ /* 0x000fe20000000000 */
[----:B------:R-:W-:Y:S01]  /*a040*/  @!P0 IMAD.MOV R214, RZ, RZ, -R214 ;  /* 0x000000ffffd68224 */ /* 0x000fe200078e0ad6 */
[----:B------:R-:W-:Y:S01]  /*a050*/  ISETP.GT.U32.AND P4, PT, R236, R215, PT ;  /* 0x000000d7ec00720c */ /* 0x000fe20003f84070 */
[----:B------:R-:W-:Y:S01]  /*a060*/  IMAD.HI.U32 R5, R4, R9, RZ ;  /* 0x0000000904057227 */ /* 0x000fe200078e00ff */
[----:B------:R-:W-:-:S03]  /*a070*/  ISETP.GE.AND P3, PT, R8, RZ, PT ;  /* 0x000000ff0800720c */ /* 0x000fc60003f66270 */
[--C-:B------:R-:W-:Y:S01]  /*a080*/  @!P1 IMAD.IADD R216, R216, 0x1, -R236.reuse ;  /* 0x00000001d8d89824 */ /* 0x100fe200078e0aec */
[----:B------:R-:W-:Y:S01]  /*a090*/  ISETP.GE.AND P1, PT, R12, RZ, PT ;  /* 0x000000ff0c00720c */ /* 0x000fe20003f26270 */
[--C-:B------:R-:W-:Y:S01]  /*a0a0*/  @!P5 IMAD.IADD R217, R217, 0x1, -R236.reuse ;  /* 0x00000001d9d9d824 */ /* 0x100fe200078e0aec */
[----:B------:R-:W-:Y:S01]  /*a0b0*/  IADD3 R12, R0, 0xe5, RZ ;  /* 0x000000e5000c7810 */ /* 0x000fe20007ffe0ff */
[C---:B------:R-:W-:Y:S01]  /*a0c0*/  IMAD R218, R236.reuse, R2, R11 ;  /* 0x00000002ecda7224 */ /* 0x040fe200078e020b */
[----:B------:R-:W-:Y:S01]  /*a0d0*/  ISETP.GT.U32.AND P5, PT, R236, R216, PT ;  /* 0x000000d8ec00720c */ /* 0x000fe20003fa4070 */
[----:B------:R-:W-:Y:S01]  /*a0e0*/  IMAD.HI.U32 R2, R4, R219, RZ ;  /* 0x000000db04027227 */ /* 0x000fe200078e00ff */
[----:B------:R-:W-:Y:S02]  /*a0f0*/  ISETP.GT.U32.AND P0, PT, R236, R217, PT ;  /* 0x000000d9ec00720c */ /* 0x000fe40003f04070 */
[----:B------:R-:W-:Y:S01]  /*a100*/  IABS R231, R12 ;  /* 0x0000000c00e77213 */ /* 0x000fe20000000000 */
[----:B------:R-:W-:Y:S01]  /*a110*/  IMAD.MOV R5, RZ, RZ, -R5 ;  /* 0x000000ffff057224 */ /* 0x000fe200078e0a05 */
[----:B------:R-:W-:Y:S01]  /*a120*/  IADD3 R2, -R2, RZ, RZ ;  /* 0x000000ff02027210 */ /* 0x000fe20007ffe1ff */
[----:B------:R-:W-:Y:S01]  /*a130*/  @!P4 IMAD.IADD R215, R215, 0x1, -R236 ;  /* 0x00000001d7d7c824 */ /* 0x000fe200078e0aec */
[C---:B------:R-:W-:Y:S01]  /*a140*/  ISETP.GT.U32.AND P4, PT, R236.reuse, R218, PT ;  /* 0x000000daec00720c */ /* 0x040fe20003f84070 */
[----:B------:R-:W-:-:S02]  /*a150*/  IMAD R220, R236, R5, R9 ;  /* 0x00000005ecdc7224 */ /* 0x000fc400078e0209 */
[----:B------:R-:W-:Y:S02]  /*a160*/  IMAD R219, R236, R2, R219 ;  /* 0x00000002ecdb7224 */ /* 0x000fe400078e02db */
[----:B------:R-:W-:Y:S01]  /*a170*/  @!P5 IADD3 R216, R216, -R236, RZ ;  /* 0x800000ecd8d8d210 */ /* 0x000fe20007ffe0ff */
[----:B------:R-:W-:Y:S02]  /*a180*/  IMAD.HI.U32 R2, R4, R221, RZ ;  /* 0x000000dd04027227 */ /* 0x000fe400078e00ff */
[C---:B------:R-:W-:Y:S02]  /*a190*/  ISETP.GT.U32.AND P5, PT, R236.reuse, R219, PT ;  /* 0x000000dbec00720c */ /* 0x040fe40003fa4070 */
[----:B------:R-:W-:Y:S01]  /*a1a0*/  @!P0 IMAD.IADD R217, R217, 0x1, -R236 ;  /* 0x00000001d9d98824 */ /* 0x000fe200078e0aec */
[----:B------:R-:W-:Y:S01]  /*a1b0*/  ISETP.GT.U32.AND P0, PT, R236, R220, PT ;  /* 0x000000dcec00720c */ /* 0x000fe20003f04070 */
[----:B------:R-:W-:Y:S01]  /*a1c0*/  VIADD R9, R0, 0xdd ;  /* 0x000000dd00097836 */ /* 0x000fe20000000000 */
[----:B------:R-:W-:Y:S01]  /*a1d0*/  @!P4 IADD3 R218, R218, -R236, RZ ;  /* 0x800000ecdadac210 */ /* 0x000fe20007ffe0ff */
[----:B------:R-:W-:Y:S01]  /*a1e0*/  IMAD.MOV R2, RZ, RZ, -R2 ;  /* 0x000000ffff027224 */ /* 0x000fe200078e0a02 */
[----:B------:R-:W-:Y:S01]  /*a1f0*/  @!P3 IADD3 R216, -R216, RZ, RZ ;  /* 0x000000ffd8d8b210 */ /* 0x000fe20007ffe1ff */
[----:B------:R-:W-:Y:S01]  /*a200*/  VIADD R8, R0, 0xdc ;  /* 0x000000dc00087836 */ /* 0x000fe20000000000 */
[----:B------:R-:W-:Y:S01]  /*a210*/  IABS R223, R9 ;  /* 0x0000000900df7213 */ /* 0x000fe20000000000 */
[C---:B------:R-:W-:Y:S01]  /*a220*/  IMAD R221, R236.reuse, R2, R221 ;  /* 0x00000002ecdd7224 */ /* 0x040fe200078e02dd */
[C---:B------:R-:W-:Y:S01]  /*a230*/  ISETP.GT.U32.AND P4, PT, R236.reuse, R218, PT ;  /* 0x000000daec00720c */ /* 0x040fe20003f84070 */
[----:B------:R-:W-:Y:S01]  /*a240*/  @!P2 IMAD.MOV R217, RZ, RZ, -R217 ;  /* 0x000000ffffd9a224 */ /* 0x000fe200078e0ad9 */
[----:B------:R-:W-:Y:S01]  /*a250*/  IABS R11, R8 ;  /* 0x00000008000b7213 */ /* 0x000fe20000000000 */
[--C-:B------:R-:W-:Y:S01]  /*a260*/  @!P5 IMAD.IADD R219, R219, 0x1, -R236.reuse ;  /* 0x00000001dbdbd824 */ /* 0x100fe200078e0aec */
[----:B------:R-:W-:Y:S01]  /*a270*/  ISETP.GT.U32.AND P5, PT, R236, R221, PT ;  /* 0x000000ddec00720c */ /* 0x000fe20003fa4070 */
[----:B------:R-:W-:-:S02]  /*a280*/  @!P0 IMAD.IADD R220, R220, 0x1, -R236 ;  /* 0x00000001dcdc8824 */ /* 0x000fc400078e0aec */
[----:B------:R-:W-:Y:S01]  /*a290*/  IMAD.HI.U32 R2, R4, R223, RZ ;  /* 0x000000df04027227 */ /* 0x000fe200078e00ff */
[C---:B------:R-:W-:Y:S02]  /*a2a0*/  ISETP.GT.U32.AND P0, PT, R236.reuse, R219, PT ;  /* 0x000000dbec00720c */ /* 0x040fe40003f04070 */
[----:B------:R-:W-:Y:S01]  /*a2b0*/  ISETP.GT.U32.AND P3, PT, R236, R220, PT ;  /* 0x000000dcec00720c */ /* 0x000fe20003f64070 */
[----:B------:R-:W-:-:S04]  /*a2c0*/  IMAD.HI.U32 R5, R4, R11, RZ ;  /* 0x0000000b04057227 */ /* 0x000fc800078e00ff */
[----:B------:R-:W-:Y:S01]  /*a2d0*/  IMAD.MOV R2, RZ, RZ, -R2 ;  /* 0x000000ffff027224 */ /* 0x000fe200078e0a02 */
[----:B------:R-:W-:Y:S01]  /*a2e0*/  IADD3 R5, -R5, RZ, RZ ;  /* 0x000000ff05057210 */ /* 0x000fe20007ffe1ff */
[----:B------:R-:W-:Y:S01]  /*a2f0*/  @!P4 IMAD.IADD R218, R218, 0x1, -R236 ;  /* 0x00000001dadac824 */ /* 0x000fe200078e0aec */
[----:B------:R-:W-:Y:S01]  /*a300*/  @!P5 IADD3 R221, R221, -R236, RZ ;  /* 0x800000ecddddd210 */ /* 0x000fe20007ffe0ff */
[C---:B------:R-:W-:Y:S01]  /*a310*/  IMAD R223, R236.reuse, R2, R223 ;  /* 0x00000002ecdf7224 */ /* 0x040fe200078e02df */
[----:B------:R-:W-:Y:S01]  /*a320*/  ISETP.GE.AND P4, PT, R13, RZ, PT ;  /* 0x000000ff0d00720c */ /* 0x000fe20003f86270 */
[----:B------:R-:W-:Y:S01]  /*a330*/  IMAD R222, R236, R5, R11 ;  /* 0x00000005ecde7224 */ /* 0x000fe200078e020b */
[----:B------:R-:W-:Y:S01]  /*a340*/  IADD3 R11, R0, 0xde, RZ ;  /* 0x000000de000b7810 */ /* 0x000fe20007ffe0ff */
[----:B------:R-:W-:Y:S01]  /*a350*/  @!P1 IMAD.MOV R218, RZ, RZ, -R218 ;  /* 0x000000ffffda9224 */ /* 0x000fe200078e0ada */
[----:B------:R-:W-:Y:S01]  /*a360*/  @!P3 IADD3 R220, R220, -R236, RZ ;  /* 0x800000ecdcdcb210 */ /* 0x000fe20007ffe0ff */
[----:B------:R-:W-:Y:S01]  /*a370*/  @!P6 IMAD.MOV R215, RZ, RZ, -R215 ;  /* 0x000000ffffd7e224 */ /* 0x000fe200078e0ad7 */
[----:B------:R-:W-:Y:S01]  /*a380*/  ISETP.GT.U32.AND P3, PT, R236, R223, PT ;  /* 0x000000dfec00720c */ /* 0x000fe20003f64070 */
[----:B------:R-:W-:Y:S01]  /*a390*/  @!P0 IMAD.IADD R219, R219, 0x1, -R236 ;  /* 0x00000001dbdb8824 */ /* 0x000fe200078e0aec */
[----:B------:R-:W-:-:S02]  /*a3a0*/  IABS R5, R11 ;  /* 0x0000000b00057213 */ /* 0x000fc40000000000 */
[C---:B------:R-:W-:Y:S02]  /*a3b0*/  ISETP.GT.U32.AND P1, PT, R236.reuse, R221, PT ;  /* 0x000000ddec00720c */ /* 0x040fe40003f24070 */
[----:B------:R-:W-:Y:S01]  /*a3c0*/  ISETP.GT.U32.AND P2, PT, R236, R222, PT ;  /* 0x000000deec00720c */ /* 0x000fe20003f44070 */
[----:B------:R-:W-:Y:S01]  /*a3d0*/  IMAD.HI.U32 R2, R4, R5, RZ ;  /* 0x0000000504027227 */ /* 0x000fe200078e00ff */
[----:B------:R-:W-:Y:S02]  /*a3e0*/  ISETP.GE.AND P5, PT, R10, RZ, PT ;  /* 0x000000ff0a00720c */ /* 0x000fe40003fa6270 */
[----:B------:R-:W-:Y:S01]  /*a3f0*/  ISETP.GE.AND P6, PT, R14, RZ, PT ;  /* 0x000000ff0e00720c */ /* 0x000fe20003fc6270 */
[----:B------:R-:W-:Y:S01]  /*a400*/  IMAD.MOV R2, RZ, RZ, -R2 ;  /* 0x000000ffff027224 */ /* 0x000fe200078e0a02 */
[----:B------:R-:W-:Y:S01]  /*a410*/  ISETP.GE.AND P0, PT, R8, RZ, PT ;  /* 0x000000ff0800720c */ /* 0x000fe20003f06270 */
[----:B------:R-:W-:Y:S01]  /*a420*/  @!P4 IMAD.MOV R220, RZ, RZ, -R220 ;  /* 0x000000ffffdcc224 */ /* 0x000fe200078e0adc */
[----:B------:R-:W-:Y:S01]  /*a430*/  @!P3 IADD3 R223, R223, -R236, RZ ;  /* 0x800000ecdfdfb210 */ /* 0x000fe20007ffe0ff */
[----:B------:R-:W-:Y:S01]  /*a440*/  IMAD R224, R236, R2, R5 ;  /* 0x00000002ece07224 */ /* 0x000fe200078e0205 */
[----:B------:R-:W-:Y:S01]  /*a450*/  IADD3 R5, R0, 0xe0, RZ ;  /* 0x000000e000057810 */ /* 0x000fe20007ffe0ff */
[--C-:B------:R-:W-:Y:S01]  /*a460*/  @!P1 IMAD.IADD R221, R221, 0x1, -R236.reuse ;  /* 0x00000001dddd9824 */ /* 0x100fe200078e0aec */
[----:B------:R-:W-:Y:S01]  /*a470*/  ISETP.GT.U32.AND P4, PT, R236, R223, PT ;  /* 0x000000dfec00720c */ /* 0x000fe20003f84070 */
[----:B------:R-:W-:Y:S01]  /*a480*/  VIADD R2, R0, 0xdf ;  /* 0x000000df00027836 */ /* 0x000fe20000000000 */
[----:B------:R-:W-:Y:S01]  /*a490*/  ISETP.GE.AND P1, PT, R11, RZ, PT ;  /* 0x000000ff0b00720c */ /* 0x000fe20003f26270 */
[----:B------:R-:W-:Y:S01]  /*a4a0*/  @!P2 IMAD.IADD R222, R222, 0x1, -R236 ;  /* 0x00000001dedea824 */ /* 0x000fe200078e0aec */
[----:B------:R-:W-:Y:S01]  /*a4b0*/  @!P5 IADD3 R221, -R221, RZ, RZ ;  /* 0x000000ffddddd210 */ /* 0x000fe20007ffe1ff */
[----:B------:R-:W-:Y:S01]  /*a4c0*/  VIADD R8, R0, 0xe1 ;  /* 0x000000e100087836 */ /* 0x000fe20000000000 */
[----:B------:R-:W-:-:S02]  /*a4d0*/  IABS R225, R2 ;  /* 0x0000000200e17213 */ /* 0x000fc40000000000 */
[----:B------:R-:W-:Y:S02]  /*a4e0*/  ISETP.GT.U32.AND P5, PT, R236, R224, PT ;  /* 0x000000e0ec00720c */ /* 0x000fe40003fa4070 */
[----:B------:R-:W-:Y:S02]  /*a4f0*/  @!P6 IADD3 R219, -R219, RZ, RZ ;  /* 0x000000ffdbdbe210 */ /* 0x000fe40007ffe1ff */
[----:B------:R-:W-:Y:S01]  /*a500*/  ISETP.GE.AND P2, PT, R9, RZ, PT ;  /* 0x000000ff0900720c */ /* 0x000fe20003f46270 */
[----:B------:R-:W-:Y:S01]  /*a510*/  VIADD R9, R0, 0xe2 ;  /* 0x000000e200097836 */ /* 0x000fe20000000000 */
[----:B------:R-:W-:Y:S01]  /*a520*/  ISETP.GT.U32.AND P6, PT, R236, R222, PT ;  /* 0x000000deec00720c */ /* 0x000fe20003fc4070 */
[----:B------:R-:W-:Y:S01]  /*a530*/  @!P4 IMAD.IADD R223, R223, 0x1, -R236 ;  /* 0x00000001dfdfc824 */ /* 0x000fe200078e0aec */
[----:B------:R-:W-:Y:S01]  /*a540*/  ISETP.GE.AND P3, PT, R2, RZ, PT ;  /* 0x000000ff0200720c */ /* 0x000fe20003f66270 */
[----:B------:R-:W-:Y:S01]  /*a550*/  IMAD.HI.U32 R2, R4, R225, RZ ;  /* 0x000000e104027227 */ /* 0x000fe200078e00ff */
[----:B------:R-:W-:-:S02]  /*a560*/  IABS R13, R9 ;  /* 0x00000009000d7213 */ /* 0x000fc40000000000 */
[----:B------:R-:W-:Y:S01]  /*a570*/  ISETP.GE.AND P4, PT, R9, RZ, PT ;  /* 0x000000ff0900720c */ /* 0x000fe20003f86270 */
[--C-:B------:R-:W-:Y:S01]  /*a580*/  @!P5 IMAD.IADD R224, R224, 0x1, -R236.reuse ;  /* 0x00000001e0e0d824 */ /* 0x100fe200078e0aec */
[----:B------:R-:W-:Y:S02]  /*a590*/  IADD3 R9, -R2, RZ, RZ ;  /* 0x000000ff02097210 */ /* 0x000fe40007ffe1ff */
[----:B------:R-:W-:Y:S01]  /*a5a0*/  IABS R11, R5 ;  /* 0x00000005000b7213 */ /* 0x000fe20000000000 */
[----:B------:R-:W-:Y:S01]  /*a5b0*/  @!P2 IMAD.MOV R223, RZ, RZ, -R223 ;  /* 0x000000ffffdfa224 */ /* 0x000fe200078e0adf */
[----:B------:R-:W-:Y:S01]  /*a5c0*/  IABS R227, R8 ;  /* 0x0000000800e37213 */ /* 0x000fe20000000000 */
[C---:B------:R-:W-:Y:S01]  /*a5d0*/  IMAD R225, R236.reuse, R9, R225 ;  /* 0x00000009ece17224 */ /* 0x040fe200078e02e1 */
[----:B------:R-:W-:Y:S01]  /*a5e0*/  ISETP.GT.U32.AND P5, PT, R236, R224, PT ;  /* 0x000000e0ec00720c */ /* 0x000fe20003fa4070 */
[----:B------:R-:W-:Y:S01]  /*a5f0*/  @!P6 IMAD.IADD R222, R222, 0x1, -R236 ;  /* 0x00000001dedee824 */ /* 0x000fe200078e0aec */
[----:B------:R-:W-:Y:S01]  /*a600*/  ISETP.GE.AND P6, PT, R5, RZ, PT ;  /* 0x000000ff0500720c */ /* 0x000fe20003fc6270 */
[----:B------:R-:W-:Y:S01]  /*a610*/  IMAD.HI.U32 R2, R4, R11, RZ ;  /* 0x0000000b04027227 */ /* 0x000fe200078e00ff */
[----:B------:R-:W-:-:S02]  /*a620*/  ISETP.GT.U32.AND P2, PT, R236, R225, PT ;  /* 0x000000e1ec00720c */ /* 0x000fc40003f44070 */
[----:B------:R-:W-:Y:S01]  /*a630*/  IADD3 R10, R0, 0xe3, RZ ;  /* 0x000000e3000a7810 */ /* 0x000fe20007ffe0ff */
[----:B------:R-:W-:-:S03]  /*a640*/  IMAD.HI.U32 R5, R4, R227, RZ ;  /* 0x000000e304057227 */ /* 0x000fc600078e00ff */
[----:B------:R-:W-:Y:S01]  /*a650*/  IABS R229, R10 ;  /* 0x0000000a00e57213 */ /* 0x000fe20000000000 */
[----:B------:R-:W-:Y:S01]  /*a660*/  IMAD.MOV R2, RZ, RZ, -R2 ;  /* 0x000000ffff027224 */ /* 0x000fe200078e0a02 */
[----:B------:R-:W-:Y:S01]  /*a670*/  IADD3 R5, -R5, RZ, RZ ;  /* 0x000000ff05057210 */ /* 0x000fe20007ffe1ff */
[--C-:B------:R-:W-:Y:S02]  /*a680*/  @!P5 IMAD.IADD R224, R224, 0x1, -R236.reuse ;  /* 0x00000001e0e0d824 */ /* 0x100fe400078e0aec */
[C---:B------:R-:W-:Y:S02]  /*a690*/  IMAD R226, R236.reuse, R2, R11 ;  /* 0x00000002ece27224 */ /* 0x040fe400078e020b */
[C---:B------:R-:W-:Y:S02]  /*a6a0*/  IMAD R227, R236.reuse, R5, R227 ;  /* 0x00000005ece37224 */ /* 0x040fe400078e02e3 */
[----:B------:R-:W-:Y:S01]  /*a6b0*/  @!P2 IMAD.IADD R225, R225, 0x1, -R236 ;  /* 0x00000001e1e1a824 */ /* 0x000fe200078e0aec */
[C---:B------:R-:W-:Y:S01]  /*a6c0*/  ISETP.GT.U32.AND P5, PT, R236.reuse, R226, PT ;  /* 0x000000e2ec00720c */ /* 0x040fe20003fa4070 */
[----:B------:R-:W-:Y:S01]  /*a6d0*/  @!P0 IMAD.MOV R222, RZ, RZ, -R222 ;  /* 0x000000ffffde8224 */ /* 0x000fe200078e0ade */
[----:B------:R-:W-:Y:S01]  /*a6e0*/  ISETP.GT.U32.AND P2, PT, R236, R227, PT ;  /* 0x000000e3ec00720c */ /* 0x000fe20003f44070 */
[----:B------:R-:W-:Y:S01]  /*a6f0*/  VIADD R9, R0, 0xe4 ;  /* 0x000000e400097836 */ /* 0x000fe20000000000 */
[----:B------:R-:W-:Y:S01]  /*a700*/  ISETP.GE.AND P0, PT, R8, RZ, PT ;  /* 0x000000ff0800720c */ /* 0x000fe20003f06270 */
[----:B------:R-:W-:-:S03]  /*a710*/  IMAD.HI.U32 R8, R4, R13, RZ ;  /* 0x0000000d04087227 */ /* 0x000fc600078e00ff */
[----:B------:R-:W-:Y:S01]  /*a720*/  IABS R11, R9 ;  /* 0x00000009000b7213 */ /* 0x000fe20000000000 */
[----:B------:R-:W-:Y:S02]  /*a730*/  IMAD.MOV R8, RZ, RZ, -R8 ;  /* 0x000000ffff087224 */ /* 0x000fe400078e0a08 */
[----:B------:R-:W-:Y:S02]  /*a740*/  @!P1 IMAD.MOV R224, RZ, RZ, -R224 ;  /* 0x000000ffffe09224 */ /* 0x000fe400078e0ae0 */
[----:B------:R-:W-:Y:S01]  /*a750*/  @!P5 IADD3 R226, R226, -R236, RZ ;  /* 0x800000ece2e2d210 */ /* 0x000fe20007ffe0ff */
[C---:B------:R-:W-:Y:S01]  /*a760*/  IMAD R228, R236.reuse, R8, R13 ;  /* 0x00000008ece47224 */ /* 0x040fe200078e020d */
[C---:B------:R-:W-:Y:S01]  /*a770*/  ISETP.GT.U32.AND P5, PT, R236.reuse, R225, PT ;  /* 0x000000e1ec00720c */ /* 0x040fe20003fa4070 */
[----:B------:R-:W-:Y:S01]  /*a780*/  @!P2 IMAD.IADD R227, R227, 0x1, -R236 ;  /* 0x00000001e3e3a824 */ /* 0x000fe200078e0aec */
[----:B------:R-:W-:Y:S01]  /*a790*/  ISETP.GT.U32.AND P1, PT, R236, R226, PT ;  /* 0x000000e2ec00720c */ /* 0x000fe20003f24070 */
[----:B------:R-:W-:-:S03]  /*a7a0*/  IMAD.HI.U32 R8, R4, R229, RZ ;  /* 0x000000e504087227 */ /* 0x000fc600078e00ff */
[----:B------:R-:W-:Y:S01]  /*a7b0*/  ISETP.GT.U32.AND P2, PT, R236, R227, PT ;  /* 0x000000e3ec00720c */ /* 0x000fe20003f44070 */
[----:B------:R-:W-:Y:S01]  /*a7c0*/  IMAD.HI.U32 R230, R4, R11, RZ ;  /* 0x0000000b04e67227 */ /* 0x000fe200078e00ff */
[----:B------:R-:W-:-:S03]  /*a7d0*/  IADD3 R8, -R8, RZ, RZ ;  /* 0x000000ff08087210 */ /* 0x000fc60007ffe1ff */
[----:B------:R-:W-:Y:S02]  /*a7e0*/  VIADD R13, R0, 0xe6 ;  /* 0x000000e6000d7836 */ /* 0x000fe40000000000 */
[----:B------:R-:W-:Y:S01]  /*a7f0*/  @!P5 IMAD.IADD R225, R225, 0x1, -R236 ;  /* 0x00000001e1e1d824 */ /* 0x000fe200078e0aec */
[C---:B------:R-:W-:Y:S01]  /*a800*/  ISETP.GT.U32.AND P5, PT, R236.reuse, R228, PT ;  /* 0x000000e4ec00720c */ /* 0x040fe20003fa4070 */
[C---:B------:R-:W-:Y:S01]  /*a810*/  IMAD R229, R236.reuse, R8, R229 ;  /* 0x00000008ece57224 */ /* 0x040fe200078e02e5 */
[----:B------:R-:W-:Y:S01]  /*a820*/  IABS R5, R13 ;  /* 0x0000000d00057213 */ /* 0x000fe20000000000 */
[----:B------:R-:W-:Y:S02]  /*a830*/  IMAD.MOV R230, RZ, RZ, -R230 ;  /* 0x000000ffffe67224 */ /* 0x000fe400078e0ae6 */
[----:B------:R-:W-:Y:S01]  /*a840*/  @!P2 IMAD.IADD R227, R227, 0x1, -R236 ;  /* 0x00000001e3e3a824 */ /* 0x000fe200078e0aec */
[----:B------:R-:W-:Y:S01]  /*a850*/  ISETP.GT.U32.AND P2, PT, R236, R229, PT ;  /* 0x000000e5ec00720c */ /* 0x000fe20003f44070 */
[----:B------:R-:W-:-:S04]  /*a860*/  IMAD.HI.U32 R2, R4, R231, RZ ;  /* 0x000000e704027227 */ /* 0x000fc800078e00ff */
[----:B------:R-:W-:Y:S01]  /*a870*/  IMAD R230, R236, R230, R11 ;  /* 0x000000e6ece67224 */ /* 0x000fe200078e020b */
[----:B------:R-:W-:Y:S01]  /*a880*/  IADD3 R11, R0, 0xe7, RZ ;  /* 0x000000e7000b7810 */ /* 0x000fe20007ffe0ff */
[----:B------:R-:W-:Y:S02]  /*a890*/  IMAD.MOV R2, RZ, RZ, -R2 ;  /* 0x000000ffff027224 */ /* 0x000fe400078e0a02 */
[----:B------:R-:W-:Y:S01]  /*a8a0*/  IMAD.HI.U32 R232, R4, R5, RZ ;  /* 0x0000000504e87227 */ /* 0x000fe200078e00ff */
[----:B------:R-:W-:-:S03]  /*a8b0*/  IABS R233, R11 ;  /* 0x0000000b00e97213 */ /* 0x000fc60000000000 */
[--C-:B------:R-:W-:Y:S01]  /*a8c0*/  @!P5 IMAD.IADD R228, R228, 0x1, -R236.reuse ;  /* 0x00000001e4e4d824 */ /* 0x100fe200078e0aec */
[C---:B------:R-:W-:Y:S01]  /*a8d0*/  ISETP.GT.U32.AND P5, PT, R236.reuse, R230, PT ;  /* 0x000000e6ec00720c */ /* 0x040fe20003fa4070 */
[----:B------:R-:W-:Y:S01]  /*a8e0*/  IMAD R231, R236, R2, R231 ;  /* 0x00000002ece77224 */ /* 0x000fe200078e02e7 */
[----:B------:R-:W-:Y:S01]  /*a8f0*/  IADD3 R232, -R232, RZ, RZ ;  /* 0x000000ffe8e87210 */ /* 0x000fe20007ffe1ff */
[--C-:B------:R-:W-:Y:S01]  /*a900*/  @!P1 IMAD.IADD R226, R226, 0x1, -R236.reuse ;  /* 0x00000001e2e29824 */ /* 0x100fe200078e0aec */
[----:B------:R-:W-:Y:S01]  /*a910*/  @!P2 IADD3 R229, R229, -R236, RZ ;  /* 0x800000ece5e5a210 */ /* 0x000fe20007ffe0ff */
[----:B------:R-:W-:Y:S01]  /*a920*/  @!P3 IMAD.MOV R225, RZ, RZ, -R225 ;  /* 0x000000ffffe1b224 */ /* 0x000fe200078e0ae1 */
[C---:B------:R-:W-:Y:S01]  /*a930*/  ISETP.GT.U32.AND P2, PT, R236.reuse, R231, PT ;  /* 0x000000e7ec00720c */ /* 0x040fe20003f44070 */
[----:B------:R-:W-:Y:S01]  /*a940*/  IMAD R232, R236, R232, R5 ;  /* 0x000000e8ece87224 */ /* 0x000fe200078e0205 */
[----:B------:R-:W-:Y:S01]  /*a950*/  ISETP.GE.AND P1, PT, R10, RZ, PT ;  /* 0x000000ff0a00720c */ /* 0x000fe20003f26270 */
[C---:B------:R-:W-:Y:S01]  /*a960*/  VIADD R10, R0.reuse, 0xe8 ;  /* 0x000000e8000a7836 */ /* 0x040fe20000000000 */
[C---:B------:R-:W-:Y:S01]  /*a970*/  IADD3 R2, R0.reuse, 0xe9, RZ ;  /* 0x000000e900027810 */ /* 0x040fe20007ffe0ff */
[----:B------:R-:W-:Y:S01]  /*a980*/  VIADD R5, R0, 0xea ;  /* 0x000000ea00057836 */ /* 0x000fe20000000000 */
[----:B------:R-:W-:Y:S01]  /*a990*/  ISETP.GT.U32.AND P3, PT, R236, R228, PT ;  /* 0x000000e4ec00720c */ /* 0x000fe20003f64070 */
[----:B------:R-:W-:Y:S01]  /*a9a0*/  @!P5 IMAD.IADD R230, R230, 0x1, -R236 ;  /* 0x00000001e6e6d824 */ /* 0x000fe200078e0aec */
[----:B------:R-:W-:Y:S01]  /*a9b0*/  IABS R234, R10 ;  /* 0x0000000a00ea7213 */ /* 0x000fe20000000000 */
[----:B------:R-:W-:Y:S01]  /*a9c0*/  IMAD.HI.U32 R237, R4, R233, RZ ;  /* 0x000000e904ed7227 */ /* 0x000fe200078e00ff */
[----:B------:R-:W-:-:S02]  /*a9d0*/  ISETP.GT.U32.AND P5, PT, R236, R232, PT ;  /* 0x000000e8ec00720c */ /* 0x000fc40003fa4070 */
[----:B------:R-:W-:Y:S01]  /*a9e0*/  IABS R235, R2 ;  /* 0x0000000200eb7213 */ /* 0x000fe20000000000 */
[----:B------:R-:W-:Y:S01]  /*a9f0*/  IMAD.HI.U32 R15, R4, R234, RZ ;  /* 0x000000ea040f7227 */ /* 0x000fe200078e00ff */
[----:B------:R-:W-:Y:S02]  /*aa00*/  @!P2 IADD3 R231, R231, -R236, RZ ;  /* 0x800000ece7e7a210 */ /* 0x000fe40007ffe0ff */
[----:B------:R-:W-:Y:S01]  /*aa10*/  ISETP.GT.U32.AND P2, PT, R236, R229, PT ;  /* 0x000000e5ec00720c */ /* 0x000fe20003f44070 */
[----:B------:R-:W-:Y:S01]  /*aa20*/  IMAD.HI.U32 R14, R4, R235, RZ ;  /* 0x000000eb040e7227 */ /* 0x000fe200078e00ff */
[----:B------:R-:W-:Y:S02]  /*aa30*/  IADD3 R15, -R15, RZ, RZ ;  /* 0x000000ff0f0f7210 */ /* 0x000fe40007ffe1ff */
[----:B------:R-:W-:Y:S01]  /*aa40*/  IABS R242, R5 ;  /* 0x0000000500f27213 */ /* 0x000fe20000000000 */
[----:B------:R-:W-:Y:S01]  /*aa50*/  IMAD.MOV R14, RZ, RZ, -R14 ;  /* 0x000000ffff0e7224 */ /* 0x000fe200078e0a0e */
[----:B------:R-:W-:Y:S01]  /*aa60*/  @!P6 IADD3 R226, -R226, RZ, RZ ;  /* 0x000000ffe2e2e210 */ /* 0x000fe20007ffe1ff */
[----:B------:R-:W-:Y:S01]  /*aa70*/  @!P5 IMAD.IADD R232, R232, 0x1, -R236 ;  /* 0x00000001e8e8d824 */ /* 0x000fe200078e0aec */
[C---:B------:R-:W-:Y:S01]  /*aa80*/  ISETP.GT.U32.AND P5, PT, R236.reuse, R230, PT ;  /* 0x000000e6ec00720c */ /* 0x040fe20003fa4070 */
[C---:B------:R-:W-:Y:S01]  /*aa90*/  IMAD R234, R236.reuse, R15, R234 ;  /* 0x0000000fecea7224 */ /* 0x040fe200078e02ea */
[C---:B------:R-:W-:Y:S01]  /*aaa0*/  ISETP.GT.U32.AND P6, PT, R236.reuse, R231, PT ;  /* 0x000000e7ec00720c */ /* 0x040fe20003fc4070 */
[----:B------:R-:W-:Y:S01]  /*aab0*/  @!P0 IMAD.MOV R227, RZ, RZ, -R227 ;  /* 0x000000ffffe38224 */ /* 0x000fe200078e0ae3 */
[----:B------:R-:W-:Y:S01]  /*aac0*/  ISETP.GT.U32.AND P0, PT, R236, R232, PT ;  /* 0x000000e8ec00720c */ /* 0x000fe20003f04070 */
[----:B------:R-:W-:Y:S01]  /*aad0*/  IMAD.HI.U32 R8, R4, R242, RZ ;  /* 0x000000f204087227 */ /* 0x000fe200078e00ff */
[----:B------:R-:W-:-:S02]  /*aae0*/  @!P2 IADD3 R229, R229, -R236, RZ ;  /* 0x800000ece5e5a210 */ /* 0x000fc40007ffe0ff */
[C---:B------:R-:W-:Y:S01]  /*aaf0*/  ISETP.GT.U32.AND P2, PT, R236.reuse, R234, PT ;  /* 0x000000eaec00720c */ /* 0x040fe20003f44070 */
[----:B------:R-:W-:Y:S01]  /*ab00*/  IMAD R235, R236, R14, R235 ;  /* 0x0000000eeceb7224 */ /* 0x000fe200078e02eb */
[----:B------:R-:W-:Y:S01]  /*ab10*/  @!P1 IADD3 R229, -R229, RZ, RZ ;  /* 0x000000ffe5e59210 */ /* 0x000fe20007ffe1ff */
[----:B------:R-:W-:Y:S02]  /*ab20*/  IMAD.MOV R237, RZ, RZ, -R237 ;  /* 0x000000ffffed7224 */ /* 0x000fe400078e0aed */
[----:B------:R-:W-:Y:S02]  /*ab30*/  IMAD.MOV R8, RZ, RZ, -R8 ;  /* 0x000000ffff087224 */ /* 0x000fe400078e0a08 */
[----:B------:R-:W-:Y:S01]  /*ab40*/  @!P5 IMAD.IADD R230, R230, 0x1, -R236 ;  /* 0x00000001e6e6d824 */ /* 0x000fe200078e0aec */
[C---:B------:R-:W-:Y:S01]  /*ab50*/  ISETP.GT.U32.AND P5, PT, R236.reuse, R235, PT ;  /* 0x000000ebec00720c */ /* 0x040fe20003fa4070 */
[C---:B------:R-:W-:Y:S01]  /*ab60*/  IMAD R233, R236.reuse, R237, R233 ;  /* 0x000000edece97224 */ /* 0x040fe200078e02e9 */
[----:B------:R-:W-:Y:S01]  /*ab70*/  @!P6 IADD3 R231, R231, -R236, RZ ;  /* 0x800000ece7e7e210 */ /* 0x000fe20007ffe0ff */
[----:B------:R-:W-:Y:S01]  /*ab80*/  IMAD R242, R236, R8, R242 ;  /* 0x00000008ecf27224 */ /* 0x000fe200078e02f2 */
[----:B------:R-:W-:Y:S01]  /*ab90*/  ISETP.GE.AND P6, PT, R9, RZ, PT ;  /* 0x000000ff0900720c */ /* 0x000fe20003fc6270 */
[--C-:B------:R-:W-:Y:S01]  /*aba0*/  @!P3 IMAD.IADD R228, R228, 0x1, -R236.reuse ;  /* 0x00000001e4e4b824 */ /* 0x100fe200078e0aec */
[----:B------:R-:W-:Y:S01]  /*abb0*/  ISETP.GT.U32.AND P3, PT, R236, R233, PT ;  /* 0x000000e9ec00720c */ /* 0x000fe20003f64070 */
[--C-:B------:R-:W-:Y:S01]  /*abc0*/  @!P2 IMAD.IADD R234, R234, 0x1, -R236.reuse ;  /* 0x00000001eaeaa824 */ /* 0x100fe200078e0aec */
[----:B------:R-:W-:Y:S01]  /*abd0*/  ISETP.GE.AND P2, PT, R13, RZ, PT ;  /* 0x000000ff0d00720c */ /* 0x000fe20003f46270 */
[--C-:B------:R-:W-:Y:S01]  /*abe0*/  @!P0 IMAD.IADD R232, R232, 0x1, -R236.reuse ;  /* 0x00000001e8e88824 */ /* 0x100fe200078e0aec */
[----:B------:R-:W-:Y:S01]  /*abf0*/  ISETP.GT.U32.AND P0, PT, R236, R242, PT ;  /* 0x000000f2ec00720c */ /* 0x000fe20003f04070 */
[----:B------:R-:W-:Y:S01]  /*ac00*/  VIADD R8, R0, 0xeb ;  /* 0x000000eb00087836 */ /* 0x000fe20000000000 */
[----:B------:R-:W-:Y:S01]  /*ac10*/  ISETP.GT.U32.AND P1, PT, R236, R234, PT ;  /* 0x000000eaec00720c */ /* 0x000fe20003f24070 */
[C---:B------:R-:W-:Y:S01]  /*ac20*/  VIADD R9, R0.reuse, 0xec ;  /* 0x000000ec00097836 */ /* 0x040fe20000000000 */
[C---:B------:R-:W-:Y:S01]  /*ac30*/  IADD3 R237, R0.reuse, 0xf3, RZ ;  /* 0x000000f300ed7810 */ /* 0x040fe20007ffe0ff */
[----:B------:R-:W-:Y:S01]  /*ac40*/  @!P5 IMAD.IADD R235, R235, 0x1, -R236 ;  /* 0x00000001ebebd824 */ /* 0x000fe200078e0aec */
[----:B------:R-:W-:Y:S01]  /*ac50*/  IABS R243, R8 ;  /* 0x0000000800f37213 */ /* 0x000fe20000000000 */
[----:B------:R-:W-:Y:S01]  /*ac60*/  @!P4 IMAD.MOV R228, RZ, RZ, -R228 ;  /* 0x000000ffffe4c224 */ /* 0x000fe200078e0ae4 */
[----:B------:R-:W-:Y:S01]  /*ac70*/  IABS R244, R9 ;  /* 0x0000000900f47213 */ /* 0x000fe20000000000 */
[----:B------:R-:W-:Y:S01]  /*ac80*/  @!P6 IMAD.MOV R230, RZ, RZ, -R230 ;  /* 0x000000ffffe6e224 */ /* 0x000fe200078e0ae6 */
[----:B------:R-:W-:Y:S01]  /*ac90*/  @!P3 IADD3 R233, R233, -R236, RZ ;  /* 0x800000ece9e9b210 */ /* 0x000fe20007ffe0ff */
[----:B------:R-:W-:Y:S01]  /*aca0*/  VIADD R13, R0, 0xf2 ;  /* 0x000000f2000d7836 */ /* 0x000fe20000000000 */
[----:B------:R-:W-:Y:S01]  /*acb0*/  ISETP.GT.U32.AND P4, PT, R236, R235, PT ;  /* 0x000000ebec00720c */ /* 0x000fe20003f84070 */
[--C-:B------:R-:W-:Y:S01]  /*acc0*/  @!P0 IMAD.IADD R242, R242, 0x1, -R236.reuse ;  /* 0x00000001f2f28824 */ /* 0x100fe200078e0aec */
[----:B------:R-:W-:Y:S01]  /*acd0*/  @!P2 IADD3 R232, -R232, RZ, RZ ;  /* 0x000000ffe8e8a210 */ /* 0x000fe20007ffe1ff */
[----:B------:R-:W-:Y:S01]  /*ace0*/  @!P1 IMAD.IADD R234, R234, 0x1, -R236 ;  /* 0x00000001eaea9824 */ /* 0x000fe200078e0aec */
[----:B------:R-:W-:Y:S01]  /*acf0*/  ISETP.GE.AND P3, PT, R12, RZ, PT ;  /* 0x000000ff0c00720c */ /* 0x000fe20003f66270 */
[----:B------:R-:W-:Y:S01]  /*ad00*/  IMAD.HI.U32 R12, R4, R243, RZ ;  /* 0x000000f3040c7227 */ /* 0x000fe200078e00ff */
[----:B------:R-:W-:-:S02]  /*ad10*/  ISETP.GE.AND P2, PT, R2, RZ, PT ;  /* 0x000000ff0200720c */ /* 0x000fc40003f46270 */
[----:B------:R-:W-:Y:S01]  /*ad20*/  ISETP.GT.U32.AND P0, PT, R236, R233, PT ;  /* 0x000000e9ec00720c */ /* 0x000fe20003f04070 */
[----:B------:R-:W-:Y:S01]  /*ad30*/  IMAD.HI.U32 R2, R4, R244, RZ ;  /* 0x000000f404027227 */ /* 0x000fe200078e00ff */
[----:B------:R-:W-:Y:S02]  /*ad40*/  ISETP.GE.AND P5, PT, R11, RZ, PT ;  /* 0x000000ff0b00720c */ /* 0x000fe40003fa6270 */
[----:B------:R-:W-:Y:S01]  /*ad50*/  ISETP.GE.AND P1, PT, R5, RZ, PT ;  /* 0x000000ff0500720c */ /* 0x000fe20003f26270 */
[----:B------:R-:W-:Y:S01]  /*ad60*/  @!P4 IMAD.IADD R235, R235, 0x1, -R236 ;  /* 0x00000001ebebc824 */ /* 0x000fe200078e0aec */
[----:B------:R-:W-:Y:S02]  /*ad70*/  IADD3 R11, -R12, RZ, RZ ;  /* 0x000000ff0c0b7210 */ /* 0x000fe40007ffe1ff */
[----:B------:R-:W-:Y:S01]  /*ad80*/  IADD3 R5, -R2, RZ, RZ ;  /* 0x000000ff02057210 */ /* 0x000fe20007ffe1ff */
[----:B------:R-:W-:Y:S01]  /*ad90*/  @!P3 IMAD.MOV R231, RZ, RZ, -R231 ;  /* 0x000000ffffe7b224 */ /* 0x000fe200078e0ae7 */
[C---:B------:R-:W-:Y:S01]  /*ada0*/  ISETP.GT.U32.AND P6, PT, R236.reuse, R242, PT ;  /* 0x000000f2ec00720c */ /* 0x040fe20003fc4070 */
[----:B------:R-:W-:Y:S01]  /*adb0*/  IMAD R243, R236, R11, R243 ;  /* 0x0000000becf37224 */ /* 0x000fe200078e02f3 */
[----:B------:R-:W-:Y:S01]  /*adc0*/  ISETP.GE.AND P3, PT, R10, RZ, PT ;  /* 0x000000ff0a00720c */ /* 0x000fe20003f66270 */
[----:B------:R-:W-:Y:S01]  /*add0*/  IMAD R244, R236, R5, R244 ;  /* 0x00000005ecf47224 */ /* 0x000fe200078e02f4 */
[----:B------:R-:W-:Y:S01]  /*ade0*/  ISETP.GE.AND P4, PT, R8, RZ, PT ;  /* 0x000000ff0800720c */ /* 0x000fe20003f86270 */
[--C-:B------:R-:W-:Y:S01]  /*adf0*/  @!P0 IMAD.IADD R233, R233, 0x1, -R236.reuse ;  /* 0x00000001e9e98824 */ /* 0x100fe200078e0aec */
[C---:B------:R-:W-:Y:S01]  /*ae00*/  ISETP.GT.U32.AND P0, PT, R236.reuse, R243, PT ;  /* 0x000000f3ec00720c */ /* 0x040fe20003f04070 */
[----:B------:R-:W-:Y:S01]  /*ae10*/  @!P2 IMAD.MOV R235, RZ, RZ, -R235 ;  /* 0x000000ffffeba224 */ /* 0x000fe200078e0aeb */
[----:B------:R-:W-:Y:S01]  /*ae20*/  ISETP.GT.U32.AND P2, PT, R236, R244, PT ;  /* 0x000000f4ec00720c */ /* 0x000fe20003f44070 */
[C---:B------:R-:W-:Y:S01]  /*ae30*/  VIADD R5, R0.reuse, 0xee ;  /* 0x000000ee00057836 */ /* 0x040fe20000000000 */
[C---:B------:R-:W-:Y:S01]  /*ae40*/  IADD3 R2, R0.reuse, 0xf0, RZ ;  /* 0x000000f000027810 */ /* 0x040fe20007ffe0ff */
[----:B------:R-:W-:Y:S01]  /*ae50*/  VIADD R8, R0, 0xef ;  /* 0x000000ef00087836 */ /* 0x000fe20000000000 */
[----:B------:R-:W-:Y:S01]  /*ae60*/  IABS R14, R13 ;  /* 0x0000000d000e7213 */ /* 0x000fe20000000000 */
[----:B------:R-:W-:Y:S01]  /*ae70*/  @!P6 IMAD.IADD R242, R242, 0x1, -R236 ;  /* 0x00000001f2f2e824 */ /* 0x000fe200078e0aec */
[----:B------:R-:W-:Y:S01]  /*ae80*/  IABS R246, R5 ;  /* 0x0000000500f67213 */ /* 0x000fe20000000000 */
[----:B------:R-:W-:Y:S01]  /*ae90*/  @!P5 IMAD.MOV R233, RZ, RZ, -R233 ;  /* 0x000000ffffe9d224 */ /* 0x000fe200078e0ae9 */
[----:B------:R-:W-:Y:S01]  /*aea0*/  IABS R247, R8 ;  /* 0x0000000800f77213 */ /* 0x000fe20000000000 */
[----:B------:R-:W-:Y:S01]  /*aeb0*/  @!P1 IMAD.MOV R242, RZ, RZ, -R242 ;  /* 0x000000fffff29224 */ /* 0x000fe200078e0af2 */
[----:B------:R-:W-:Y:S01]  /*aec0*/  ISETP.GE.AND P1, PT, R8, RZ, PT ;  /* 0x000000ff0800720c */ /* 0x000fe20003f26270 */
[--C-:B------:R-:W-:Y:S01]  /*aed0*/  @!P0 IMAD.IADD R243, R243, 0x1, -R236.reuse ;  /* 0x00000001f3f38824 */ /* 0x100fe200078e0aec */
[----:B------:R-:W-:Y:S01]  /*aee0*/  @!P3 IADD3 R234, -R234, RZ, RZ ;  /* 0x000000ffeaeab210 */ /* 0x000fe20007ffe1ff */
[----:B------:R-:W-:Y:S01]  /*aef0*/  @!P2 IMAD.IADD R244, R244, 0x1, -R236 ;  /* 0x00000001f4f4a824 */ /* 0x000fe200078e0aec */
[----:B------:R-:W-:Y:S01]  /*af00*/  ISETP.GE.AND P6, PT, R9, RZ, PT ;  /* 0x000000ff0900720c */ /* 0x000fe20003fc6270 */
[----:B------:R-:W-:Y:S01]  /*af10*/  IMAD.HI.U32 R8, R4, R246, RZ ;  /* 0x000000f604087227 */ /* 0x000fe200078e00ff */
[----:B------:R-:W-:-:S02]  /*af20*/  ISETP.GT.U32.AND P5, PT, R236, R243, PT ;  /* 0x000000f3ec00720c */ /* 0x000fc40003fa4070 */
[----:B------:R-:W-:Y:S02]  /*af30*/  ISETP.GT.U32.AND P2, PT, R236, R244, PT ;  /* 0x000000f4ec00720c */ /* 0x000fe40003f44070 */
[----:B------:R-:W-:Y:S01]  /*af40*/  ISETP.GE.AND P3, PT, R5, RZ, PT ;  /* 0x000000ff0500720c */ /* 0x000fe20003f66270 */
[----:B------:R-:W-:Y:S01]  /*af50*/  IMAD.HI.U32 R5, R4, R247, RZ ;  /* 0x000000f704057227 */ /* 0x000fe200078e00ff */
[----:B------:R-:W-:Y:S02]  /*af60*/  IADD3 R8, -R8, RZ, RZ ;  /* 0x000000ff08087210 */ /* 0x000fe40007ffe1ff */
[----:B------:R-:W-:Y:S01]  /*af70*/  ISETP.GE.AND P0, PT, R245, RZ, PT ;  /* 0x000000fff500720c */ /* 0x000fe20003f06270 */
[----:B------:R-:W-:Y:S01]  /*af80*/  IMAD.MOV R5, RZ, RZ, -R5 ;  /* 0x000000ffff057224 */ /* 0x000fe200078e0a05 */
[----:B------:R-:W-:Y:S01]  /*af90*/  IABS R245, R245 ;  /* 0x000000f500f57213 */ /* 0x000fe20000000000 */
[C---:B------:R-:W-:Y:S01]  /*afa0*/  IMAD R246, R236.reuse, R8, R246 ;  /* 0x00000008ecf67224 */ /* 0x040fe200078e02f6 */
[----:B------:R-:W-:Y:S01]  /*afb0*/  IABS R248, R2 ;  /* 0x0000000200f87213 */ /* 0x000fe20000000000 */
[----:B------:R-:W-:Y:S01]  /*afc0*/  IMAD R247, R236, R5, R247 ;  /* 0x00000005ecf77224 */ /* 0x000fe200078e02f7 */
[----:B------:R-:W-:Y:S01]  /*afd0*/  @!P5 IADD3 R243, R243, -R236, RZ ;  /* 0x800000ecf3f3d210 */ /* 0x000fe20007ffe0ff */
[----:B------:R-:W-:Y:S01]  /*afe0*/  IMAD.HI.U32 R9, R4, R245, RZ ;  /* 0x000000f504097227 */ /* 0x000fe200078e00ff */
[----:B------:R-:W-:-:S02]  /*aff0*/  ISETP.GE.AND P5, PT, R2, RZ, PT ;  /* 0x000000ff0200720c */ /* 0x000fc40003fa6270 */
[----:B------:R-:W-:Y:S01]  /*b000*/  IABS R10, R3 ;  /* 0x00000003000a7213 */ /* 0x000fe20000000000 */
[----:B------:R-:W-:Y:S01]  /*b010*/  @!P2 IMAD.IADD R244, R244, 0x1, -R236 ;  /* 0x00000001f4f4a824 */ /* 0x000fe200078e0aec */
[----:B------:R-:W-:Y:S01]  /*b020*/  ISETP.GT.U32.AND P2, PT, R236, R246, PT ;  /* 0x000000f6ec00720c */ /* 0x000fe20003f44070 */
[----:B------:R-:W-:Y:S01]  /*b030*/  IMAD.HI.U32 R2, R4, R248, RZ ;  /* 0x000000f804027227 */ /* 0x000fe200078e00ff */
[----:B------:R-:W-:Y:S02]  /*b040*/  IABS R12, R237 ;  /* 0x000000ed000c7213 */ /* 0x000fe40000000000 */
[----:B------:R-:W-:Y:S01]  /*b050*/  IABS R11, R20 ;  /* 0x00000014000b7213 */ /* 0x000fe20000000000 */
[----:B------:R-:W-:Y:S02]  /*b060*/  IMAD.MOV R9, RZ, RZ, -R9 ;  /* 0x000000ffff097224 */ /* 0x000fe400078e0a09 */
[----:B------:R-:W-:Y:S01]  /*b070*/  @!P6 IMAD.MOV R244, RZ, RZ, -R244 ;  /* 0x000000fffff4e224 */ /* 0x000fe200078e0af4 */
[----:B------:R-:W-:Y:S01]  /*b080*/  ISETP.GT.U32.AND P6, PT, R236, R247, PT ;  /* 0x000000f7ec00720c */ /* 0x000fe20003fc4070 */
[----:B------:R-:W-:-:S02]  /*b090*/  IMAD.MOV R2, RZ, RZ, -R2 ;  /* 0x000000ffff027224 */ /* 0x000fc400078e0a02 */
[C---:B------:R-:W-:Y:S02]  /*b0a0*/  IMAD R245, R236.reuse, R9, R245 ;  /* 0x00000009ecf57224 */ /* 0x040fe400078e02f5 */
[----:B------:R-:W-:Y:S01]  /*b0b0*/  IMAD R248, R236, R2, R248 ;  /* 0x00000002ecf87224 */ /* 0x000fe200078e02f8 */
[----:B------:R-:W-:Y:S01]  /*b0c0*/  IADD3 R2, R0, 0xf1, RZ ;  /* 0x000000f100027810 */ /* 0x000fe20007ffe0ff */
[----:B------:R-:W-:Y:S01]  /*b0d0*/  @!P4 IMAD.MOV R243, RZ, RZ, -R243 ;  /* 0x000000fffff3c224 */ /* 0x000fe200078e0af3 */
[----:B------:R-:W-:Y:S01]  /*b0e0*/  ISETP.GT.U32.AND P4, PT, R236, R245, PT ;  /* 0x000000f5ec00720c */ /* 0x000fe20003f84070 */
[----:B------:R-:W-:Y:S01]  /*b0f0*/  IMAD.HI.U32 R8, R4, R14, RZ ;  /* 0x0000000e04087227 */ /* 0x000fe200078e00ff */
[----:B------:R-:W-:Y:S02]  /*b100*/  IABS R15, R2 ;  /* 0x00000002000f7213 */ /* 0x000fe40000000000 */
[----:B------:R-:W-:Y:S01]  /*b110*/  @!P2 IADD3 R246, R246, -R236, RZ ;  /* 0x800000ecf6f6a210 */ /* 0x000fe20007ffe0ff */
[----:B------:R-:W-:Y:S01]  /*b120*/  @!P6 IMAD.IADD R247, R247, 0x1, -R236 ;  /* 0x00000001f7f7e824 */ /* 0x000fe200078e0aec */
[----:B------:R-:W-:Y:S01]  /*b130*/  IADD3 R8, -R8, RZ, RZ ;  /* 0x000000ff08087210 */ /* 0x000fe20007ffe1ff */
[----:B------:R-:W-:Y:S01]  /*b140*/  IMAD.HI.U32 R5, R4, R15, RZ ;  /* 0x0000000f04057227 */ /* 0x000fe200078e00ff */
[----:B------:R-:W-:-:S02]  /*b150*/  ISETP.GT.U32.AND P2, PT, R236, R246, PT ;  /* 0x000000f6ec00720c */ /* 0x000fc40003f44070 */
[C---:B------:R-:W-:Y:S01]  /*b160*/  ISETP.GT.U32.AND P6, PT, R236.reuse, R247, PT ;  /* 0x000000f7ec00720c */ /* 0x040fe20003fc4070 */
[----:B------:R-:W-:Y:S02]  /*b170*/  IMAD.MOV R5, RZ, RZ, -R5 ;  /* 0x000000ffff057224 */ /* 0x000fe400078e0a05 */
[----:B------:R-:W-:Y:S02]  /*b180*/  @!P4 IMAD.IADD R245, R245, 0x1, -R236 ;  /* 0x00000001f5f5c824 */ /* 0x000fe400078e0aec */
[C---:B------:R-:W-:Y:S02]  /*b190*/  IMAD R15, R236.reuse, R5, R15 ;  /* 0x00000005ec0f7224 */ /* 0x040fe400078e020f */
[C---:B------:R-:W-:Y:S01]  /*b1a0*/  IMAD R14, R236.reuse, R8, R14 ;  /* 0x00000008ec0e7224 */ /* 0x040fe200078e020e */
[----:B------:R-:W-:Y:S01]  /*b1b0*/  ISETP.GT.U32.AND P4, PT, R236, R245, PT ;  /* 0x000000f5ec00720c */ /* 0x000fe20003f84070 */
[----:B------:R-:W-:-:S04]  /*b1c0*/  IMAD.HI.U32 R9, R4, R10, RZ ;  /* 0x0000000a04097227 */ /* 0x000fc800078e00ff */
[--C-:B------:R-:W-:Y:S01]  /*b1d0*/  @!P2 IMAD.IADD R246, R246, 0x1, -R236.reuse ;  /* 0x00000001f6f6a824 */ /* 0x100fe200078e0aec */
[----:B------:R-:W-:Y:S01]  /*b1e0*/  ISETP.GT.U32.AND P2, PT, R236, R15, PT ;  /* 0x0000000fec00720c */ /* 0x000fe20003f44070 */
[----:B------:R-:W-:Y:S01]  /*b1f0*/  IMAD.HI.U32 R5, R4, R12, RZ ;  /* 0x0000000c04057227 */ /* 0x000fe200078e00ff */
[----:B------:R-:W-:Y:S02]  /*b200*/  @!P6 IADD3 R247, R247, -R236, RZ ;  /* 0x800000ecf7f7e210 */ /* 0x000fe40007ffe0ff */
[C---:B------:R-:W-:Y:S01]  /*b210*/  ISETP.GT.U32.AND P6, PT, R236.reuse, R14, PT ;  /* 0x0000000eec00720c */ /* 0x040fe20003fc4070 */
[----:B------:R-:W-:Y:S01]  /*b220*/  IMAD.MOV R9, RZ, RZ, -R9 ;  /* 0x000000ffff097224 */ /* 0x000fe200078e0a09 */
[----:B------:R-:W-:Y:S01]  /*b230*/  IADD3 R5, -R5, RZ, RZ ;  /* 0x000000ff05057210 */ /* 0x000fe20007ffe1ff */
[----:B------:R-:W-:Y:S01]  /*b240*/  @!P4 IMAD.IADD R245, R245, 0x1, -R236 ;  /* 0x00000001f5f5c824 */ /* 0x000fe200078e0aec */
[C---:B------:R-:W-:Y:S01]  /*b250*/  ISETP.GT.U32.AND P4, PT, R236.reuse, R248, PT ;  /* 0x000000f8ec00720c */ /* 0x040fe20003f84070 */
[----:B------:R-:W-:Y:S01]  /*b260*/  IMAD R10, R236, R9, R10 ;  /* 0x00000009ec0a7224 */ /* 0x000fe200078e020a */
[----:B------:R-:W-:Y:S01]  /*b270*/  IABS R9, R241 ;  /* 0x000000f100097213 */ /* 0x000fe20000000000 */
[----:B------:R-:W-:Y:S01]  /*b280*/  IMAD.HI.U32 R8, R4, R11, RZ ;  /* 0x0000000b04087227 */ /* 0x000fe200078e00ff */
[----:B------:R-:W-:-:S03]  /*b290*/  @!P1 IADD3 R247, -R247, RZ, RZ ;  /* 0x000000fff7f79210 */ /* 0x000fc60007ffe1ff */
[--C-:B------:R-:W-:Y:S02]  /*b2a0*/  @!P2 IMAD.IADD R15, R15, 0x1, -R236.reuse ;  /* 0x000000010f0fa824 */ /* 0x100fe400078e0aec */
[----:B------:R-:W-:Y:S02]  /*b2b0*/  @!P6 IMAD.IADD R14, R14, 0x1, -R236 ;  /* 0x000000010e0ee824 */ /* 0x000fe400078e0aec */
[----:B------:R-:W-:Y:S01]  /*b2c0*/  IMAD.MOV R8, RZ, RZ, -R8 ;  /* 0x000000ffff087224 */ /* 0x000fe200078e0a08 */
[C---:B------:R-:W-:Y:S01]  /*b2d0*/  ISETP.GT.U32.AND P6, PT, R236.reuse, R15, PT ;  /* 0x0000000fec00720c */ /* 0x040fe20003fc4070 */
[----:B------:R-:W-:Y:S01]  /*b2e0*/  IMAD R12, R236, R5, R12 ;  /* 0x00000005ec0c7224 */ /* 0x000fe200078e020c */
[----:B------:R-:W-:Y:S01]  /*b2f0*/  IABS R5, R19 ;  /* 0x0000001300057213 */ /* 0x000fe20000000000 */
[----:B------:R-:W-:-:S04]  /*b300*/  IMAD.HI.U32 R238, R4, R9, RZ ;  /* 0x0000000904ee7227 */ /* 0x000fc800078e00ff */
[--C-:B------:R-:W-:Y:S01]  /*b310*/  @!P4 IMAD.IADD R248, R248, 0x1, -R236.reuse ;  /* 0x00000001f8f8c824 */ /* 0x100fe200078e0aec */
[----:B------:R-:W-:Y:S01]  /*b320*/  ISETP.GE.AND P4, PT, R2, RZ, PT ;  /* 0x000000ff0200720c */ /* 0x000fe20003f86270 */
[----:B------:R-:W-:Y:S01]  /*b330*/  IMAD R11, R236, R8, R11 ;  /* 0x00000008ec0b7224 */ /* 0x000fe200078e020b */
[----:B------:R-:W-:Y:S01]  /*b340*/  IABS R2, R18 ;  /* 0x0000001200027213 */ /* 0x000fe20000000000 */
[----:B------:R-:W-:Y:S01]  /*b350*/  IMAD.HI.U32 R239, R4, R5, RZ ;  /* 0x0000000504ef7227 */ /* 0x000fe200078e00ff */
[----:B------:R-:W-:Y:S02]  /*b360*/  IADD3 R238, -R238, RZ, RZ ;  /* 0x000000ffeeee7210 */ /* 0x000fe40007ffe1ff */
[C---:B------:R-:W-:Y:S01]  /*b370*/  ISETP.GT.U32.AND P2, PT, R236.reuse, R248, PT ;  /* 0x000000f8ec00720c */ /* 0x040fe20003f44070 */
[----:B------:R-:W-:Y:S01]  /*b380*/  @!P6 IMAD.IADD R15, R15, 0x1, -R236 ;  /* 0x000000010f0fe824 */ /* 0x000fe200078e0aec */
[----:B------:R-:W-:Y:S01]  /*b390*/  ISETP.GT.U32.AND P6, PT, R236, R11, PT ;  /* 0x0000000bec00720c */ /* 0x000fe20003fc4070 */
[----:B------:R-:W-:Y:S01]  /*b3a0*/  IMAD.HI.U32 R250, R4, R2, RZ ;  /* 0x0000000204fa7227 */ /* 0x000fe200078e00ff */
[----:B------:R-:W-:-:S03]  /*b3b0*/  IABS R8, R240 ;  /* 0x000000f000087213 */ /* 0x000fc60000000000 */
[C---:B------:R-:W-:Y:S01]  /*b3c0*/  IMAD R9, R236.reuse, R238, R9 ;  /* 0x000000eeec097224 */ /* 0x040fe200078e0209 */
[----:B------:R-:W-:Y:S01]  /*b3d0*/  IADD3 R238, -R239, RZ, RZ ;  /* 0x000000ffefee7210 */ /* 0x000fe20007ffe1ff */
[----:B------:R-:W-:Y:S01]  /*b3e0*/  IMAD.MOV R239, RZ, RZ, -R250 ;  /* 0x000000ffffef7224 */ /* 0x000fe200078e0afa */
[----:B------:R-:W-:Y:S01]  /*b3f0*/  IABS R250, R17 ;  /* 0x0000001100fa7213 */ /* 0x000fe20000000000 */
[----:B------:R-:W-:Y:S01]  /*b400*/  @!P0 IMAD.MOV R245, RZ, RZ, -R245 ;  /* 0x000000fffff58224 */ /* 0x000fe200078e0af5 */
[C---:B------:R-:W-:Y:S01]  /*b410*/  ISETP.GT.U32.AND P0, PT, R236.reuse, R14, PT ;  /* 0x0000000eec00720c */ /* 0x040fe20003f04070 */
[----:B------:R-:W-:Y:S01]  /*b420*/  IMAD R2, R236, R239, R2 ;  /* 0x000000efec027224 */ /* 0x000fe200078e0202 */
[----:B------:R-:W-:Y:S01]  /*b430*/  @!P2 IADD3 R248, R248, -R236, RZ ;  /* 0x800000ecf8f8a210 */ /* 0x000fe20007ffe0ff */
[----:B------:R-:W-:Y:S01]  /*b440*/  VIADD R239, R0, 0xfa ;  /* 0x000000fa00ef7836 */ /* 0x000fe20000000000 */
[C---:B------:R-:W-:Y:S01]  /*b450*/  ISETP.GT.U32.AND P2, PT, R236.reuse, R12, PT ;  /* 0x0000000cec00720c */ /* 0x040fe20003f44070 */
[----:B------:R-:W-:Y:S01]  /*b460*/  @!P6 IMAD.IADD R11, R11, 0x1, -R236 ;  /* 0x000000010b0be824 */ /* 0x000fe200078e0aec */
[----:B------:R-:W-:Y:S01]  /*b470*/  ISETP.GT.U32.AND P6, PT, R236, R9, PT ;  /* 0x00000009ec00720c */ /* 0x000fe20003fc4070 */
[----:B------:R-:W-:Y:S01]  /*b480*/  IMAD.HI.U32 R249, R4, R8, RZ ;  /* 0x0000000804f97227 */ /* 0x000fe200078e00ff */
[----:B------:R-:W-:-:S02]  /*b490*/  IABS R251, R239 ;  /* 0x000000ef00fb7213 */ /* 0x000fc40000000000 */
[C---:B------:R-:W-:Y:S01]  /*b4a0*/  ISETP.GT.U32.AND P1, PT, R236.reuse, R11, PT ;  /* 0x0000000bec00720c */ /* 0x040fe20003f24070 */
[----:B------:R-:W-:Y:S02]  /*b4b0*/  IMAD R5, R236, R238, R5 ;  /* 0x000000eeec057224 */ /* 0x000fe400078e0205 */
[----:B-1----:R-:W-:-:S04]  /*b4c0*/  IMAD.HI.U32 R23, R4, R251, RZ ;  /* 0x000000fb04177227 */ /* 0x002fc800078e00ff */
[----:B------:R-:W-:Y:S02]  /*b4d0*/  IMAD.MOV R23, RZ, RZ, -R23 ;  /* 0x000000ffff177224 */ /* 0x000fe400078e0a17 */
[--C-:B------:R-:W-:Y:S01]  /*b4e0*/  @!P2 IMAD.IADD R12, R12, 0x1, -R236.reuse ;  /* 0x000000010c0ca824 */ /* 0x100fe200078e0aec */
[----:B------:R-:W-:Y:S01]  /*b4f0*/  ISETP.GE.AND P2, PT, R13, RZ, PT ;  /* 0x000000ff0d00720c */ /* 0x000fe20003f46270 */
[----:B------:R-:W-:Y:S02]  /*b500*/  IMAD R251, R236, R23, R251 ;  /* 0x00000017ecfb7224 */ /* 0x000fe400078e02fb */
[----:B------:R-:W-:Y:S01]  /*b510*/  @!P1 IADD3 R11, R11, -R236, RZ ;  /* 0x800000ec0b0b9210 */ /* 0x000fe20007ffe0ff */
[----:B------:R-:W-:Y:S01]  /*b520*/  @!P0 IMAD.IADD R14, R14, 0x1, -R236 ;  /* 0x000000010e0e8824 */ /* 0x000fe200078e0aec */
[C---:B------:R-:W-:Y:S01]  /*b530*/  ISETP.GT.U32.AND P0, PT, R236.reuse, R10, PT ;  /* 0x0000000aec00720c */ /* 0x040fe20003f04070 */
[----:B------:R-:W-:Y:S01]  /*b540*/  IMAD.MOV R13, RZ, RZ, -R249 ;  /* 0x000000ffff0d7224 */ /* 0x000fe200078e0af9 */
[----:B------:R-:W-:Y:S01]  /*b550*/  ISETP.GT.U32.AND P1, PT, R236, R251, PT ;  /* 0x000000fbec00720c */ /* 0x000fe20003f24070 */
[----:B------:R-:W-:Y:S01]  /*b560*/  VIADD R238, R0, 0xfb ;  /* 0x000000fb00ee7836 */ /* 0x000fe20000000000 */
[----:B------:R-:W-:Y:S01]  /*b570*/  IABS R249, R6 ;  /* 0x0000000600f97213 */ /* 0x000fe20000000000 */
[----:B------:R-:W-:Y:S01]  /*b580*/  IMAD R8, R236, R13, R8 ;  /* 0x0000000dec087224 */ /* 0x000fe200078e0208 */
[----:B------:R-:W-:Y:S01]  /*b590*/  IABS R13, R7 ;  /* 0x00000007000d7213 */ /* 0x000fe20000000000 */
[----:B------:R-:W-:Y:S01]  /*b5a0*/  @!P6 IMAD.IADD R9, R9, 0x1, -R236 ;  /* 0x000000010909e824 */ /* 0x000fe200078e0aec */
[----:B------:R-:W-:Y:S01]  /*b5b0*/  IABS R252, R238 ;  /* 0x000000ee00fc7213 */ /* 0x000fe20000000000 */
[----:B------:R-:W-:Y:S01]  /*b5c0*/  IMAD.HI.U32 R21, R4, R249, RZ ;  /* 0x000000f904157227 */ /* 0x000fe200078e00ff */
[----:B------:R-:W-:-:S02]  /*b5d0*/  ISETP.GT.U32.AND P6, PT, R236, R8, PT ;  /* 0x00000008ec00720c */ /* 0x000fc40003fc4070 */
[----:B------:R-:W-:Y:S01]  /*b5e0*/  @!P2 IADD3 R14, -R14, RZ, RZ ;  /* 0x000000ff0e0ea210 */ /* 0x000fe20007ffe1ff */
[----:B------:R-:W-:Y:S01]  /*b5f0*/  IMAD.MOV R21, RZ, RZ, -R21 ;  /* 0x000000ffff157224 */ /* 0x000fe200078e0a15 */
[----:B------:R-:W-:Y:S01]  /*b600*/  @!P0 IADD3 R10, R10, -R236, RZ ;  /* 0x800000ec0a0a8210 */ /* 0x000fe20007ffe0ff */
[----:B------:R-:W-:Y:S01]  /*b610*/  @!P1 IMAD.IADD R251, R251, 0x1, -R236 ;  /* 0x00000001fbfb9824 */ /* 0x000fe200078e0aec */
[----:B------:R-:W-:Y:S01]  /*b620*/  ISETP.GE.AND P1, PT, R3, RZ, PT ;  /* 0x000000ff0300720c */ /* 0x000fe20003f26270 */
[----:B------:R-:W-:Y:S01]  /*b630*/  @!P5 IMAD.MOV R248, RZ, RZ, -R248 ;  /* 0x000000fffff8d224 */ /* 0x000fe200078e0af8 */
[----:B------:R-:W3:Y:S01]  /*b640*/  LDL.LU R3, [R1+0x64] ;  /* 0x0000640001037983 */ /* 0x000ee20000300800 */
[----:B------:R-:W-:Y:S01]  /*b650*/  ISETP.GE.AND P0, PT, R237, RZ, PT ;  /* 0x000000ffed00720c */ /* 0x000fe20003f06270 */
[----:B------:R-:W-:Y:S01]  /*b660*/  IMAD.HI.U32 R237, R4, R252, RZ ;  /* 0x000000fc04ed7227 */ /* 0x000fe200078e00ff */
[----:B------:R-:W-:Y:S01]  /*b670*/  ISETP.GT.U32.AND P5, PT, R236, R10, PT ;  /* 0x0000000aec00720c */ /* 0x000fe20003fa4070 */
[----:B------:R-:W4:Y:S02]  /*b680*/  LDL.LU R23, [R1+0x38] ;  /* 0x0000380001177983 */ /* 0x000f240000300800 */
[----:B------:R-:W-:Y:S01]  /*b690*/  @!P6 IMAD.IADD R8, R8, 0x1, -R236 ;  /* 0x000000010808e824 */ /* 0x000fe200078e0aec */
[----:B------:R-:W-:Y:S01]  /*b6a0*/  IADD3 R237, -R237, RZ, RZ ;  /* 0x000000ffeded7210 */ /* 0x000fe20007ffe1ff */
[C---:B------:R-:W-:Y:S01]  /*b6b0*/  IMAD R249, R236.reuse, R21, R249 ;  /* 0x00000015ecf97224 */ /* 0x040fe200078e02f9 */
[C---:B------:R-:W-:Y:S01]  /*b6c0*/  ISETP.GT.U32.AND P6, PT, R236.reuse, R5, PT ;  /* 0x00000005ec00720c */ /* 0x040fe20003fc4070 */
[----:B------:R-:W-:Y:S01]  /*b6d0*/  @!P3 IMAD.MOV R246, RZ, RZ, -R246 ;  /* 0x000000fffff6b224 */ /* 0x000fe200078e0af6 */
[C---:B------:R-:W-:Y:S01]  /*b6e0*/  ISETP.GT.U32.AND P2, PT, R236.reuse, R8, PT ;  /* 0x00000008ec00720c */ /* 0x040fe20003f44070 */
[----:B------:R-:W-:Y:S01]  /*b6f0*/  IMAD R252, R236, R237, R252 ;  /* 0x000000edecfc7224 */ /* 0x000fe200078e02fc */
[----:B------:R-:W-:Y:S01]  /*b700*/  IABS R21, R0 ;  /* 0x0000000000157213 */ /* 0x000fe20000000000 */
[----:B------:R-:W-:Y:S01]  /*b710*/  IMAD.HI.U32 R237, R4, R13, RZ ;  /* 0x0000000d04ed7227 */ /* 0x000fe200078e00ff */
[----:B------:R-:W-:-:S03]  /*b720*/  ISETP.GT.U32.AND P3, PT, R236, R12, PT ;  /* 0x0000000cec00720c */ /* 0x000fc60003f64070 */
[----:B------:R-:W-:Y:S01]  /*b730*/  @!P4 IMAD.MOV R15, RZ, RZ, -R15 ;  /* 0x000000ffff0fc224 */ /* 0x000fe200078e0a0f */
[----:B------:R-:W-:Y:S01]  /*b740*/  IADD3 R237, -R237, RZ, RZ ;  /* 0x000000ffeded7210 */ /* 0x000fe20007ffe1ff */
[----:B------:R-:W-:Y:S01]  /*b750*/  IMAD.HI.U32 R22, R4, R250, RZ ;  /* 0x000000fa04167227 */ /* 0x000fe200078e00ff */
[----:B------:R-:W-:-:S03]  /*b760*/  ISETP.GT.U32.AND P4, PT, R236, R9, PT ;  /* 0x00000009ec00720c */ /* 0x000fc60003f84070 */
[----:B------:R-:W-:Y:S01]  /*b770*/  IMAD R13, R236, R237, R13 ;  /* 0x000000edec0d7224 */ /* 0x000fe200078e020d */
[----:B------:R-:W-:Y:S01]  /*b780*/  @!P2 IADD3 R8, R8, -R236, RZ ;  /* 0x800000ec0808a210 */ /* 0x000fe20007ffe0ff */
[----:B------:R-:W-:Y:S01]  /*b790*/  IMAD.MOV.U32 R237, RZ, RZ, R21 ;  /* 0x000000ffffed7224 */ /* 0x000fe200078e0015 */
[----:B------:R-:W-:Y:S01]  /*b7a0*/  ISETP.GT.U32.AND P2, PT, R236, R249, PT ;  /* 0x000000f9ec00720c */ /* 0x000fe20003f44070 */
[----:B------:R-:W-:Y:S01]  /*b7b0*/  @!P5 IMAD.IADD R10, R10, 0x1, -R236 ;  /* 0x000000010a0ad824 */ /* 0x000fe200078e0aec */
[----:B------:R-:W-:Y:S01]  /*b7c0*/  ISETP.GT.U32.AND P5, PT, R236, R252, PT ;  /* 0x000000fcec00720c */ /* 0x000fe20003fa4070 */
[----:B------:R-:W-:-:S04]  /*b7d0*/  IMAD.HI.U32 R4, R4, R237, RZ ;  /* 0x000000ed04047227 */ /* 0x000fc800078e00ff */
[----:B------:R-:W-:Y:S02]  /*b7e0*/  IMAD.MOV R22, RZ, RZ, -R22 ;  /* 0x000000ffff167224 */ /* 0x000fe400078e0a16 */
[----:B------:R-:W-:Y:S02]  /*b7f0*/  @!P6 IMAD.IADD R5, R5, 0x1, -R236 ;  /* 0x000000010505e824 */ /* 0x000fe400078e0aec */
[----:B------:R-:W-:Y:S02]  /*b800*/  IMAD.MOV R4, RZ, RZ, -R4 ;  /* 0x000000ffff047224 */ /* 0x000fe400078e0a04 */
[C---:B------:R-:W-:Y:S01]  /*b810*/  IMAD R250, R236.reuse, R22, R250 ;  /* 0x00000016ecfa7224 */ /* 0x040fe200078e02fa */
[C---:B------:R-:W-:Y:S01]  /*b820*/  ISETP.GT.U32.AND P6, PT, R236.reuse, R5, PT ;  /* 0x00000005ec00720c */ /* 0x040fe20003fc4070 */
[----:B------:R-:W-:Y:S01]  /*b830*/  IMAD R4, R236, R4, R237 ;  /* 0x00000004ec047224 */ /* 0x000fe200078e02ed */
[----:B------:R-:W4:Y:S01]  /*b840*/  LDL.LU R22, [R1+0x34] ;  /* 0x0000340001167983 */ /* 0x000f220000300800 */
[--C-:B------:R-:W-:Y:S01]  /*b850*/  @!P3 IMAD.IADD R12, R12, 0x1, -R236.reuse ;  /* 0x000000010c0cb824 */ /* 0x100fe200078e0aec */
[C---:B------:R-:W-:Y:S01]  /*b860*/  ISETP.GT.U32.AND P3, PT, R236.reuse, R2, PT ;  /* 0x00000002ec00720c */ /* 0x040fe20003f64070 */
[--C-:B------:R-:W-:Y:S01]  /*b870*/  @!P4 IMAD.IADD R9, R9, 0x1, -R236.reuse ;  /* 0x000000010909c824 */ /* 0x100fe200078e0aec */
[C---:B------:R-:W-:Y:S01]  /*b880*/  ISETP.GT.U32.AND P4, PT, R236.reuse, R250, PT ;  /* 0x000000faec00720c */ /* 0x040fe20003f84070 */
[--C-:B------:R-:W-:Y:S01]  /*b890*/  @!P2 IMAD.IADD R249, R249, 0x1, -R236.reuse ;  /* 0x00000001f9f9a824 */ /* 0x100fe200078e0aec */
[----:B------:R-:W-:Y:S01]  /*b8a0*/  ISETP.GT.U32.AND P2, PT, R236, R4, PT ;  /* 0x00000004ec00720c */ /* 0x000fe20003f44070 */
[----:B------:R-:W-:Y:S01]  /*b8b0*/  @!P5 IMAD.IADD R252, R252, 0x1, -R236 ;  /* 0x00000001fcfcd824 */ /* 0x000fe200078e0aec */
[----:B------:R-:W-:-:S03]  /*b8c0*/  ISETP.GE.AND P5, PT, R241, RZ, PT ;  /* 0x000000fff100720c */ /* 0x000fc60003fa6270 */
[----:B------:R-:W-:Y:S01]  /*b8d0*/  @!P6 IMAD.IADD R5, R5, 0x1, -R236 ;  /* 0x000000010505e824 */ /* 0x000fe200078e0aec */
[----:B------:R-:W-:Y:S01]  /*b8e0*/  ISETP.GT.U32.AND P6, PT, R236, R13, PT ;  /* 0x0000000dec00720c */ /* 0x000fe20003fc4070 */
[----:B------:R-:W-:Y:S01]  /*b8f0*/  @!P1 IMAD.MOV R10, RZ, RZ, -R10 ;  /* 0x000000ffff0a9224 */ /* 0x000fe200078e0a0a */
[----:B------:R-:W4:Y:S01]  /*b900*/  LDL.LU R21, [R1+0x30] ;  /* 0x0000300001157983 */ /* 0x000f220000300800 */
[-C--:B------:R-:W-:Y:S02]  /*b910*/  @!P3 IADD3 R2, R2, -R236.reuse, RZ ;  /* 0x800000ec0202b210 */ /* 0x080fe40007ffe0ff */
[----:B------:R-:W-:Y:S02]  /*b920*/  ISETP.GE.AND P3, PT, R20, RZ, PT ;  /* 0x000000ff1400720c */ /* 0x000fe40003f66270 */
[-C--:B------:R-:W-:Y:S01]  /*b930*/  @!P4 IADD3 R250, R250, -R236.reuse, RZ ;  /* 0x800000ecfafac210 */ /* 0x080fe20007ffe0ff */
[----:B------:R-:W-:Y:S01]  /*b940*/  IMAD R237, R16, UR4, RZ ;  /* 0x0000000410ed7c24 */ /* 0x000fe2000f8e02ff */
[----:B------:R-:W-:-:S02]  /*b950*/  @!P2 IADD3 R4, R4, -R236, RZ ;  /* 0x800000ec0404a210 */ /* 0x000fc40007ffe0ff */
[----:B------:R-:W-:Y:S01]  /*b960*/  @!P0 IADD3 R12, -R12, RZ, RZ ;  /* 0x000000ff0c0c8210 */ /* 0x000fe20007ffe1ff */
[----:B------:R-:W-:Y:S01]  /*b970*/  @!P5 IMAD.MOV R9, RZ, RZ, -R9 ;  /* 0x000000ffff09d224 */ /* 0x000fe200078e0a09 */
[----:B------:R-:W-:Y:S01]  /*b980*/  ISETP.GE.AND P4, PT, R240, RZ, PT ;  /* 0x000000fff000720c */ /* 0x000fe20003f86270 */
[----:B------:R-:W-:Y:S01]  /*b990*/  @!P6 IMAD.IADD R13, R13, 0x1, -R236 ;  /* 0x000000010d0de824 */ /* 0x000fe200078e0aec */
[C---:B------:R-:W-:Y:S01]  /*b9a0*/  ISETP.GT.U32.AND P2, PT, R236.reuse, R249, PT ;  /* 0x000000f9ec00720c */ /* 0x040fe20003f44070 */
[----:B------:R-:W4:Y:S01]  /*b9b0*/  LDL.LU R20, [R1+0x2c] ;  /* 0x00002c0001147983 */ /* 0x000f220000300800 */
[C---:B------:R-:W-:Y:S01]  /*b9c0*/  ISETP.GT.U32.AND P0, PT, R236.reuse, R2, PT ;  /* 0x00000002ec00720c */ /* 0x040fe20003f04070 */
[----:B------:R-:W-:Y:S01]  /*b9d0*/  @!P3 IMAD.MOV R11, RZ, RZ, -R11 ;  /* 0x000000ffff0bb224 */ /* 0x000fe200078e0a0b */
[C---:B------:R-:W-:Y:S01]  /*b9e0*/  ISETP.GT.U32.AND P5, PT, R236.reuse, R4, PT ;  /* 0x00000004ec00720c */ /* 0x040fe20003fa4070 */
[----:B--2---:R-:W1:Y:S01]  /*b9f0*/  S2R R24, SR_TID.X ;  /* 0x0000000000187919 */ /* 0x004e620000002100 */
[C---:B------:R-:W-:Y:S01]  /*ba00*/  ISETP.GT.U32.AND P1, PT, R236.reuse, R250, PT ;  /* 0x000000faec00720c */ /* 0x040fe20003f24070 */
[----:B------:R-:W2:Y:S01]  /*ba10*/  LDC.64 R240, c[0x0][0x238] ;  /* 0x00008e00fff07b82 */ /* 0x000ea20000000a00 */
[----:B------:R-:W-:-:S02]  /*ba20*/  ISETP.GT.U32.AND P3, PT, R236, R251, PT ;  /* 0x000000fbec00720c */ /* 0x000fc40003f64070 */
[C---:B------:R-:W-:Y:S01]  /*ba30*/  ISETP.GT.U32.AND P6, PT, R236.reuse, R252, PT ;  /* 0x000000fcec00720c */ /* 0x040fe20003fc4070 */
[----:B------:R-:W-:Y:S01]  /*ba40*/  @!P4 IMAD.MOV R8, RZ, RZ, -R8 ;  /* 0x000000ffff08c224 */ /* 0x000fe200078e0a08 */
[----:B------:R-:W-:Y:S01]  /*ba50*/  ISETP.GT.U32.AND P4, PT, R236, R13, PT ;  /* 0x0000000dec00720c */ /* 0x000fe20003f84070 */
[----:B------:R-:W-:Y:S01]  /*ba60*/  @!P2 IMAD.IADD R249, R249, 0x1, -R236 ;  /* 0x00000001f9f9a824 */ /* 0x000fe200078e0aec */
[----:B------:R-:W-:Y:S02]  /*ba70*/  ISETP.GE.AND P2, PT, R0, RZ, PT ;  /* 0x000000ff0000720c */ /* 0x000fe40003f46270 */
[-C--:B------:R-:W-:Y:S02]  /*ba80*/  @!P0 IADD3 R2, R2, -R236.reuse, RZ ;  /* 0x800000ec02028210 */ /* 0x080fe40007ffe0ff */
[----:B------:R-:W-:Y:S02]  /*ba90*/  ISETP.GE.AND P0, PT, R19, RZ, PT ;  /* 0x000000ff1300720c */ /* 0x000fe40003f06270 */
[----:B------:R-:W-:-:S02]  /*baa0*/  @!P5 IADD3 R4, R4, -R236, RZ ;  /* 0x800000ec0404d210 */ /* 0x000fc40007ffe0ff */
[----:B------:R-:W-:Y:S01]  /*bab0*/  @!P1 IADD3 R250, R250, -R236, RZ ;  /* 0x800000ecfafa9210 */ /* 0x000fe20007ffe0ff */
[----:B------:R-:W-:Y:S01]  /*bac0*/  @!P3 IMAD.IADD R251, R251, 0x1, -R236 ;  /* 0x00000001fbfbb824 */ /* 0x000fe200078e0aec */
[----:B------:R-:W4:Y:S01]  /*bad0*/  LDL.LU R19, [R1+0x28] ;  /* 0x0000280001137983 */ /* 0x000f220000300800 */
[----:B------:R-:W-:Y:S01]  /*bae0*/  IMAD.MOV.U32 R16, RZ, RZ, R4 ;  /* 0x000000ffff107224 */ /* 0x000fe200078e0004 */
[----:B------:R-:W-:Y:S01]  /*baf0*/  ISETP.GE.AND P1, PT, R238, RZ, PT ;  /* 0x000000ffee00720c */ /* 0x000fe20003f26270 */
[--C-:B------:R-:W-:Y:S01]  /*bb00*/  @!P6 IMAD.IADD R252, R252, 0x1, -R236.reuse ;  /* 0x00000001fcfce824 */ /* 0x100fe200078e0aec */
[----:B------:R-:W-:Y:S01]  /*bb10*/  LEA R238, P5, R237, UR6, 0x2 ;  /* 0x00000006edee7c11 */ /* 0x000fe2000f8a10ff */
[----:B------:R-:W-:Y:S01]  /*bb20*/  @!P4 IMAD.IADD R13, R13, 0x1, -R236 ;  /* 0x000000010d0dc824 */ /* 0x000fe200078e0aec */
[----:B------:R-:W-:Y:S02]  /*bb30*/  ISETP.GE.AND P3, PT, R18, RZ, PT ;  /* 0x000000ff1200720c */ /* 0x000fe40003f66270 */
[----:B------:R-:W-:Y:S01]  /*bb40*/  @!P2 IADD3 R16, -R16, RZ, RZ ;  /* 0x000000ff1010a210 */ /* 0x000fe20007ffe1ff */
[----:B------:R-:W4:Y:S01]  /*bb50*/  LDL.LU R18, [R1+0x24] ;  /* 0x0000240001127983 */ /* 0x000f220000300800 */
[----:B------:R-:W-:Y:S01]  /*bb60*/  ISETP.GE.AND P4, PT, R17, RZ, PT ;  /* 0x000000ff1100720c */ /* 0x000fe20003f86270 */
[----:B------:R-:W-:Y:S01]  /*bb70*/  @!P0 IMAD.MOV R5, RZ, RZ, -R5 ;  /* 0x000000ffff058224 */ /* 0x000fe200078e0a05 */
[----:B------:R-:W-:Y:S01]  /*bb80*/  ISETP.GE.AND P6, PT, R239, RZ, PT ;  /* 0x000000ffef00720c */ /* 0x000fe20003fc6270 */
[----:B------:R-:W4:Y:S01]  /*bb90*/  LDL.LU R17, [R1+0x20] ;  /* 0x0000200001117983 */ /* 0x000f220000300800 */
[----:B------:R-:W-:-:S02]  /*bba0*/  ISETP.GE.AND P0, PT, R6, RZ, PT ;  /* 0x000000ff0600720c */ /* 0x000fc40003f06270 */
[----:B------:R-:W-:Y:S02]  /*bbb0*/  LEA.HI.X.SX32 R239, R237, UR7, 0x2, P5 ;  /* 0x00000007edef7c11 */ /* 0x000fe4000a8f16ff */
[----:B------:R-:W-:Y:S01]  /*bbc0*/  ISETP.GE.AND P5, PT, R7, RZ, PT ;  /* 0x000000ff0700720c */ /* 0x000fe20003fa6270 */
[----:B---3--:R-:W-:Y:S02]  /*bbd0*/  IMAD R4, R3, UR4, RZ ;  /* 0x0000000403047c24 */ /* 0x008fe4000f8e02ff */
[----:B------:R-:W3:Y:S03]  /*bbe0*/  LDL.LU R3, [R1+0x1c] ;  /* 0x00001c0001037983 */ /* 0x000ee60000300800 */
[C---:B------:R-:W-:Y:S01]  /*bbf0*/  LEA R236, P2, R4.reuse, UR6, 0x2 ;  /* 0x0000000604ec7c11 */ /* 0x040fe2000f8410ff */
[----:B------:R-:W3:Y:S03]  /*bc00*/  LDL.LU R6, [R1+0x18] ;  /* 0x0000180001067983 */ /* 0x000ee60000300800 */
[----:B------:R-:W-:Y:S01]  /*bc10*/  LEA.HI.X.SX32 R237, R4, UR7, 0x2, P2 ;  /* 0x0000000704ed7c11 */ /* 0x000fe200090f16ff */
[----:B------:R-:W3:Y:S04]  /*bc20*/  LDL.LU R7, [R1+0x14] ;  /* 0x0000140001077983 */ /* 0x000ee80000300800 */
[----:B------:R-:W4:Y:S01]  /*bc30*/  LDL R4, [R1+0x15e4] ;  /* 0x0015e40001047983 */ /* 0x000f220000100800 */
[----:B-1----:R-:W-:-:S05]  /*bc40*/  LOP3.LUT R24, R24, 0x7f, RZ, 0xc0, !PT ;  /* 0x0000007f18187812 */ /* 0x002fca00078ec0ff */
[----:B--2---:R-:W-:Y:S02]  /*bc50*/  IMAD R241, R24, R241, RZ ;  /* 0x000000f118f17224 */ /* 0x004fe400078e02ff */
[----:B------:R-:W2:Y:S04]  /*bc60*/  LDL.LU R24, [R1+0x16b8] ;  /* 0x0016b80001187983 */ /* 0x000ea80000300800 */
[----:B------:R1:W-:Y:S02]  /*bc70*/  STL [R1+0x3c], R241 ;  /* 0x00003cf101007387 */ /* 0x0003e40000100800 */
[----:B-1----:R-:W-:Y:S02]  /*bc80*/  IMAD.MOV.U32 R241, RZ, RZ, R252 ;  /* 0x000000fffff17224 */ /* 0x002fe400078e00fc */
[----:B------:R-:W2:Y:S01]  /*bc90*/  LDL.LU R252, [R1+0x10] ;  /* 0x0000100001fc7983 */ /* 0x000ea20000300800 */
[----:B----4-:R-:W-:-:S02]  /*bca0*/  ISETP.NE.AND P2, PT, R4, RZ, PT ;  /* 0x000000ff0400720c */ /* 0x010fc40003f45270 */
[----:B------:R-:W-:-:S04]  /*bcb0*/  LOP3.LUT R4, RZ, R4, RZ, 0x33, !PT ;  /* 0x00000004ff047212 */ /* 0x000fc800078e33ff */
[C---:B------:R-:W-:Y:S02]  /*bcc0*/  SEL R16, R4.reuse, R16, !P2 ;  /* 0x0000001004107207 */ /* 0x040fe40005000000 */
[C---:B------:R-:W-:Y:S02]  /*bcd0*/  SEL R23, R4.reuse, R23, !P2 ;  /* 0x0000001704177207 */ /* 0x040fe40005000000 */
[C---:B------:R-:W-:Y:S01]  /*bce0*/  SEL R22, R4.reuse, R22, !P2 ;  /* 0x0000001604167207 */ /* 0x040fe20005000000 */
[----:B------:R1:W-:Y:S01]  /*bcf0*/  STL [R1+0x100], R16 ;  /* 0x0001001001007387 */ /* 0x0003e20000100800 */
[C---:B------:R-:W-:Y:S02]  /*bd00*/  SEL R21, R4.reuse, R21, !P2 ;  /* 0x0000001504157207 */ /* 0x040fe40005000000 */
[C---:B------:R-:W-:Y:S02]  /*bd10*/  SEL R20, R4.reuse, R20, !P2 ;  /* 0x0000001404147207 */ /* 0x040fe40005000000 */
[C---:B------:R-:W-:Y:S01]  /*bd20*/  SEL R19, R4.reuse, R19, !P2 ;  /* 0x0000001304137207 */ /* 0x040fe20005000000 */
[----:B-1----:R-:W4:Y:S04]  /*bd30*/  LDL.LU R16, [R1+0x16b4] ;  /* 0x0016b40001107983 */ /* 0x002f280000300800 */
[----:B------:R1:W-:Y:S01]  /*bd40*/  STL [R1+0xfc], R23 ;  /* 0x0000fc1701007387 */ /* 0x0003e20000100800 */
[----:B------:R-:W-:-:S02]  /*bd50*/  SEL R18, R4, R18, !P2 ;  /* 0x0000001204127207 */ /* 0x000fc40005000000 */
[C---:B------:R-:W-:Y:S01]  /*bd60*/  SEL R17, R4.reuse, R17, !P2 ;  /* 0x0000001104117207 */ /* 0x040fe20005000000 */
[----:B-1----:R-:W4:Y:S04]  /*bd70*/  LDL.LU R23, [R1+0x16b0] ;  /* 0x0016b00001177983 */ /* 0x002f280000300800 */
[----:B------:R1:W-:Y:S01]  /*bd80*/  STL [R1+0xf8], R22 ;  /* 0x0000f81601007387 */ /* 0x0003e20000100800 */
[----:B---3--:R-:W-:-:S03]  /*bd90*/  SEL R3, R4, R3, !P2 ;  /* 0x0000000304037207 */ /* 0x008fc60005000000 */
[----:B-1----:R-:W3:Y:S04]  /*bda0*/  LDL.LU R22, [R1+0x16ac] ;  /* 0x0016ac0001167983 */ /* 0x002ee80000300800 */
[----:B------:R1:W-:Y:S01]  /*bdb0*/  STL [R1+0xf4], R21 ;  /* 0x0000f41501007387 */ /* 0x0003e20000100800 */
[----:B------:R-:W-:-:S03]  /*bdc0*/  SEL R6, R4, R6, !P2 ;  /* 0x0000000604067207 */ /* 0x000fc60005000000 */
[----:B-1----:R-:W4:Y:S04]  /*bdd0*/  LDL.LU R21, [R1+0x16a8] ;  /* 0x0016a80001157983 */ /* 0x002f280000300800 */
[----:B------:R1:W-:Y:S01]  /*bde0*/  STL [R1+0xf0], R20 ;  /* 0x0000f01401007387 */ /* 0x0003e20000100800 */
[----:B------:R-:W-:-:S03]  /*bdf0*/  SEL R7, R4, R7, !P2 ;  /* 0x0000000704077207 */ /* 0x000fc60005000000 */
[----:B-1----:R-:W3:Y:S04]  /*be00*/  LDL.LU R20, [R1+0x16a4] ;  /* 0x0016a40001147983 */ /* 0x002ee80000300800 */
[----:B------:R1:W-:Y:S04]  /*be10*/  STL [R1+0xec], R19 ;  /* 0x0000ec1301007387 */ /* 0x0003e80000100800 */
[----:B-1----:R-:W4:Y:S04]  /*be20*/  LDL.LU R19, [R1+0x16a0] ;  /* 0x0016a00001137983 */ /* 0x002f280000300800 */
[----:B------:R1:W-:Y:S04]  /*be30*/  STL [R1+0xe8], R18 ;  /* 0x0000e81201007387 */ /* 0x0003e80000100800 */
[----:B-1----:R-:W3:Y:S04]  /*be40*/  LDL.LU R18, [R1+0x169c] ;  /* 0x00169c0001127983 */ /* 0x002ee80000300800 */
[----:B------:R1:W-:Y:S04]  /*be50*/  STL [R1+0xe4], R17 ;  /* 0x0000e41101007387 */ /* 0x0003e80000100800 */
[----:B-1----:R-:W4:Y:S04]  /*be60*/  LDL.LU R17, [R1+0x1698] ;  /* 0x0016980001117983 */ /* 0x002f280000300800 */
[----:B------:R1:W-:Y:S04]  /*be70*/  STL [R1+0xe0], R3 ;  /* 0x0000e00301007387 */ /* 0x0003e80000100800 */
[----:B-1----:R-:W4:Y:S04]  /*be80*/  LDL.LU R3, [R1+0x1694] ;  /* 0x0016940001037983 */ /* 0x002f280000300800 */
[----:B------:R1:W-:Y:S04]  /*be90*/  STL [R1+0xdc], R6 ;  /* 0x0000dc0601007387 */ /* 0x0003e80000100800 */
[----:B-1----:R-:W4:Y:S04]  /*bea0*/  LDL.LU R6, [R1+0x1690] ;  /* 0x0016900001067983 */ /* 0x002f280000300800 */
[----:B------:R1:W-:Y:S04]  /*beb0*/  STL [R1+0xd8], R7 ;  /* 0x0000d80701007387 */ /* 0x0003e80000100800 */
[----:B-1----:R-:W4:Y:S01]  /*bec0*/  LDL.LU R7, [R1+0x168c] ;  /* 0x00168c0001077983 */ /* 0x002f220000300800 */
[----:B--2---:R-:W-:-:S05]  /*bed0*/  SEL R252, R4, R252, !P2 ;  /* 0x000000fc04fc7207 */ /* 0x004fca0005000000 */
[----:B------:R4:W-:Y:S01]  /*bee0*/  STL [R1+0xd4], R252 ;  /* 0x0000d4fc01007387 */ /* 0x0009e20000100800 */
[----:B------:R-:W-:Y:S01]  /*bef0*/  @!P3 IMAD.MOV R2, RZ, RZ, -R2 ;  /* 0x000000ffff02b224 */ /* 0x000fe200078e0a02 */
[----:B------:R-:W-:Y:S01]  /*bf00*/  @!P6 IADD3 R251, -R251, RZ, RZ ;  /* 0x000000fffbfbe210 */ /* 0x000fe20007ffe1ff */
[----:B------:R-:W-:Y:S01]  /*bf10*/  @!P1 IMAD.MOV R241, RZ, RZ, -R241 ;  /* 0x000000fffff19224 */ /* 0x000fe200078e0af1 */
[----:B------:R-:W-:Y:S01]  /*bf20*/  @!P0 IADD3 R249, -R249, RZ, RZ ;  /* 0x000000fff9f98210 */ /* 0x000fe20007ffe1ff */
[----:B------:R-:W-:Y:S01]  /*bf30*/  @!P4 IMAD.MOV R250, RZ, RZ, -R250 ;  /* 0x000000fffffac224 */ /* 0x000fe200078e0afa */
[C---:B------:R-:W-:Y:S01]  /*bf40*/  SEL R91, R4.reuse, R91, !P2 ;  /* 0x0000005b045b7207 */ /* 0x040fe20005000000 */
[----:B------:R-:W-:Y:S01]  /*bf50*/  @!P5 IMAD.MOV R13, RZ, RZ, -R13 ;  /* 0x000000ffff0dd224 */ /* 0x000fe200078e0a0d */
[C---:B------:R-:W-:Y:S02]  /*bf60*/  SEL R92, R4.reuse, R92, !P2 ;  /* 0x0000005c045c7207 */ /* 0x040fe40005000000 */
[----:B------:R-:W-:-:S02]  /*bf70*/  SEL R93, R4, R93, !P2 ;  /* 0x0000005d045d7207 */ /* 0x000fc40005000000 */
[C---:B------:R-:W-:Y:S02]  /*bf80*/  SEL R94, R4.reuse, R94, !P2 ;  /* 0x0000005e045e7207 */ /* 0x040fe40005000000 */
[C---:B------:R-:W-:Y:S02]  /*bf90*/  SEL R95, R4.reuse, R95, !P2 ;  /* 0x0000005f045f7207 */ /* 0x040fe40005000000 */
[C---:B------:R-:W-:Y:S02]  /*bfa0*/  SEL R96, R4.reuse, R96, !P2 ;  /* 0x0000006004607207 */ /* 0x040fe40005000000 */
[C---:B------:R-:W-:Y:S02]  /*bfb0*/  SEL R97, R4.reuse, R97, !P2 ;  /* 0x0000006104617207 */ /* 0x040fe40005000000 */
        /* <DEDUP_REMOVED lines=51> */
[C---:B---3--:R-:W-:Y:S02]  /*c2f0*/  SEL R18, R4.reuse, R18, !P2 ;  /* 0x0000001204127207 */ /* 0x048fe40005000000 */
[C---:B----4-:R-:W-:Y:S02]  /*c300*/  SEL R252, R4.reuse, R7, !P2 ;  /* 0x0000000704fc7207 */ /* 0x050fe40005000000 */
[----:B------:R-:W2:Y:S04]  /*c310*/  LDL.LU R7, [R1+0x1688] ;  /* 0x0016880001077983 */ /* 0x000ea80000300800 */
[----:B------:R1:W-:Y:S02]  /*c320*/  STL [R1+0xd0], R252 ;  /* 0x0000d0fc01007387 */ /* 0x0003e40000100800 */
[----:B-1----:R-:W-:-:S02]  /*c330*/  SEL R252, R4, R6, !P2 ;  /* 0x0000000604fc7207 */ /* 0x002fc40005000000 */
[----:B------:R-:W2:Y:S04]  /*c340*/  LDL.LU R6, [R1+0x1684] ;  /* 0x0016840001067983 */ /* 0x000ea80000300800 */
[----:B------:R1:W-:Y:S02]  /*c350*/  STL [R1+0xcc], R252 ;  /* 0x0000ccfc01007387 */ /* 0x0003e40000100800 */
[C---:B-1----:R-:W-:Y:S02]  /*c360*/  SEL R252, R4.reuse, R3, !P2 ;  /* 0x0000000304fc7207 */ /* 0x042fe40005000000 */
[----:B------:R-:W3:Y:S04]  /*c370*/  LDL.LU R3, [R1+0x1680] ;  /* 0x0016800001037983 */ /* 0x000ee80000300800 */
[----:B------:R1:W-:Y:S02]  /*c380*/  STL [R1+0xc8], R252 ;  /* 0x0000c8fc01007387 */ /* 0x0003e40000100800 */
[----:B-1----:R-:W-:-:S02]  /*c390*/  SEL R252, R4, R17, !P2 ;  /* 0x0000001104fc7207 */ /* 0x002fc40005000000 */
[C---:B------:R-:W-:Y:S02]  /*c3a0*/  SEL R17, R4.reuse, R19, !P2 ;  /* 0x0000001304117207 */ /* 0x040fe40005000000 */
[C---:B------:R-:W-:Y:S01]  /*c3b0*/  SEL R19, R4.reuse, R20, !P2 ;  /* 0x0000001404137207 */ /* 0x040fe20005000000 */
[----:B------:R-:W-:Y:S04]  /*c3c0*/  STL [R1+0xc4], R252 ;  /* 0x0000c4fc01007387 */ /* 0x000fe80000100800 */
[----:B------:R1:W-:Y:S04]  /*c3d0*/  STL [R1+0xc0], R18 ;  /* 0x0000c01201007387 */ /* 0x0003e80000100800 */
[----:B------:R4:W-:Y:S01]  /*c3e0*/  STL [R1+0xbc], R17 ;  /* 0x0000bc1101007387 */ /* 0x0009e20000100800 */
[----:B-1----:R-:W-:-:S03]  /*c3f0*/  SEL R18, R4, R21, !P2 ;  /* 0x0000001504127207 */ /* 0x002fc60005000000 */
[----:B------:R1:W-:Y:S01]  /*c400*/  STL [R1+0xb8], R19 ;  /* 0x0000b81301007387 */ /* 0x0003e20000100800 */
[----:B----4-:R-:W-:-:S03]  /*c410*/  SEL R17, R4, R22, !P2 ;  /* 0x0000001604117207 */ /* 0x010fc60005000000 */
[----:B------:R4:W-:Y:S04]  /*c420*/  STL [R1+0xb4], R18 ;  /* 0x0000b41201007387 */ /* 0x0009e80000100800 */
[----:B------:R4:W-:Y:S01]  /*c430*/  STL [R1+0xb0], R17 ;  /* 0x0000b01101007387 */ /* 0x0009e20000100800 */
[C---:B-1----:R-:W-:Y:S02]  /*c440*/  SEL R19, R4.reuse, R23, !P2 ;  /* 0x0000001704137207 */ /* 0x042fe40005000000 */
[----:B----4-:R-:W-:-:S03]  /*c450*/  SEL R18, R4, R24, !P2 ;  /* 0x0000001804127207 */ /* 0x010fc60005000000 */
[----:B------:R1:W-:Y:S01]  /*c460*/  STL [R1+0xac], R19 ;  /* 0x0000ac1301007387 */ /* 0x0003e20000100800 */
[----:B------:R-:W-:-:S03]  /*c470*/  SEL R17, R4, R25, !P2 ;  /* 0x0000001904117207 */ /* 0x000fc60005000000 */
        /* <DEDUP_REMOVED lines=27> */
[C---:B----4-:R-:W-:Y:S02]  /*c630*/  SEL R18, R4.reuse, R39, !P2 ;  /* 0x0000002704127207 */ /* 0x050fe40005000000 */
[C---:B------:R-:W-:Y:S02]  /*c640*/  SEL R17, R4.reuse, R40, !P2 ;  /* 0x0000002804117207 */ /* 0x040fe40005000000 */
[----:B------:R-:W-:-:S02]  /*c650*/  SEL R40, R4, R41, !P2 ;  /* 0x0000002904287207 */ /* 0x000fc40005000000 */
[C---:B------:R-:W-:Y:S01]  /*c660*/  SEL R41, R4.reuse, R65, !P2 ;  /* 0x0000004104297207 */ /* 0x040fe20005000000 */
[----:B------:R-:W-:Y:S01]  /*c670*/  STL [R1+0x70], R19 ;  /* 0x0000701301007387 */ /* 0x000fe20000100800 */
[C---:B------:R-:W-:Y:S02]  /*c680*/  SEL R38, R4.reuse, R43, !P2 ;  /* 0x0000002b04267207 */ /* 0x040fe40005000000 */
[C---:B------:R-:W-:Y:S01]  /*c690*/  SEL R39, R4.reuse, R42, !P2 ;  /* 0x0000002a04277207 */ /* 0x040fe20005000000 */
[----:B------:R-:W-:Y:S01]  /*c6a0*/  STL [R1+0x6c], R18 ;  /* 0x00006c1201007387 */ /* 0x000fe20000100800 */
        /* <DEDUP_REMOVED lines=46> */
[----:B------:R-:W-:Y:S01]  /*c990*/  STL [R1+0x8], R43 ;  /* 0x0000082b01007387 */ /* 0x000fe20000100800 */
[----:B--2---:R-:W-:-:S03]  /*c9a0*/  SEL R41, R4, R89, !P2 ;  /* 0x0000005904297207 */ /* 0x004fc60005000000 */
[----:B------:R-:W-:Y:S04]  /*c9b0*/  STL [R1+0x4], R42 ;  /* 0x0000042a01007387 */ /* 0x000fe80000100800 */
[----:B------:R1:W-:Y:S01]  /*c9c0*/  STL [R1], R41 ;  /* 0x0000002901007387 */ /* 0x0003e20000100800 */
        /* <DEDUP_REMOVED lines=116> */
[C---:B------:R-:W-:Y:S01]  /*d110*/  SEL R248, R4.reuse, R248, !P2 ;  /* 0x000000f804f87207 */ /* 0x040fe20005000000 */
[----:B-1----:R-:W2:Y:S01]  /*d120*/  LDL.LU R41, [R1+0x3c] ;  /* 0x00003c0001297983 */ /* 0x002ea20000300800 */
[----:B------:R-:W-:Y:S01]  /*d130*/  ULDC UR6, c[0x0][0x230] ;  /* 0x00008c0000067ab9 */ /* 0x000fe20000000800 */
[----:B------:R-:W-:Y:S01]  /*d140*/  ULDC UR5, c[0x0][0x230] ;  /* 0x00008c0000057ab9 */ /* 0x000fe20000000800 */
[----:B------:R-:W-:Y:S01]  /*d150*/  UIADD3 UR6, UR6, 0x7f, URZ ;  /* 0x0000007f06067890 */ /* 0x000fe2000fffe03f */
[----:B------:R-:W1:Y:S01]  /*d160*/  S2R R42, SR_TID.X ;  /* 0x00000000002a7919 */ /* 0x000e620000002100 */
[C---:B------:R-:W-:Y:S01]  /*d170*/  SEL R88, R4.reuse, R5, !P2 ;  /* 0x0000000504587207 */ /* 0x040fe20005000000 */
[----:B------:R-:W-:Y:S01]  /*d180*/  ULDC UR47, c[0x0][0x240] ;  /* 0x00009000002f7ab9 */ /* 0x000fe20000000800 */
[----:B------:R-:W-:Y:S01]  /*d190*/  UISETP.GT.AND UP0, UPT, UR6, 0x7f, UPT ;  /* 0x0000007f0600788c */ /* 0x000fe2000bf04270 */
[----:B------:R-:W-:Y:S01]  /*d1a0*/  STL [R1+0x17a4], R248 ;  /* 0x0017a4f801007387 */ /* 0x000fe20000100800 */
[C---:B------:R-:W-:Y:S01]  /*d1b0*/  SEL R89, R4.reuse, R2, !P2 ;  /* 0x0000000204597207 */ /* 0x040fe20005000000 */
[----:B------:R-:W-:Y:S01]  /*d1c0*/  ULDC UR48, c[0x0][0x240] ;  /* 0x0000900000307ab9 */ /* 0x000fe20000000800 */
[----:B------:R-:W-:Y:S01]  /*d1d0*/  USEL UR4, URZ, 0x4, !UP0 ;  /* 0x000000043f047887 */ /* 0x000fe2000c000000 */
[----:B------:R-:W-:Y:S01]  /*d1e0*/  STL [R1+0x1788], R238 ;  /* 0x001788ee01007387 */ /* 0x000fe20000100800 */
[C---:B------:R-:W-:Y:S01]  /*d1f0*/  SEL R77, R4.reuse, R15, !P2 ;  /* 0x0000000f044d7207 */ /* 0x040fe20005000000 */
[----:B------:R-:W-:Y:S01]  /*d200*/  ULDC UR49, c[0x0][0x240] ;  /* 0x0000900000317ab9 */ /* 0x000fe20000000800 */
[C---:B------:R-:W-:Y:S01]  /*d210*/  SEL R78, R4.reuse, R14, !P2 ;  /* 0x0000000e044e7207 */ /* 0x040fe20005000000 */
[----:B------:R-:W-:Y:S01]  /*d220*/  STL [R1+0x1784], R239 ;  /* 0x001784ef01007387 */ /* 0x000fe20000100800 */
[----:B------:R-:W-:Y:S01]  /*d230*/  IMAD.U32 R5, RZ, RZ, UR4 ;  /* 0x00000004ff057e24 */ /* 0x000fe2000f8e00ff */
[C---:B------:R-:W-:Y:S01]  /*d240*/  SEL R81, R4.reuse, R12, !P2 ;  /* 0x0000000c04517207 */ /* 0x040fe20005000000 */
[----:B------:R-:W-:Y:S01]  /*d250*/  ULDC UR50, c[0x0][0x240] ;  /* 0x0000900000327ab9 */ /* 0x000fe20000000800 */
[----:B------:R4:W-:Y:S01]  /*d260*/  STL [R1+0x1780], R236 ;  /* 0x001780ec01007387 */ /* 0x0009e20000100800 */
[C---:B------:R-:W-:Y:S01]  /*d270*/  SEL R82, R4.reuse, R11, !P2 ;  /* 0x0000000b04527207 */ /* 0x040fe20005000000 */
[----:B------:R-:W-:Y:S01]  /*d280*/  ULDC UR51, c[0x0][0x240] ;  /* 0x0000900000337ab9 */ /* 0x000fe20000000800 */
[C---:B------:R-:W-:Y:S01]  /*d290*/  SEL R84, R4.reuse, R10, !P2 ;  /* 0x0000000a04547207 */ /* 0x040fe20005000000 */
[----:B------:R-:W-:Y:S01]  /*d2a0*/  STL [R1+0x177c], R237 ;  /* 0x00177ced01007387 */ /* 0x000fe20000100800 */
[C---:B------:R-:W-:Y:S01]  /*d2b0*/  SEL R85, R4.reuse, R9, !P2 ;  /* 0x0000000904557207 */ /* 0x040fe20005000000 */
[----:B------:R-:W-:Y:S01]  /*d2c0*/  ULDC UR52, c[0x0][0x240] ;  /* 0x0000900000347ab9 */ /* 0x000fe20000000800 */
[C---:B------:R-:W-:Y:S01]  /*d2d0*/  SEL R87, R4.reuse, R8, !P2 ;  /* 0x0000000804577207 */ /* 0x040fe20005000000 */
[----:B------:R4:W-:Y:S01]  /*d2e0*/  STL [R1+0x1778], R240 ;  /* 0x001778f001007387 */ /* 0x0009e20000100800 */
[C---:B------:R-:W-:Y:S01]  /*d2f0*/  SEL R251, R4.reuse, R251, !P2 ;  /* 0x000000fb04fb7207 */ /* 0x040fe20005000000 */
[----:B------:R-:W-:Y:S01]  /*d300*/  ULDC UR53, c[0x0][0x240] ;  /* 0x0000900000357ab9 */ /* 0x000fe20000000800 */
[C---:B------:R-:W-:Y:S01]  /*d310*/  SEL R241, R4.reuse, R241, !P2 ;  /* 0x000000f104f17207 */ /* 0x040fe20005000000 */
[----:B---3--:R-:W-:Y:S01]  /*d320*/  STL [R1+0x1774], R3 ;  /* 0x0017740301007387 */ /* 0x008fe20000100800 */
[C---:B------:R-:W-:Y:S01]  /*d330*/  SEL R250, R4.reuse, R250, !P2 ;  /* 0x000000fa04fa7207 */ /* 0x040fe20005000000 */
[----:B------:R-:W-:Y:S01]  /*d340*/  ULDC UR54, c[0x0][0x240] ;  /* 0x0000900000367ab9 */ /* 0x000fe20000000800 */
[----:B------:R-:W-:Y:S01]  /*d350*/  SEL R249, R4, R249, !P2 ;  /* 0x000000f904f97207 */ /* 0x000fe20005000000 */
[----:B------:R-:W-:Y:S01]  /*d360*/  STL [R1+0x1770], R0 ;  /* 0x0017700001007387 */ /* 0x000fe20000100800 */
[----:B-1----:R-:W-:Y:S01]  /*d370*/  LOP3.LUT R42, R42, 0x7f, RZ, 0xc0, !PT ;  /* 0x0000007f2a2a7812 */ /* 0x002fe200078ec0ff */
[----:B------:R-:W-:Y:S01]  /*d380*/  ULDC UR55, c[0x0][0x240] ;  /* 0x0000900000377ab9 */ /* 0x000fe20000000800 */
[----:B------:R-:W-:Y:S01]  /*d390*/  SEL R90, R4, R13, !P2 ;  /* 0x0000000d045a7207 */ /* 0x000fe20005000000 */
[----:B------:R1:W-:Y:S01]  /*d3a0*/  STL.64 [R1+0x1680], R6 ;  /* 0x0016800601007387 */ /* 0x0003e20000100a00 */
[----:B------:R-:W-:Y:S01]  /*d3b0*/  ISETP.GE.AND P0, PT, R42, UR5, PT ;  /* 0x000000052a007c0c */ /* 0x000fe2000bf06270 */
[----:B------:R-:W-:Y:S01]  /*d3c0*/  ULDC.64 UR4, c[0x0][0x218] ;  /* 0x0000860000047ab9 */ /* 0x000fe20000000a00 */
[----:B------:R-:W-:Y:S01]  /*d3d0*/  ULDC UR56, c[0x0][0x240] ;  /* 0x0000900000387ab9 */ /* 0x000fe20000000800 */
[----:B------:R-:W3:Y:S01]  /*d3e0*/  LDL.LU R58, [R1+0x100] ;  /* 0x00010000013a7983 */ /* 0x000ee20000300800 */
[----:B------:R-:W-:Y:S01]  /*d3f0*/  ULDC UR39, c[0x0][0x240] ;  /* 0x0000900000277ab9 */ /* 0x000fe20000000800 */
[----:B------:R-:W-:Y:S01]  /*d400*/  ULDC UR45, c[0x0][0x240] ;  /* 0x00009000002d7ab9 */ /* 0x000fe20000000800 */
[----:B------:R-:W-:Y:S01]  /*d410*/  ULDC UR40, c[0x0][0x240] ;  /* 0x0000900000287ab9 */ /* 0x000fe20000000800 */
[----:B------:R-:W4:Y:S01]  /*d420*/  LDL.LU R57, [R1+0xfc] ;  /* 0x0000fc0001397983 */ /* 0x000f220000300800 */
[----:B------:R-:W-:Y:S01]  /*d430*/  ULDC UR41, c[0x0][0x240] ;  /* 0x0000900000297ab9 */ /* 0x000fe20000000800 */
[----:B------:R-:W-:Y:S01]  /*d440*/  SEL R5, R5, RZ, !P0 ;  /* 0x000000ff05057207 */ /* 0x000fe20004000000 */
[----:B------:R-:W-:Y:S01]  /*d450*/  ULDC UR42, c[0x0][0x240] ;  /* 0x00009000002a7ab9 */ /* 0x000fe20000000800 */
[----:B------:R-:W4:Y:S01]  /*d460*/  LDL.LU R45, [R1+0xf8] ;  /* 0x0000f800012d7983 */ /* 0x000f220000300800 */
[----:B------:R-:W-:Y:S01]  /*d470*/  ULDC UR43, c[0x0][0x240] ;  /* 0x00009000002b7ab9 */ /* 0x000fe20000000800 */
[----:B------:R-:W-:Y:S01]  /*d480*/  ULDC UR44, c[0x0][0x240] ;  /* 0x00009000002c7ab9 */ /* 0x000fe20000000800 */
        /* <DEDUP_REMOVED lines=48> */
[----:B--2---:R-:W-:Y:S01]  /*d790*/  LEA R2, P1, R41, UR4, 0x2 ;  /* 0x0000000429027c11 */ /* 0x004fe2000f8210ff */
[----:B---3--:R-:W-:-:S03]  /*d7a0*/  IMAD R83, R58, UR47, RZ ;  /* 0x0000002f3a537c24 */ /* 0x008fc6000f8e02ff */
[----:B------:R-:W-:Y:S01]  /*d7b0*/  LEA.HI.X.SX32 R4, R41, UR5, 0x2, P1 ;  /* 0x0000000529047c11 */ /* 0x000fe200088f16ff */
[----:B------:R-:W-:Y:S01]  /*d7c0*/  IMAD R17, R17, UR39, RZ ;  /* 0x0000002711117c24 */ /* 0x000fe2000f8e02ff */
[----:B------:R-:W2:Y:S01]  /*d7d0*/  LDL.LU R41, [R1+0xcc] ;  /* 0x0000cc0001297983 */ /* 0x000ea20000300800 */
[----:B----4-:R-:W-:Y:S01]  /*d7e0*/  IMAD R79, R57, UR47, RZ ;  /* 0x0000002f394f7c24 */ /* 0x010fe2000f8e02ff */
[----:B------:R-:W-:Y:S01]  /*d7f0*/  ISETP.NE.U32.AND P0, PT, R5, RZ, PT ;  /* 0x000000ff0500720c */ /* 0x000fe20003f05070 */
[----:B------:R-:W-:Y:S01]  /*d800*/  IMAD R86, R16, UR45, RZ ;  /* 0x0000002d10567c24 */ /* 0x000fe2000f8e02ff */
[----:B------:R-:W3:Y:S01]  /*d810*/  LDL.LU R49, [R1+0xc8] ;  /* 0x0000c80001317983 */ /* 0x000ee20000300800 */
[----:B------:R-:W-:Y:S01]  /*d820*/  IMAD R80, R45, UR47, RZ ;  /* 0x0000002f2d507c24 */ /* 0x000fe2000f8e02ff */
[----:B------:R-:W-:Y:S01]  /*d830*/  ULDC UR45, c[0x0][0x240] ;  /* 0x00009000002d7ab9 */ /* 0x000fe20000000800 */
[----:B------:R-:W-:Y:S01]  /*d840*/  ULDC UR5, c[0x0][0x240] ;  /* 0x0000900000057ab9 */ /* 0x000fe20000000800 */
[----:B------:R-:W4:Y:S01]  /*d850*/  LDL.LU R48, [R1+0xc4] ;  /* 0x0000c40001307983 */ /* 0x000f220000300800 */
[----:B------:R-:W-:Y:S01]  /*d860*/  IMAD R76, R56, UR47, RZ ;  /* 0x0000002f384c7c24 */ /* 0x000fe2000f8e02ff */
[----:B------:R-:W-:Y:S01]  /*d870*/  ULDC UR4, c[0x0][0x240] ;  /* 0x0000900000047ab9 */ /* 0x000fe20000000800 */
[----:B------:R-:W-:Y:S01]  /*d880*/  IMAD R74, R44, UR47, RZ ;  /* 0x0000002f2c4a7c24 */ /* 0x000fe2000f8e02ff */
[----:B------:R-:W4:Y:S01]  /*d890*/  LDL.LU R47, [R1+0xc0] ;  /* 0x0000c000012f7983 */ /* 0x000f220000300800 */
[----:B------:R-:W-:-:S03]  /*d8a0*/  IMAD R71, R43, UR47, RZ ;  /* 0x0000002f2b477c24 */ /* 0x000fc6000f8e02ff */
[----:B------:R-:W4:Y:S01]  /*d8b0*/  LDL.LU R46, [R1+0xbc] ;  /* 0x0000bc00012e7983 */ /* 0x000f220000300800 */
[----:B------:R-:W-:-:S03]  /*d8c0*/  IMAD R68, R42, UR47, RZ ;  /* 0x0000002f2a447c24 */ /* 0x000fc6000f8e02ff */
[----:B------:R-:W4:Y:S01]  /*d8d0*/  LDL.LU R45, [R1+0xb8] ;  /* 0x0000b800012d7983 */ /* 0x000f220000300800 */
[----:B------:R-:W-:Y:S01]  /*d8e0*/  IMAD R75, R55, UR47, RZ ;  /* 0x0000002f374b7c24 */ /* 0x000fe2000f8e02ff */
[----:B------:R-:W-:Y:S02]  /*d8f0*/  ULDC UR39, c[0x0][0x240] ;  /* 0x0000900000277ab9 */ /* 0x000fe40000000800 */
[----:B------:R-:W4:Y:S04]  /*d900*/  LDL.LU R44, [R1+0xb4] ;  /* 0x0000b400012c7983 */ /* 0x000f280000300800 */
[----:B------:R-:W4:Y:S04]  /*d910*/  LDL.LU R43, [R1+0xb0] ;  /* 0x0000b000012b7983 */ /* 0x000f280000300800 */
[----:B------:R-:W4:Y:S01]  /*d920*/  LDL.LU R42, [R1+0xac] ;  /* 0x0000ac00012a7983 */ /* 0x000f220000300800 */
[----:B--2---:R-:W-:-:S03]  /*d930*/  IMAD R66, R41, UR47, RZ ;  /* 0x0000002f29427c24 */ /* 0x004fc6000f8e02ff */
[----:B------:R-:W2:Y:S01]  /*d940*/  LDL.LU R41, [R1+0xa8] ;  /* 0x0000a80001297983 */ /* 0x000ea20000300800 */
[----:B------:R-:W-:-:S03]  /*d950*/  IMAD R73, R54, UR47, RZ ;  /* 0x0000002f36497c24 */ /* 0x000fc6000f8e02ff */
[----:B------:R-:W2:Y:S01]  /*d960*/  LDL.LU R56, [R1+0xa4] ;  /* 0x0000a40001387983 */ /* 0x000ea20000300800 */
[----:B------:R-:W-:-:S03]  /*d970*/  IMAD R72, R53, UR47, RZ ;  /* 0x0000002f35487c24 */ /* 0x000fc6000f8e02ff */
[----:B------:R-:W2:Y:S01]  /*d980*/  LDL.LU R55, [R1+0xa0] ;  /* 0x0000a00001377983 */ /* 0x000ea20000300800 */
[----:B------:R-:W-:-:S03]  /*d990*/  IMAD R69, R52, UR47, RZ ;  /* 0x0000002f34457c24 */ /* 0x000fc6000f8e02ff */
[----:B------:R-:W2:Y:S01]  /*d9a0*/  LDL.LU R54, [R1+0x9c] ;  /* 0x00009c0001367983 */ /* 0x000ea20000300800 */
[----:B------:R-:W-:-:S03]  /*d9b0*/  IMAD R70, R51, UR47, RZ ;  /* 0x0000002f33467c24 */ /* 0x000fc6000f8e02ff */
[----:B------:R-:W2:Y:S01]  /*d9c0*/  LDL.LU R53, [R1+0x98] ;  /* 0x0000980001357983 */ /* 0x000ea20000300800 */
[----:B------:R-:W-:Y:S01]  /*d9d0*/  IMAD R67, R50, UR47, RZ ;  /* 0x0000002f32437c24 */ /* 0x000fe2000f8e02ff */
[----:B------:R-:W-:Y:S02]  /*d9e0*/  ULDC UR47, c[0x0][0x240] ;  /* 0x00009000002f7ab9 */ /* 0x000fe40000000800 */
[----:B------:R-:W2:Y:S01]  /*d9f0*/  LDL.LU R52, [R1+0x94] ;  /* 0x0000940001347983 */ /* 0x000ea20000300800 */
[----:B---3--:R-:W-:Y:S01]  /*da00*/  IMAD R65, R49, UR48, RZ ;  /* 0x0000003031417c24 */ /* 0x008fe2000f8e02ff */
[----:B------:R-:W-:Y:S02]  /*da10*/  ULDC UR48, c[0x0][0x240] ;  /* 0x0000900000307ab9 */ /* 0x000fe40000000800 */
[----:B------:R-:W3:Y:S01]  /*da20*/  LDL.LU R51, [R1+0x90] ;  /* 0x0000900001337983 */ /* 0x000ee20000300800 */
[----:B----4-:R-:W-:Y:S01]  /*da30*/  IMAD R64, R48, UR49, RZ ;  /* 0x0000003130407c24 */ /* 0x010fe2000f8e02ff */
[----:B------:R-:W-:-:S02]  /*da40*/  ULDC UR49, c[0x0][0x240] ;  /* 0x0000900000317ab9 */ /* 0x000fc40000000800 */
[----:B------:R-:W4:Y:S01]  /*da50*/  LDL.LU R50, [R1+0x8c] ;  /* 0x00008c0001327983 */ /* 0x000f220000300800 */
[----:B------:R-:W-:Y:S01]  /*da60*/  IMAD R63, R47, UR50, RZ ;  /* 0x000000322f3f7c24 */ /* 0x000fe2000f8e02ff */
[----:B------:R-:W-:Y:S02]  /*da70*/  ULDC UR50, c[0x0][0x240] ;  /* 0x0000900000327ab9 */ /* 0x000fe40000000800 */
[----:B------:R-:W3:Y:S01]  /*da80*/  LDL.LU R49, [R1+0x88] ;  /* 0x0000880001317983 */ /* 0x000ee20000300800 */
[----:B------:R-:W-:Y:S01]  /*da90*/  IMAD R62, R46, UR51, RZ ;  /* 0x000000332e3e7c24 */ /* 0x000fe2000f8e02ff */
[----:B------:R-:W-:Y:S02]  /*daa0*/  ULDC UR51, c[0x0][0x240] ;  /* 0x0000900000337ab9 */ /* 0x000fe40000000800 */
[----:B------:R-:W3:Y:S04]  /*dab0*/  LDL.LU R48, [R1+0x84] ;  /* 0x0000840001307983 */ /* 0x000ee80000300800 */
[----:B------:R-:W3:Y:S01]  /*dac0*/  LDL.LU R47, [R1+0x80] ;  /* 0x00008000012f7983 */ /* 0x000ee20000300800 */
[----:B------:R-:W-:Y:S01]  /*dad0*/  IMAD R61, R45, UR52, RZ ;  /* 0x000000342d3d7c24 */ /* 0x000fe2000f8e02ff */
[----:B------:R-:W-:-:S02]  /*dae0*/  ULDC UR52, c[0x0][0x240] ;  /* 0x0000900000347ab9 */ /* 0x000fc40000000800 */
[----:B------:R-:W3:Y:S01]  /*daf0*/  LDL.LU R46, [R1+0x7c] ;  /* 0x00007c00012e7983 */ /* 0x000ee20000300800 */
[----:B------:R-:W-:Y:S01]  /*db00*/  IMAD R60, R44, UR53, RZ ;  /* 0x000000352c3c7c24 */ /* 0x000fe2000f8e02ff */
[----:B------:R-:W-:Y:S02]  /*db10*/  ULDC UR53, c[0x0][0x240] ;  /* 0x0000900000357ab9 */ /* 0x000fe40000000800 */
[----:B------:R-:W3:Y:S01]  /*db20*/  LDL.LU R45, [R1+0x78] ;  /* 0x00007800012d7983 */ /* 0x000ee20000300800 */
[----:B------:R-:W-:Y:S01]  /*db30*/  IMAD R59, R43, UR54, RZ ;  /* 0x000000362b3b7c24 */ /* 0x000fe2000f8e02ff */
[----:B------:R-:W-:Y:S02]  /*db40*/  ULDC UR54, c[0x0][0x240] ;  /* 0x0000900000367ab9 */ /* 0x000fe40000000800 */
[----:B------:R-:W3:Y:S01]  /*db50*/  LDL.LU R44, [R1+0x74] ;  /* 0x00007400012c7983 */ /* 0x000ee20000300800 */
[----:B------:R-:W-:Y:S01]  /*db60*/  IMAD R58, R42, UR55, RZ ;  /* 0x000000372a3a7c24 */ /* 0x000fe2000f8e02ff */
[----:B------:R-:W-:-:S02]  /*db70*/  ULDC UR55, c[0x0][0x240] ;  /* 0x0000900000377ab9 */ /* 0x000fc40000000800 */
[----:B------:R-:W3:Y:S04]  /*db80*/  LDL.LU R43, [R1+0x70] ;  /* 0x00007000012b7983 */ /* 0x000ee80000300800 */
[----:B------:R-:W3:Y:S01]  /*db90*/  LDL.LU R42, [R1+0x6c] ;  /* 0x00006c00012a7983 */ /* 0x000ee20000300800 */
[----:B--2---:R-:W-:Y:S01]  /*dba0*/  IMAD R57, R41, UR56, RZ ;  /* 0x0000003829397c24 */ /* 0x004fe2000f8e02ff */
[----:B------:R-:W-:Y:S02]  /*dbb0*/  ULDC UR56, c[0x0][0x240] ;  /* 0x0000900000387ab9 */ /* 0x000fe40000000800 */
[----:B------:R-:W2:Y:S04]  /*dbc0*/  LDL.LU R41, [R1+0x68] ;  /* 0x0000680001297983 */ /* 0x000ea80000300800 */
[----:B------:R-:W4:Y:S04]  /*dbd0*/  LDL.LU R236, [R1+0x64] ;  /* 0x0000640001ec7983 */ /* 0x000f280000300800 */
[----:B------:R-:W3:Y:S04]  /*dbe0*/  LDL.LU R240, [R1+0x60] ;  /* 0x0000600001f07983 */ /* 0x000ee80000300800 */
[----:B------:R-:W2:Y:S04]  /*dbf0*/  LDL.LU R239, [R1+0x5c] ;  /* 0x00005c0001ef7983 */ /* 0x000ea80000300800 */
[----:B------:R-:W2:Y:S04]  /*dc00*/  LDL.LU R238, [R1+0x58] ;  /* 0x0000580001ee7983 */ /* 0x000ea80000300800 */
[----:B------:R-:W2:Y:S04]  /*dc10*/  LDL.LU R237, [R1+0x54] ;  /* 0x0000540001ed7983 */ /* 0x000ea80000300800 */
[----:B------:R-:W2:Y:S04]  /*dc20*/  LDL.LU R11, [R1+0x50] ;  /* 0x00005000010b7983 */ /* 0x000ea80000300800 */
[----:B------:R-:W2:Y:S04]  /*dc30*/  LDL.LU R248, [R1+0x4c] ;  /* 0x00004c0001f87983 */ /* 0x000ea80000300800 */
[----:B------:R-:W-:Y:S01]  /*dc40*/  STL [R1+0x17a0], R17 ;  /* 0x0017a01101007387 */ /* 0x000fe20000100800 */
[----:B----4-:R-:W-:Y:S01]  /*dc50*/  IMAD R16, R236, UR40, RZ ;  /* 0x00000028ec107c24 */ /* 0x010fe2000f8e02ff */
[----:B------:R-:W-:-:S02]  /*dc60*/  ULDC UR40, c[0x0][0x240] ;  /* 0x0000900000287ab9 */ /* 0x000fc40000000800 */
[----:B------:R-:W4:Y:S04]  /*dc70*/  LDL.LU R236, [R1+0x48] ;  /* 0x0000480001ec7983 */ /* 0x000f280000300800 */
[----:B------:R-:W-:Y:S04]  /*dc80*/  STL [R1+0x1798], R16 ;  /* 0x0017981001007387 */ /* 0x000fe80000100800 */
[----:B-1----:R-:W4:Y:S01]  /*dc90*/  LDL.LU R6, [R1+0x44] ;  /* 0x0000440001067983 */ /* 0x002f220000300800 */
[----:B---3--:R-:W-:Y:S01]  /*dca0*/  IMAD R15, R240, UR41, RZ ;  /* 0x00000029f00f7c24 */ /* 0x008fe2000f8e02ff */
[----:B------:R-:W-:Y:S01]  /*dcb0*/  ULDC UR41, c[0x0][0x240] ;  /* 0x0000900000297ab9 */ /* 0x000fe20000000800 */
[----:B--2---:R-:W-:Y:S01]  /*dcc0*/  IMAD R14, R239, UR42, RZ ;  /* 0x0000002aef0e7c24 */ /* 0x004fe2000f8e02ff */
[----:B------:R-:W-:-:S02]  /*dcd0*/  ULDC UR42, c[0x0][0x240] ;  /* 0x00009000002a7ab9 */ /* 0x000fc40000000800 */
[----:B------:R-:W-:Y:S01]  /*dce0*/  STL [R1+0x1794], R15 ;  /* 0x0017940f01007387 */ /* 0x000fe20000100800 */
[----:B------:R-:W-:Y:S01]  /*dcf0*/  IMAD R13, R238, UR43, RZ ;  /* 0x0000002bee0d7c24 */ /* 0x000fe2000f8e02ff */
[----:B------:R-:W-:Y:S02]  /*dd00*/  ULDC UR43, c[0x0][0x240] ;  /* 0x00009000002b7ab9 */ /* 0x000fe40000000800 */
[----:B------:R-:W2:Y:S04]  /*dd10*/  LDL.LU R5, [R1+0x40] ;  /* 0x0000400001057983 */ /* 0x000ea80000300800 */
[----:B------:R-:W3:Y:S04]  /*dd20*/  LDL.LU R0, [R1+0x38] ;  /* 0x0000380001007983 */ /* 0x000ee80000300800 */
[----:B------:R-:W2:Y:S04]  /*dd30*/  LDL.LU R3, [R1+0x34] ;  /* 0x0000340001037983 */ /* 0x000ea80000300800 */
[----:B------:R-:W-:Y:S04]  /*dd40*/  STL [R1+0x1790], R14 ;  /* 0x0017900e01007387 */ /* 0x000fe80000100800 */
[----:B------:R-:W2:Y:S01]  /*dd50*/  LDL.LU R238, [R1+0x30] ;  /* 0x0000300001ee7983 */ /* 0x000ea20000300800 */
[----:B------:R-:W-:Y:S01]  /*dd60*/  IMAD R12, R237, UR44, RZ ;  /* 0x0000002ced0c7c24 */ /* 0x000fe2000f8e02ff */
[----:B------:R-:W-:-:S02]  /*dd70*/  ULDC UR44, c[0x0][0x240] ;  /* 0x00009000002c7ab9 */ /* 0x000fc40000000800 */
[----:B------:R-:W2:Y:S04]  /*dd80*/  LDL.LU R239, [R1+0x2c] ;  /* 0x00002c0001ef7983 */ /* 0x000ea80000300800 */
[----:B------:R-:W2:Y:S04]  /*dd90*/  LDL.LU R240, [R1+0x28] ;  /* 0x0000280001f07983 */ /* 0x000ea80000300800 */
[----:B------:R1:W-:Y:S01]  /*dda0*/  STL [R1+0x179c], R13 ;  /* 0x00179c0d01007387 */ /* 0x0003e20000100800 */
[----:B------:R-:W-:Y:S01]  /*ddb0*/  IMAD R10, R248, UR46, RZ ;  /* 0x0000002ef80a7c24 */ /* 0x000fe2000f8e02ff */
[----:B------:R-:W-:-:S02]  /*ddc0*/  ULDC UR46, c[0x0][0x240] ;  /* 0x00009000002e7ab9 */ /* 0x000fc40000000800 */
[----:B------:R-:W2:Y:S04]  /*ddd0*/  LDL.LU R7, [R1+0x24] ;  /* 0x0000240001077983 */ /* 0x000ea80000300800 */
[----:B------:R-:W2:Y:S04]  /*dde0*/  LDL.LU R237, [R1+0x20] ;  /* 0x0000200001ed7983 */ /* 0x000ea80000300800 */
[----:B-1----:R-:W2:Y:S04]  /*ddf0*/  LDL.LU R13, [R1+0x1c] ;  /* 0x00001c00010d7983 */ /* 0x002ea80000300800 */
[----:B------:R-:W2:Y:S04]  /*de00*/  LDL.LU R15, [R1+0x18] ;  /* 0x00001800010f7983 */ /* 0x000ea80000300800 */
[----:B------:R-:W2:Y:S04]  /*de10*/  LDL.LU R248, [R1+0x14] ;  /* 0x0000140001f87983 */ /* 0x000ea80000300800 */
[----:B------:R-:W2:Y:S04]  /*de20*/  LDL.LU R16, [R1+0x10] ;  /* 0x0000100001107983 */ /* 0x000ea80000300800 */
[----:B------:R-:W2:Y:S01]  /*de30*/  LDL.LU R17, [R1+0xc] ;  /* 0x00000c0001117983 */ /* 0x000ea20000300800 */
[----:B----4-:R-:W-:Y:S01]  /*de40*/  IMAD R9, R236, UR47, RZ ;  /* 0x0000002fec097c24 */ /* 0x010fe2000f8e02ff */
[----:B------:R-:W-:-:S02]  /*de50*/  ULDC UR47, c[0x0][0x240] ;  /* 0x00009000002f7ab9 */ /* 0x000fc40000000800 */
[----:B------:R-:W4:Y:S01]  /*de60*/  LDL.LU R236, [R1+0x8] ;  /* 0x0000080001ec7983 */ /* 0x000f220000300800 */
[----:B------:R-:W-:Y:S01]  /*de70*/  IMAD R8, R6, UR48, RZ ;  /* 0x0000003006087c24 */ /* 0x000fe2000f8e02ff */
[----:B------:R-:W-:Y:S02]  /*de80*/  ULDC UR48, c[0x0][0x240] ;  /* 0x0000900000307ab9 */ /* 0x000fe40000000800 */
[----:B------:R-:W4:Y:S04]  /*de90*/  LDL.LU R6, [R1+0x4] ;  /* 0x0000040001067983 */ /* 0x000f280000300800 */
[----:B------:R-:W4:Y:S01]  /*dea0*/  LDL.LU R14, [R1] ;  /* 0x00000000010e7983 */ /* 0x000f220000300800 */
[----:B------:R-:W-:Y:S01]  /*deb0*/  IMAD R11, R11, UR45, RZ ;  /* 0x0000002d0b0b7c24 */ /* 0x000fe2000f8e02ff */
[----:B------:R-:W-:Y:S01]  /*dec0*/  ULDC UR45, c[0x0][0x240] ;  /* 0x00009000002d7ab9 */ /* 0x000fe20000000800 */
[----:B------:R-:W-:Y:S01]  /*ded0*/  IMAD R52, R52, UR61, RZ ;  /* 0x0000003d34347c24 */ /* 0x000fe2000f8e02ff */
[----:B------:R-:W-:Y:S01]  /*dee0*/  ULDC UR61, c[0x0][0x240] ;  /* 0x00009000003d7ab9 */ /* 0x000fe20000000800 */
[----:B------:R-:W-:Y:S01]  /*def0*/  IMAD R127, R127, UR45, RZ ;  /* 0x0000002d7f7f7c24 */ /* 0x000fe2000f8e02ff */
[----:B------:R-:W-:Y:S01]  /*df00*/  ULDC UR45, c[0x0][0x240] ;  /* 0x00009000002d7ab9 */ /* 0x000fe20000000800 */
[----:B---3--:R-:W-:Y:S01]  /*df10*/  IMAD R0, R0, UR50, RZ ;  /* 0x0000003200007c24 */ /* 0x008fe2000f8e02ff */
[----:B------:R-:W-:-:S02]  /*df20*/  ULDC UR50, c[0x0][0x240] ;  /* 0x0000900000327ab9 */ /* 0x000fc40000000800 */
[----:B------:R1:W-:Y:S01]  /*df30*/  STL [R1+0x178c], R127 ;  /* 0x00178c7f01007387 */ /* 0x0003e20000100800 */
[----:B--2---:R-:W-:Y:S01]  /*df40*/  IMAD R3, R3, UR51, RZ ;  /* 0x0000003303037c24 */ /* 0x004fe2000f8e02ff */
[----:B------:R-:W-:Y:S01]  /*df50*/  ULDC UR51, c[0x0][0x240] ;  /* 0x0000900000337ab9 */ /* 0x000fe20000000800 */
[----:B------:R-:W-:Y:S01]  /*df60*/  IMAD R50, R50, UR5, RZ ;  /* 0x0000000532327c24 */ /* 0x000fe2000f8e02ff */
        /* <DEDUP_REMOVED lines=8> */
[----:B------:R-:W-:-:S04]  /*dff0*/  ULDC UR56, c[0x0][0x240] ;  /* 0x0000900000387ab9 */ /* 0x000fc80000000800 */
[----:B-1----:R-:W-:Y:S01]  /*e000*/  MOV R127, R237 ;  /* 0x000000ed007f7202 */ /* 0x002fe20000000f00 */
[----:B------:R-:W-:Y:S01]  /*e010*/  IMAD R237, R130, UR48, RZ ;  /* 0x0000003082ed7c24 */ /* 0x000fe2000f8e02ff */
[----:B------:R-:W-:Y:S01]  /*e020*/  ULDC UR48, c[0x0][0x240] ;  /* 0x0000900000307ab9 */ /* 0x000fe20000000800 */
[----:B------:R-:W-:Y:S01]  /*e030*/  IMAD R7, R7, UR55, RZ ;  /* 0x0000003707077c24 */ /* 0x000fe2000f8e02ff */
[----:B------:R-:W-:Y:S01]  /*e040*/  ULDC UR55, c[0x0][0x240] ;  /* 0x0000900000377ab9 */ /* 0x000fe20000000800 */
[----:B------:R-:W-:Y:S01]  /*e050*/  IMAD R17, R17, UR61, RZ ;  /* 0x0000003d11117c24 */ /* 0x000fe2000f8e02ff */
[----:B------:R-:W-:-:S03]  /*e060*/  ULDC UR61, c[0x0][0x240] ;  /* 0x00009000003d7ab9 */ /* 0x000fc60000000800 */
[----:B------:R-:W-:Y:S02]  /*e070*/  IMAD.MOV.U32 R130, RZ, RZ, R17 ;  /* 0x000000ffff827224 */ /* 0x000fe400078e0011 */
[----:B------:R-:W-:Y:S01]  /*e080*/  IMAD R17, R132, UR50, RZ ;  /* 0x0000003284117c24 */ /* 0x000fe2000f8e02ff */
[----:B------:R-:W-:Y:S01]  /*e090*/  ULDC UR50, c[0x0][0x240] ;  /* 0x0000900000327ab9 */ /* 0x000fe20000000800 */
[----:B------:R-:W-:Y:S01]  /*e0a0*/  IMAD R132, R133, UR51, RZ ;  /* 0x0000003385847c24 */ /* 0x000fe2000f8e02ff */
[----:B------:R-:W-:Y:S01]  /*e0b0*/  ULDC UR51, c[0x0][0x240] ;  /* 0x0000900000337ab9 */ /* 0x000fe20000000800 */
[----:B------:R-:W-:Y:S02]  /*e0c0*/  IMAD.MOV.U32 R133, RZ, RZ, R3 ;  /* 0x000000ffff857224 */ /* 0x000fe400078e0003 */
[----:B------:R-:W-:Y:S01]  /*e0d0*/  IMAD R3, R134, UR52, RZ ;  /* 0x0000003486037c24 */ /* 0x000fe2000f8e02ff */
[----:B------:R-:W-:Y:S01]  /*e0e0*/  ULDC UR52, c[0x0][0x240] ;  /* 0x0000900000347ab9 */ /* 0x000fe20000000800 */
[----:B------:R-:W-:Y:S01]  /*e0f0*/  IMAD R240, R240, UR54, RZ ;  /* 0x00000036f0f07c24 */ /* 0x000fe2000f8e02ff */
[----:B------:R-:W-:Y:S01]  /*e100*/  MOV R134, R133 ;  /* 0x0000008500867202 */ /* 0x000fe20000000f00 */
[----:B------:R-:W-:Y:S01]  /*e110*/  IMAD R53, R53, UR60, RZ ;  /* 0x0000003c35357c24 */ /* 0x000fe2000f8e02ff */
[----:B------:R-:W-:Y:S01]  /*e120*/  ULDC UR54, c[0x0][0x240] ;  /* 0x0000900000367ab9 */ /* 0x000fe20000000800 */
        /* <DEDUP_REMOVED lines=88> */
[----:B------:R-:W-:-:S02]  /*e6b0*/  ULDC UR27, c[0x0][0x240] ;  /* 0x00009000001b7ab9 */ /* 0x000fc40000000800 */
[----:B------:R-:W-:Y:S01]  /*e6c0*/  IMAD R109, R109, UR27, RZ ;  /* 0x0000001b6d6d7c24 */ /* 0x000fe2000f8e02ff */
[----:B------:R-:W-:Y:S01]  /*e6d0*/  ULDC UR27, c[0x0][0x240] ;  /* 0x00009000001b7ab9 */ /* 0x000fe20000000800 */
[----:B------:R-:W-:Y:S01]  /*e6e0*/  IMAD R28, R28, UR28, RZ ;  /* 0x0000001c1c1c7c24 */ /* 0x000fe2000f8e02ff */
[----:B------:R-:W-:Y:S02]  /*e6f0*/  ULDC UR28, c[0x0][0x240] ;  /* 0x00009000001c7ab9 */ /* 0x000fe40000000800 */
[----:B------:R-:W-:Y:S01]  /*e700*/  IMAD R110, R110, UR28, RZ ;  /* 0x0000001c6e6e7c24 */ /* 0x000fe2000f8e02ff */
[----:B------:R-:W-:Y:S01]  /*e710*/  ULDC UR28, c[0x0][0x240] ;  /* 0x00009000001c7ab9 */ /* 0x000fe20000000800 */
[----:B------:R-:W-:Y:S01]  /*e720*/  IMAD R27, R27, UR29, RZ ;  /* 0x0000001d1b1b7c24 */ /* 0x000fe2000f8e02ff */
[----:B------:R-:W-:Y:S02]  /*e730*/  ULDC UR29, c[0x0][0x240] ;  /* 0x00009000001d7ab9 */ /* 0x000fe40000000800 */
        /* <DEDUP_REMOVED lines=20> */
[----:B----4-:R-:W-:Y:S01]  /*e880*/  IMAD R236, R236, UR4, RZ ;  /* 0x00000004ecec7c24 */ /* 0x010fe2000f8e02ff */
[----:B------:R-:W-:Y:S01]  /*e890*/  ULDC UR4, c[0x0][0x240] ;  /* 0x0000900000047ab9 */ /* 0x000fe20000000800 */
[----:B------:R-:W-:Y:S01]  /*e8a0*/  IMAD R6, R6, UR5, RZ ;  /* 0x0000000506067c24 */ /* 0x000fe2000f8e02ff */
[----:B------:R-:W-:-:S03]  /*e8b0*/  ULDC UR5, c[0x0][0x240] ;  /* 0x0000900000057ab9 */ /* 0x000fc60000000800 */
[----:B------:R-:W-:Y:S02]  /*e8c0*/  IMAD.MOV.U32 R133, RZ, RZ, R6 ;  /* 0x000000ffff857224 */ /* 0x000fe400078e0006 */
[----:B------:R-:W-:Y:S01]  /*e8d0*/  IMAD R6, R135, UR53, RZ ;  /* 0x0000003587067c24 */ /* 0x000fe2000f8e02ff */
[----:B------:R-:W-:Y:S01]  /*e8e0*/  ULDC UR53, c[0x0][0x240] ;  /* 0x0000900000357ab9 */ /* 0x000fe20000000800 */
[----:B------:R-:W-:Y:S02]  /*e8f0*/  IMAD.MOV.U32 R135, RZ, RZ, R7 ;  /* 0x000000ffff877224 */ /* 0x000fe400078e0007 */
[----:B------:R-:W-:Y:S01]  /*e900*/  IMAD R7, R136, UR54, RZ ;  /* 0x0000003688077c24 */ /* 0x000fe2000f8e02ff */
[----:B------:R-:W-:Y:S01]  /*e910*/  MOV R136, R236 ;  /* 0x000000ec00887202 */ /* 0x000fe20000000f00 */
[----:B------:R-:W-:Y:S01]  /*e920*/  IMAD R236, R137, UR55, RZ ;  /* 0x0000003789ec7c24 */ /* 0x000fe2000f8e02ff */
[----:B------:R-:W-:Y:S01]  /*e930*/  ULDC UR54, c[0x0][0x240] ;  /* 0x0000900000367ab9 */ /* 0x000fe20000000800 */
[----:B------:R-:W-:Y:S01]  /*e940*/  IMAD R137, R138, UR56, RZ ;  /* 0x000000388a897c24 */ /* 0x000fe2000f8e02ff */
[----:B------:R-:W-:Y:S01]  /*e950*/  ULDC UR55, c[0x0][0x240] ;  /* 0x0000900000377ab9 */ /* 0x000fe20000000800 */
[----:B------:R-:W-:Y:S01]  /*e960*/  IMAD.MOV.U32 R138, RZ, RZ, R16 ;  /* 0x000000ffff8a7224 */ /* 0x000fe200078e0010 */
[----:B------:R-:W-:Y:S01]  /*e970*/  ULDC UR56, c[0x0][0x240] ;  /* 0x0000900000387ab9 */ /* 0x000fe20000000800 */
[----:B------:R-:W-:Y:S01]  /*e980*/  IMAD R16, R139, UR57, RZ ;  /* 0x000000398b107c24 */ /* 0x000fe2000f8e02ff */
[----:B------:R-:W-:Y:S01]  /*e990*/  ULDC UR57, c[0x0][0x240] ;  /* 0x0000900000397ab9 */ /* 0x000fe20000000800 */
[----:B------:R-:W-:Y:S01]  /*e9a0*/  IMAD.MOV.U32 R139, RZ, RZ, R137 ;  /* 0x000000ffff8b7224 */ /* 0x000fe200078e0089 */
[----:B------:R-:W-:Y:S01]  /*e9b0*/  MOV R137, R136 ;  /* 0x0000008800897202 */ /* 0x000fe20000000f00 */
[----:B------:R-:W-:Y:S01]  /*e9c0*/  IMAD R136, R140, UR58, RZ ;  /* 0x0000003a8c887c24 */ /* 0x000fe2000f8e02ff */
[----:B------:R-:W-:Y:S01]  /*e9d0*/  ULDC UR58, c[0x0][0x240] ;  /* 0x00009000003a7ab9 */ /* 0x000fe20000000800 */
[----:B------:R-:W-:-:S02]  /*e9e0*/  IMAD.MOV.U32 R140, RZ, RZ, R237 ;  /* 0x000000ffff8c7224 */ /* 0x000fc400078e00ed */
[----:B------:R-:W-:Y:S01]  /*e9f0*/  IMAD R237, R141, UR59, RZ ;  /* 0x0000003b8ded7c24 */ /* 0x000fe2000f8e02ff */
[----:B------:R-:W-:Y:S01]  /*ea00*/  ULDC UR59, c[0x0][0x240] ;  /* 0x00009000003b7ab9 */ /* 0x000fe20000000800 */
[----:B------:R-:W-:Y:S01]  /*ea10*/  IMAD.MOV.U32 R141, RZ, RZ, R136 ;  /* 0x000000ffff8d7224 */ /* 0x000fe200078e0088 */
[----:B------:R-:W-:Y:S01]  /*ea20*/  MOV R136, R17 ;  /* 0x0000001100887202 */ /* 0x000fe20000000f00 */
[----:B------:R-:W-:Y:S01]  /*ea30*/  IMAD R17, R142, UR60, RZ ;  /* 0x0000003c8e117c24 */ /* 0x000fe2000f8e02ff */
[----:B------:R-:W-:Y:S01]  /*ea40*/  ULDC UR60, c[0x0][0x240] ;  /* 0x00009000003c7ab9 */ /* 0x000fe20000000800 */
[----:B------:R-:W-:Y:S02]  /*ea50*/  IMAD.MOV.U32 R142, RZ, RZ, R140 ;  /* 0x000000ffff8e7224 */ /* 0x000fe400078e008c */
[----:B------:R-:W-:Y:S01]  /*ea60*/  IMAD R140, R144, UR4, RZ ;  /* 0x00000004908c7c24 */ /* 0x000fe2000f8e02ff */
[----:B------:R-:W-:Y:S01]  /*ea70*/  ULDC UR4, c[0x0][0x240] ;  /* 0x0000900000047ab9 */ /* 0x000fe20000000800 */
[----:B------:R-:W-:Y:S01]  /*ea80*/  IMAD R14, R14, UR7, RZ ;  /* 0x000000070e0e7c24 */ /* 0x000fe2000f8e02ff */
[----:B------:R-:W-:Y:S01]  /*ea90*/  ULDC UR7, c[0x0][0x240] ;  /* 0x0000900000077ab9 */ /* 0x000fe20000000800 */
[----:B------:R-:W-:-:S02]  /*eaa0*/  IMAD.MOV.U32 R144, RZ, RZ, R248 ;  /* 0x000000ffff907224 */ /* 0x000fc400078e00f8 */
[----:B------:R-:W-:Y:S01]  /*eab0*/  IMAD R248, R145, UR5, RZ ;  /* 0x0000000591f87c24 */ /* 0x000fe2000f8e02ff */
[----:B------:R-:W-:Y:S01]  /*eac0*/  MOV R145, R13 ;  /* 0x0000000d00917202 */ /* 0x000fe20000000f00 */
[----:B------:R-:W-:Y:S01]  /*ead0*/  IMAD R13, R146, UR7, RZ ;  /* 0x00000007920d7c24 */ /* 0x000fe2000f8e02ff */
[----:B------:R-:W-:Y:S01]  /*eae0*/  ULDC UR5, c[0x0][0x240] ;  /* 0x0000900000057ab9 */ /* 0x000fe20000000800 */
[----:B------:R-:W-:Y:S01]  /*eaf0*/  IMAD.MOV.U32 R146, RZ, RZ, R133 ;  /* 0x000000ffff927224 */ /* 0x000fe200078e0085 */
[----:B------:R-:W-:Y:S01]  /*eb00*/  ULDC UR7, c[0x0][0x240] ;  /* 0x0000900000077ab9 */ /* 0x000fe20000000800 */
[----:B------:R-:W-:Y:S01]  /*eb10*/  IMAD R133, R147, UR8, RZ ;  /* 0x0000000893857c24 */ /* 0x000fe2000f8e02ff */
[----:B------:R-:W-:Y:S01]  /*eb20*/  ULDC UR8, c[0x0][0x240] ;  /* 0x0000900000087ab9 */ /* 0x000fe20000000800 */
[----:B------:R-:W-:Y:S02]  /*eb30*/  IMAD.MOV.U32 R147, RZ, RZ, R138 ;  /* 0x000000ffff937224 */ /* 0x000fe400078e008a */
        /* <DEDUP_REMOVED lines=31> */
[----:B------:R-:W-:Y:S01]  /*ed30*/  IMAD R157, R159, UR20, RZ ;  /* 0x000000149f9d7c24 */ /* 0x000fe2000f8e02ff */
[----:B------:R-:W-:Y:S01]  /*ed40*/  ULDC UR20, c[0x0][0x240] ;  /* 0x0000900000147ab9 */ /* 0x000fe20000000800 */
[----:B------:R-:W-:-:S02]  /*ed50*/  IMAD.MOV.U32 R159, RZ, RZ, R248 ;  /* 0x000000ffff9f7224 */ /* 0x000fc400078e00f8 */
[----:B------:R-:W2:Y:S04]  /*ed60*/  LDL.LU R248, [R1+0x17a4] ;  /* 0x0017a40001f87983 */ /* 0x000ea80000300800 */
[----:B------:R1:W-:Y:S02]  /*ed70*/  STL [R1+0x194], R161 ;  /* 0x000194a101007387 */ /* 0x0003e40000100800 */
[----:B-1----:R-:W-:Y:S01]  /*ed80*/  MOV R161, R140 ;  /* 0x0000008c00a17202 */ /* 0x002fe20000000f00 */
[----:B------:R-:W-:Y:S01]  /*ed90*/  IMAD R140, R162, UR23, RZ ;  /* 0x00000017a28c7c24 */ /* 0x000fe2000f8e02ff */
[----:B------:R-:W-:Y:S01]  /*eda0*/  ULDC UR23, c[0x0][0x240] ;  /* 0x0000900000177ab9 */ /* 0x000fe20000000800 */
[----:B------:R-:W-:Y:S01]  /*edb0*/  IMAD R162, R163, UR24, RZ ;  /* 0x00000018a3a27c24 */ /* 0x000fe2000f8e02ff */
[----:B------:R-:W-:Y:S01]  /*edc0*/  ULDC UR24, c[0x0][0x240] ;  /* 0x0000900000187ab9 */ /* 0x000fe20000000800 */
[----:B------:R-:W-:Y:S01]  /*edd0*/  IMAD R163, R164, UR25, RZ ;  /* 0x00000019a4a37c24 */ /* 0x000fe2000f8e02ff */
[----:B------:R-:W-:-:S02]  /*ede0*/  ULDC UR25, c[0x0][0x240] ;  /* 0x0000900000197ab9 */ /* 0x000fc40000000800 */
[----:B------:R1:W-:Y:S04]  /*edf0*/  STL [R1+0x19c], R162 ;  /* 0x00019ca201007387 */ /* 0x0003e80000100800 */
[----:B------:R-:W-:Y:S01]  /*ee00*/  STL [R1+0x1a0], R163 ;  /* 0x0001a0a301007387 */ /* 0x000fe20000100800 */
[----:B-1----:R-:W-:Y:S01]  /*ee10*/  IMAD R162, R165, UR26, RZ ;  /* 0x0000001aa5a27c24 */ /* 0x002fe2000f8e02ff */
[----:B------:R-:W-:-:S04]  /*ee20*/  ULDC UR26, c[0x0][0x240] ;  /* 0x00009000001a7ab9 */ /* 0x000fc80000000800 */
[----:B------:R1:W-:Y:S02]  /*ee30*/  STL [R1+0x1a4], R162 ;  /* 0x0001a4a201007387 */ /* 0x0003e40000100800 */
[----:B-1----:R-:W-:Y:S01]  /*ee40*/  IMAD R162, R166, UR27, RZ ;  /* 0x0000001ba6a27c24 */ /* 0x002fe2000f8e02ff */
[----:B------:R-:W-:-:S04]  /*ee50*/  ULDC UR27, c[0x0][0x240] ;  /* 0x00009000001b7ab9 */ /* 0x000fc80000000800 */
[----:B------:R1:W-:Y:S02]  /*ee60*/  STL [R1+0x1a8], R162 ;  /* 0x0001a8a201007387 */ /* 0x0003e40000100800 */
[----:B-1----:R-:W-:Y:S01]  /*ee70*/  IMAD R162, R167, UR28, RZ ;  /* 0x0000001ca7a27c24 */ /* 0x002fe2000f8e02ff */
[----:B------:R-:W-:-:S04]  /*ee80*/  ULDC UR28, c[0x0][0x240] ;  /* 0x00009000001c7ab9 */ /* 0x000fc80000000800 */
[----:B------:R1:W-:Y:S01]  /*ee90*/  STL [R1+0x1ac], R162 ;  /* 0x0001aca201007387 */ /* 0x0003e20000100800 */
[----:B------:R-:W-:Y:S01]  /*eea0*/  IMAD R163, R169, UR30, RZ ;  /* 0x0000001ea9a37c24 */ /* 0x000fe2000f8e02ff */
[----:B------:R-:W-:Y:S01]  /*eeb0*/  ULDC UR30, c[0x0][0x240] ;  /* 0x00009000001e7ab9 */ /* 0x000fe20000000800 */
[----:B-1----:R-:W-:Y:S01]  /*eec0*/  IMAD R162, R168, UR29, RZ ;  /* 0x0000001da8a27c24 */ /* 0x002fe2000f8e02ff */
[----:B------:R-:W-:-:S04]  /*eed0*/  ULDC UR29, c[0x0][0x240] ;  /* 0x00009000001d7ab9 */ /* 0x000fc80000000800 */
[----:B------:R1:W-:Y:S04]  /*eee0*/  STL [R1+0x1b0], R162 ;  /* 0x0001b0a201007387 */ /* 0x0003e80000100800 */
[----:B------:R3:W-:Y:S01]  /*eef0*/  STL [R1+0x1b4], R163 ;  /* 0x0001b4a301007387 */ /* 0x0007e20000100800 */
[----:B-1----:R-:W-:Y:S01]  /*ef00*/  IMAD R162, R170, UR31, RZ ;  /* 0x0000001faaa27c24 */ /* 0x002fe2000f8e02ff */
[----:B------:R-:W-:Y:S01]  /*ef10*/  ULDC UR31, c[0x0][0x240] ;  /* 0x00009000001f7ab9 */ /* 0x000fe20000000800 */
[----:B---3--:R-:W-:-:S03]  /*ef20*/  IMAD R163, R171, UR32, RZ ;  /* 0x00000020aba37c24 */ /* 0x008fc6000f8e02ff */
[----:B------:R1:W-:Y:S01]  /*ef30*/  STL [R1+0x1b8], R162 ;  /* 0x0001b8a201007387 */ /* 0x0003e20000100800 */
[----:B------:R-:W-:Y:S01]  /*ef40*/  IMAD R116, R116, UR34, RZ ;  /* 0x0000002274747c24 */ /* 0x000fe2000f8e02ff */
[----:B------:R-:W-:Y:S01]  /*ef50*/  ULDC UR34, c[0x0][0x240] ;  /* 0x0000900000227ab9 */ /* 0x000fe20000000800 */
[----:B------:R-:W-:Y:S01]  /*ef60*/  IMAD R21, R21, UR35, RZ ;  /* 0x0000002315157c24 */ /* 0x000fe2000f8e02ff */
[----:B------:R-:W-:Y:S01]  /*ef70*/  STL [R1+0x1bc], R163 ;  /* 0x0001bca301007387 */ /* 0x000fe20000100800 */
[----:B------:R-:W-:Y:S01]  /*ef80*/  ULDC UR35, c[0x0][0x240] ;  /* 0x0000900000237ab9 */ /* 0x000fe20000000800 */
[----:B------:R-:W-:Y:S01]  /*ef90*/  IMAD R20, R20, UR36, RZ ;  /* 0x0000002414147c24 */ /* 0x000fe2000f8e02ff */
[----:B------:R-:W-:Y:S01]  /*efa0*/  ULDC UR36, c[0x0][0x240] ;  /* 0x0000900000247ab9 */ /* 0x000fe20000000800 */
[----:B------:R-:W-:Y:S01]  /*efb0*/  IMAD R19, R19, UR37, RZ ;  /* 0x0000002513137c24 */ /* 0x000fe2000f8e02ff */
[----:B------:R-:W-:Y:S01]  /*efc0*/  ULDC UR37, c[0x0][0x240] ;  /* 0x0000900000257ab9 */ /* 0x000fe20000000800 */
[----:B-1----:R-:W-:Y:S01]  /*efd0*/  IMAD R162, R172, UR33, RZ ;  /* 0x00000021aca27c24 */ /* 0x002fe2000f8e02ff */
[----:B------:R-:W-:Y:S01]  /*efe0*/  ULDC UR32, c[0x0][0x240] ;  /* 0x0000900000207ab9 */ /* 0x000fe20000000800 */
[----:B------:R-:W-:Y:S01]  /*eff0*/  IMAD R117, R117, UR35, RZ ;  /* 0x0000002375757c24 */ /* 0x000fe2000f8e02ff */
[----:B------:R-:W-:Y:S01]  /*f000*/  ULDC UR35, c[0x0][0x240] ;  /* 0x0000900000237ab9 */ /* 0x000fe20000000800 */
[----:B------:R-:W-:Y:S01]  /*f010*/  IMAD R118, R118, UR36, RZ ;  /* 0x0000002476767c24 */ /* 0x000fe2000f8e02ff */
[----:B------:R1:W-:Y:S01]  /*f020*/  STL [R1+0x1c0], R162 ;  /* 0x0001c0a201007387 */ /* 0x0003e20000100800 */
        /* <DEDUP_REMOVED lines=45> */
[----:B------:R-:W-:-:S02]  /*f300*/  ULDC UR60, c[0x0][0x240] ;  /* 0x00009000003c7ab9 */ /* 0x000fc40000000800 */
        /* <DEDUP_REMOVED lines=9> */
[----:B------:R-:W-:Y:S01]  /*f3a0*/  IMAD R172, R223, UR27, RZ ;  /* 0x0000001bdfac7c24 */ /* 0x000fe2000f8e02ff */
[----:B------:R-:W-:Y:S01]  /*f3b0*/  ULDC UR39, c[0x0][0x240] ;  /* 0x0000900000277ab9 */ /* 0x000fe20000000800 */
        /* <DEDUP_REMOVED lines=11> */
[----:B-1----:R-:W-:Y:S02]  /*f470*/  IMAD R162, R182, UR43, RZ ;  /* 0x0000002bb6a27c24 */ /* 0x002fe4000f8e02ff */
[----:B------:R-:W-:Y:S01]  /*f480*/  IMAD R103, R103, UR21, RZ ;  /* 0x0000001567677c24 */ /* 0x000fe2000f8e02ff */
[----:B------:R-:W-:Y:S01]  /*f490*/  ULDC UR21, c[0x0][0x240] ;  /* 0x0000900000157ab9 */ /* 0x000fe20000000800 */
[----:B------:R-:W-:Y:S01]  /*f4a0*/  IMAD R174, R228, UR32, RZ ;  /* 0x00000020e4ae7c24 */ /* 0x000fe2000f8e02ff */
[----:B------:R1:W-:Y:S01]  /*f4b0*/  STL [R1+0x1e8], R162 ;  /* 0x0001e8a201007387 */ /* 0x0003e20000100800 */
[----:B------:R-:W-:Y:S02]  /*f4c0*/  IMAD R175, R230, UR34, RZ ;  /* 0x00000022e6af7c24 */ /* 0x000fe4000f8e02ff */
[----:B------:R-:W-:Y:S01]  /*f4d0*/  IMAD R176, R233, UR37, RZ ;  /* 0x00000025e9b07c24 */ /* 0x000fe2000f8e02ff */
[----:B------:R3:W-:Y:S01]  /*f4e0*/  STL [R1+0x1ec], R163 ;  /* 0x0001eca301007387 */ /* 0x0007e20000100800 */
[----:B------:R-:W-:Y:S01]  /*f4f0*/  IMAD R37, R37, UR19, RZ ;  /* 0x0000001325257c24 */ /* 0x000fe2000f8e02ff */
[----:B------:R-:W-:Y:S01]  /*f500*/  ULDC UR19, c[0x0][0x240] ;  /* 0x0000900000137ab9 */ /* 0x000fe20000000800 */
[----:B------:R-:W-:Y:S01]  /*f510*/  LEA R182, P5, R86, R2, 0x2 ;  /* 0x0000000256b67211 */ /* 0x000fe200078a10ff */
[----:B------:R-:W-:Y:S01]  /*f520*/  IMAD.MOV.U32 R180, RZ, RZ, R240 ;  /* 0x000000ffffb47224 */ /* 0x000fe200078e00f0 */
[----:B------:R-:W-:Y:S01]  /*f530*/  ULDC UR43, c[0x0][0x240] ;  /* 0x00009000002b7ab9 */ /* 0x000fe20000000800 */
[----:B-1----:R-:W-:-:S02]  /*f540*/  IMAD R162, R184, UR45, RZ ;  /* 0x0000002db8a27c24 */ /* 0x002fc4000f8e02ff */
[----:B---3--:R-:W-:-:S03]  /*f550*/  IMAD R163, R185, UR46, RZ ;  /* 0x0000002eb9a37c24 */ /* 0x008fc6000f8e02ff */
[----:B------:R1:W-:Y:S01]  /*f560*/  STL [R1+0x1f0], R162 ;  /* 0x0001f0a201007387 */ /* 0x0003e20000100800 */
[----:B------:R-:W-:Y:S01]  /*f570*/  IMAD R160, R160, UR21, RZ ;  /* 0x00000015a0a07c24 */ /* 0x000fe2000f8e02ff */
[----:B------:R-:W-:Y:S01]  /*f580*/  ULDC UR21, c[0x0][0x240] ;  /* 0x0000900000157ab9 */ /* 0x000fe20000000800 */
[----:B------:R-:W-:Y:S01]  /*f590*/  IMAD R101, R101, UR19, RZ ;  /* 0x0000001365657c24 */ /* 0x000fe2000f8e02ff */
[----:B------:R3:W-:Y:S01]  /*f5a0*/  STL [R1+0x1f4], R163 ;  /* 0x0001f4a301007387 */ /* 0x0007e20000100800 */
[----:B------:R-:W-:Y:S01]  /*f5b0*/  ULDC UR19, c[0x0][0x240] ;  /* 0x0000900000137ab9 */ /* 0x000fe20000000800 */
[----:B------:R-:W-:Y:S01]  /*f5c0*/  LEA.HI.X.SX32 R183, R86, R4, 0x2, P5 ;  /* 0x0000000456b77211 */ /* 0x000fe200028f16ff */
[----:B------:R-:W-:Y:S01]  /*f5d0*/  IMAD.MOV.U32 R178, RZ, RZ, R0 ;  /* 0x000000ffffb27224 */ /* 0x000fe200078e0000 */
[----:B------:R-:W-:Y:S01]  /*f5e0*/  LEA R184, P6, R75, R2, 0x2 ;  /* 0x000000024bb87211 */ /* 0x000fe200078c10ff */
[----:B------:R-:W-:Y:S01]  /*f5f0*/  IMAD R244, R244, UR42, RZ ;  /* 0x0000002af4f47c24 */ /* 0x000fe2000f8e02ff */
[----:B------:R-:W-:Y:S01]  /*f600*/  ULDC UR45, c[0x0][0x240] ;  /* 0x00009000002d7ab9 */ /* 0x000fe20000000800 */
[----:B-1----:R-:W-:Y:S01]  /*f610*/  IMAD R162, R186, UR47, RZ ;  /* 0x0000002fbaa27c24 */ /* 0x002fe2000f8e02ff */
[----:B------:R-:W-:Y:S01]  /*f620*/  ULDC UR46, c[0x0][0x240] ;  /* 0x00009000002e7ab9 */ /* 0x000fe20000000800 */
[----:B---3--:R-:W-:-:S02]  /*f630*/  IMAD R163, R190, UR51, RZ ;  /* 0x00000033bea37c24 */ /* 0x008fc4000f8e02ff */
[----:B------:R-:W-:Y:S01]  /*f640*/  IMAD R158, R158, UR19, RZ ;  /* 0x000000139e9e7c24 */ /* 0x000fe2000f8e02ff */
[----:B------:R1:W-:Y:S01]  /*f650*/  STL [R1+0x1f8], R162 ;  /* 0x0001f8a201007387 */ /* 0x0003e20000100800 */
[-C--:B------:R-:W-:Y:S01]  /*f660*/  LEA R190, P3, R79, R2.reuse, 0x2 ;  /* 0x000000024fbe7211 */ /* 0x080fe200078610ff */
[----:B------:R-:W-:Y:S01]  /*f670*/  ULDC UR51, c[0x0][0x240] ;  /* 0x0000900000337ab9 */ /* 0x000fe20000000800 */
[----:B------:R-:W-:Y:S01]  /*f680*/  LEA R186, P1, R76, R2, 0x2 ;  /* 0x000000024cba7211 */ /* 0x000fe200078210ff */
[----:B------:R-:W-:Y:S01]  /*f690*/  ULDC UR19, c[0x0][0x240] ;  /* 0x0000900000137ab9 */ /* 0x000fe20000000800 */
[----:B------:R-:W-:Y:S01]  /*f6a0*/  LEA.HI.X.SX32 R185, R75, R4, 0x2, P6 ;  /* 0x000000044bb97211 */ /* 0x000fe200030f16ff */
        /* <DEDUP_REMOVED lines=8> */
[----:B------:R-:W-:Y:S01]  /*f730*/  LEA R188, P2, R80, R2, 0x2 ;  /* 0x0000000250bc7211 */ /* 0x000fe200078410ff */
[----:B------:R-:W-:-:S03]  /*f740*/  ULDC UR50, c[0x0][0x240] ;  /* 0x0000900000327ab9 */ /* 0x000fc60000000800 */
[----:B------:R1:W-:Y:S04]  /*f750*/  STL [R1+0x204], R162 ;  /* 0x000204a201007387 */ /* 0x0003e80000100800 */
[----:B------:R3:W-:Y:S01]  /*f760*/  STL [R1+0x208], R163 ;  /* 0x000208a301007387 */ /* 0x0007e20000100800 */
[----:B-1----:R-:W-:Y:S02]  /*f770*/  IMAD R162, R191, UR52, RZ ;  /* 0x00000034bfa27c24 */ /* 0x002fe4000f8e02ff */
[----:B---3--:R-:W-:-:S03]  /*f780*/  IMAD R163, R192, UR53, RZ ;  /* 0x00000035c0a37c24 */ /* 0x008fc6000f8e02ff */
[----:B------:R1:W-:Y:S01]  /*f790*/  STL [R1+0x20c], R162 ;  /* 0x00020ca201007387 */ /* 0x0003e20000100800 */
[----:B------:R-:W-:Y:S01]  /*f7a0*/  LEA R192, P4, R83, R2, 0x2 ;  /* 0x0000000253c07211 */ /* 0x000fe200078810ff */
[----:B------:R-:W-:Y:S01]  /*f7b0*/  ULDC UR53, c[0x0][0x240] ;  /* 0x0000900000357ab9 */ /* 0x000fe20000000800 */
[-C--:B------:R-:W-:Y:S01]  /*f7c0*/  LEA.HI.X.SX32 R191, R79, R4.reuse, 0x2, P3 ;  /* 0x000000044fbf7211 */ /* 0x080fe200018f16ff */
[----:B------:R3:W-:Y:S01]  /*f7d0*/  STL [R1+0x210], R163 ;  /* 0x000210a301007387 */ /* 0x0007e20000100800 */
[----:B------:R-:W-:Y:S01]  /*f7e0*/  LEA.HI.X.SX32 R189, R80, R4, 0x2, P2 ;  /* 0x0000000450bd7211 */ /* 0x000fe200010f16ff */
[----:B------:R-:W-:Y:S01]  /*f7f0*/  ULDC UR52, c[0x0][0x240] ;  /* 0x0000900000347ab9 */ /* 0x000fe20000000800 */
[----:B-1----:R-:W-:Y:S01]  /*f800*/  IMAD R162, R193, UR54, RZ ;  /* 0x00000036c1a27c24 */ /* 0x002fe2000f8e02ff */
[----:B------:R-:W-:Y:S01]  /*f810*/  ULDC UR54, c[0x0][0x240] ;  /* 0x0000900000367ab9 */ /* 0x000fe20000000800 */
[----:B---3--:R-:W-:-:S03]  /*f820*/  IMAD.MOV.U32 R163, RZ, RZ, R159 ;  /* 0x000000ffffa37224 */ /* 0x008fc600078e009f */
[----:B------:R1:W-:Y:S01]  /*f830*/  STL [R1+0x214], R162 ;  /* 0x000214a201007387 */ /* 0x0003e20000100800 */
[----:B------:R-:W-:Y:S01]  /*f840*/  IMAD R159, R194, UR55, RZ ;  /* 0x00000037c29f7c24 */ /* 0x000fe2000f8e02ff */
[----:B------:R-:W-:Y:S01]  /*f850*/  LEA.HI.X.SX32 R193, R83, R4, 0x2, P4 ;  /* 0x0000000453c17211 */ /* 0x000fe200020f16ff */
[----:B------:R-:W-:Y:S01]  /*f860*/  IMAD R240, R88, UR54, RZ ;  /* 0x0000003658f07c24 */ /* 0x000fe2000f8e02ff */
[----:B------:R-:W-:Y:S01]  /*f870*/  ULDC UR55, c[0x0][0x240] ;  /* 0x0000900000377ab9 */ /* 0x000fe20000000800 */
[----:B-1----:R-:W-:Y:S01]  /*f880*/  IMAD.MOV.U32 R162, RZ, RZ, R153 ;  /* 0x000000ffffa27224 */ /* 0x002fe200078e0099 */
[----:B------:R-:W-:Y:S01]  /*f890*/  MOV R153, R152 ;  /* 0x0000009800997202 */ /* 0x000fe20000000f00 */
[----:B------:R-:W-:Y:S02]  /*f8a0*/  IMAD.MOV.U32 R152, RZ, RZ, R151 ;  /* 0x000000ffff987224 */ /* 0x000fe400078e0097 */
[----:B------:R-:W-:Y:S01]  /*f8b0*/  IMAD.MOV.U32 R151, RZ, RZ, R148 ;  /* 0x000000ffff977224 */ /* 0x000fe200078e0094 */
[----:B------:R-:W-:Y:S01]  /*f8c0*/  MOV R148, R147 ;  /* 0x0000009300947202 */ /* 0x000fe20000000f00 */
[----:B------:R-:W-:Y:S01]  /*f8d0*/  IMAD.MOV.U32 R147, RZ, RZ, R141 ;  /* 0x000000ffff937224 */ /* 0x000fe200078e008d */
[----:B------:R1:W-:Y:S01]  /*f8e0*/  STL [R1+0x218], R159 ;  /* 0x0002189f01007387 */ /* 0x0003e20000100800 */
[----:B------:R-:W-:Y:S01]  /*f8f0*/  IMAD.MOV.U32 R141, RZ, RZ, R139 ;  /* 0x000000ffff8d7224 */ /* 0x000fe200078e008b */
[----:B------:R-:W-:Y:S01]  /*f900*/  MOV R139, R134 ;  /* 0x00000086008b7202 */ /* 0x000fe20000000f00 */
[----:B------:R-:W-:Y:S01]  /*f910*/  IMAD R134, R196, UR57, RZ ;  /* 0x00000039c4867c24 */ /* 0x000fe2000f8e02ff */
[----:B------:R-:W-:-:S02]  /*f920*/  LEA R88, P4, R73, R2, 0x2 ;  /* 0x0000000249587211 */ /* 0x000fc400078810ff */
[----:B------:R-:W-:Y:S02]  /*f930*/  LEA R86, P3, R72, R2, 0x2 ;  /* 0x0000000248567211 */ /* 0x000fe400078610ff */
[----:B------:R-:W-:Y:S02]  /*f940*/  LEA.HI.X.SX32 R187, R76, R4, 0x2, P1 ;  /* 0x000000044cbb7211 */ /* 0x000fe400008f16ff */
[----:B------:R-:W-:Y:S01]  /*f950*/  LEA R80, P6, R70, R2, 0x2 ;  /* 0x0000000246507211 */ /* 0x000fe200078c10ff */
[----:B-1----:R-:W-:Y:S01]  /*f960*/  IMAD R159, R195, UR56, RZ ;  /* 0x00000038c39f7c24 */ /* 0x002fe2000f8e02ff */
[----:B------:R-:W-:Y:S01]  /*f970*/  ULDC UR56, c[0x0][0x240] ;  /* 0x0000900000387ab9 */ /* 0x000fe20000000800 */
[----:B------:R-:W-:Y:S01]  /*f980*/  IMAD.MOV.U32 R166, RZ, RZ, R163 ;  /* 0x000000ffffa67224 */ /* 0x000fe200078e00a3 */
[----:B------:R-:W-:Y:S02]  /*f990*/  ULDC UR57, c[0x0][0x240] ;  /* 0x0000900000397ab9 */ /* 0x000fe40000000800 */
[----:B------:R-:W-:Y:S04]  /*f9a0*/  STL [R1+0x21c], R159 ;  /* 0x00021c9f01007387 */ /* 0x000fe80000100800 */
[----:B------:R-:W-:Y:S04]  /*f9b0*/  STL [R1+0x220], R134 ;  /* 0x0002208601007387 */ /* 0x000fe80000100800 */
[----:B------:R-:W-:Y:S04]  /*f9c0*/  STL [R1+0x22c], R165 ;  /* 0x00022ca501007387 */ /* 0x000fe80000100800 */
[----:B------:R1:W-:Y:S02]  /*f9d0*/  STL [R1+0x230], R164 ;  /* 0x000230a401007387 */ /* 0x0003e40000100800 */
[----:B-1----:R-:W-:Y:S01]  /*f9e0*/  IMAD.MOV.U32 R164, RZ, RZ, R162 ;  /* 0x000000ffffa47224 */ /* 0x002fe200078e00a2 */
[----:B------:R-:W-:Y:S01]  /*f9f0*/  MOV R162, R161 ;  /* 0x000000a100a27202 */ /* 0x000fe20000000f00 */
[----:B------:R-:W-:-:S02]  /*fa00*/  IMAD.MOV.U32 R161, RZ, RZ, R157 ;  /* 0x000000ffffa17224 */ /* 0x000fc400078e009d */
[----:B------:R-:W-:Y:S01]  /*fa10*/  IMAD.MOV.U32 R157, RZ, RZ, R153 ;  /* 0x000000ffff9d7224 */ /* 0x000fe200078e0099 */
[----:B------:R-:W-:Y:S01]  /*fa20*/  MOV R153, R152 ;  /* 0x0000009800997202 */ /* 0x000fe20000000f00 */
[----:B------:R-:W-:Y:S02]  /*fa30*/  IMAD.MOV.U32 R152, RZ, RZ, R151 ;  /* 0x000000ffff987224 */ /* 0x000fe400078e0097 */
[----:B------:R-:W-:Y:S01]  /*fa40*/  IMAD.MOV.U32 R151, RZ, RZ, R148 ;  /* 0x000000ffff977224 */ /* 0x000fe200078e0094 */
[----:B------:R-:W-:Y:S01]  /*fa50*/  MOV R148, R147 ;  /* 0x0000009300947202 */ /* 0x000fe20000000f00 */
[----:B------:R-:W-:Y:S02]  /*fa60*/  IMAD R165, R202, UR5, RZ ;  /* 0x00000005caa57c24 */ /* 0x000fe4000f8e02ff */
[----:B------:R-:W-:Y:S02]  /*fa70*/  IMAD.MOV.U32 R147, RZ, RZ, R141 ;  /* 0x000000ffff937224 */ /* 0x000fe400078e008d */
[----:B------:R-:W-:Y:S01]  /*fa80*/  IMAD R141, R203, UR7, RZ ;  /* 0x00000007cb8d7c24 */ /* 0x000fe2000f8e02ff */
[----:B------:R1:W-:Y:S04]  /*fa90*/  STL [R1+0x238], R165 ;  /* 0x000238a501007387 */ /* 0x0003e80000100800 */
[----:B------:R3:W-:Y:S04]  /*faa0*/  STL [R1+0x23c], R141 ;  /* 0x00023c8d01007387 */ /* 0x0007e80000100800 */
[----:B------:R4:W-:Y:S01]  /*fab0*/  STL [R1+0x240], R167 ;  /* 0x000240a701007387 */ /* 0x0009e20000100800 */
[----:B-1----:R-:W-:-:S02]  /*fac0*/  IMAD R165, R205, UR9, RZ ;  /* 0x00000009cda57c24 */ /* 0x002fc4000f8e02ff */
[----:B---3--:R-:W-:-:S03]  /*fad0*/  IMAD R141, R206, UR10, RZ ;  /* 0x0000000ace8d7c24 */ /* 0x008fc6000f8e02ff */
[----:B------:R1:W-:Y:S01]  /*fae0*/  STL [R1+0x244], R165 ;  /* 0x000244a501007387 */ /* 0x0003e20000100800 */
[----:B----4-:R-:W-:-:S03]  /*faf0*/  IMAD R167, R207, UR11, RZ ;  /* 0x0000000bcfa77c24 */ /* 0x010fc6000f8e02ff */
[----:B------:R-:W-:Y:S01]  /*fb00*/  STL [R1+0x248], R141 ;  /* 0x0002488d01007387 */ /* 0x000fe20000100800 */
[----:B------:R-:W-:Y:S01]  /*fb10*/  MOV R169, R162 ;  /* 0x000000a200a97202 */ /* 0x000fe20000000f00 */
[----:B------:R-:W-:Y:S02]  /*fb20*/  IMAD.MOV.U32 R170, RZ, RZ, R157 ;  /* 0x000000ffffaa7224 */ /* 0x000fe400078e009d */
[----:B------:R-:W-:Y:S01]  /*fb30*/  IMAD R159, R198, UR59, RZ ;  /* 0x0000003bc69f7c24 */ /* 0x000fe2000f8e02ff */
[----:B------:R3:W-:Y:S01]  /*fb40*/  STL [R1+0x24c], R167 ;  /* 0x00024ca701007387 */ /* 0x0007e20000100800 */
[----:B-1----:R-:W-:Y:S02]  /*fb50*/  IMAD R165, R208, UR12, RZ ;  /* 0x0000000cd0a57c24 */ /* 0x002fe4000f8e02ff */
[----:B------:R-:W-:Y:S02]  /*fb60*/  IMAD R163, R201, UR4, RZ ;  /* 0x00000004c9a37c24 */ /* 0x000fe4000f8e02ff */
[----:B------:R-:W-:Y:S01]  /*fb70*/  IMAD R134, R197, UR58, RZ ;  /* 0x0000003ac5867c24 */ /* 0x000fe2000f8e02ff */
[----:B------:R-:W-:Y:S01]  /*fb80*/  STL [R1+0x250], R165 ;  /* 0x000250a501007387 */ /* 0x000fe20000100800 */
[----:B------:R-:W-:Y:S01]  /*fb90*/  IMAD.MOV.U32 R162, RZ, RZ, R152 ;  /* 0x000000ffffa27224 */ /* 0x000fe200078e0098 */
[----:B------:R-:W-:Y:S01]  /*fba0*/  MOV R157, R150 ;  /* 0x00000096009d7202 */ /* 0x000fe20000000f00 */
[----:B------:R-:W-:Y:S01]  /*fbb0*/  IMAD.MOV.U32 R173, RZ, RZ, R170 ;  /* 0x000000ffffad7224 */ /* 0x000fe200078e00aa */
[----:B------:R-:W-:Y:S01]  /*fbc0*/  ULDC UR58, c[0x0][0x240] ;  /* 0x00009000003a7ab9 */ /* 0x000fe20000000800 */
[----:B---3--:R-:W-:Y:S01]  /*fbd0*/  IMAD R167, R210, UR14, RZ ;  /* 0x0000000ed2a77c24 */ /* 0x008fe2000f8e02ff */
[----:B------:R-:W-:Y:S01]  /*fbe0*/  ULDC UR59, c[0x0][0x240] ;  /* 0x00009000003b7ab9 */ /* 0x000fe20000000800 */
[----:B------:R-:W-:-:S02]  /*fbf0*/  IMAD R0, R251, UR56, RZ ;  /* 0x00000038fb007c24 */ /* 0x000fc4000f8e02ff */
[----:B------:R-:W-:Y:S01]  /*fc00*/  IMAD R77, R77, UR47, RZ ;  /* 0x0000002f4d4d7c24 */ /* 0x000fe2000f8e02ff */
[----:B------:R1:W-:Y:S01]  /*fc10*/  STL [R1+0x258], R167 ;  /* 0x000258a701007387 */ /* 0x0003e20000100800 */
[----:B------:R-:W-:Y:S02]  /*fc20*/  IMAD R245, R245, UR43, RZ ;  /* 0x0000002bf5f57c24 */ /* 0x000fe4000f8e02ff */
[----:B------:R-:W-:Y:S01]  /*fc30*/  IMAD R246, R246, UR44, RZ ;  /* 0x0000002cf6f67c24 */ /* 0x000fe2000f8e02ff */
[----:B------:R-:W-:Y:S01]  /*fc40*/  STL [R1+0x25c], R168 ;  /* 0x00025ca801007387 */ /* 0x000fe20000100800 */
[----:B------:R-:W-:Y:S02]  /*fc50*/  IMAD R242, R242, UR40, RZ ;  /* 0x00000028f2f27c24 */ /* 0x000fe4000f8e02ff */
[----:B------:R-:W-:Y:S02]  /*fc60*/  IMAD R247, R247, UR45, RZ ;  /* 0x0000002df7f77c24 */ /* 0x000fe4000f8e02ff */
[----:B------:R-:W-:-:S02]  /*fc70*/  IMAD R243, R243, UR41, RZ ;  /* 0x00000029f3f37c24 */ /* 0x000fc4000f8e02ff */
[----:B--2---:R-:W-:Y:S01]  /*fc80*/  IMAD R248, R248, UR46, RZ ;  /* 0x0000002ef8f87c24 */ /* 0x004fe2000f8e02ff */
[----:B------:R-:W2:Y:S01]  /*fc90*/  S2UR UR61, SR_CgaCtaId ;  /* 0x00000000003d79c3 */ /* 0x000ea20000008800 */
[----:B-1----:R-:W-:Y:S01]  /*fca0*/  IMAD R167, R213, UR17, RZ ;  /* 0x00000011d5a77c24 */ /* 0x002fe2000f8e02ff */
[----:B------:R-:W-:Y:S01]  /*fcb0*/  ULDC.64 UR8, c[0x0][0x208] ;  /* 0x0000820000087ab9 */ /* 0x000fe20000000a00 */
[----:B------:R-:W-:Y:S01]  /*fcc0*/  UISETP.GT.AND UP0, UPT, UR6, 0xff, UPT ;  /* 0x000000ff0600788c */ /* 0x000fe2000bf04270 */
[----:B------:R-:W-:Y:S02]  /*fcd0*/  ULDC.64 UR10, c[0x0][0x238] ;  /* 0x00008e00000a7ab9 */ /* 0x000fe40000000a00 */
[----:B------:R1:W-:Y:S02]  /*fce0*/  STL [R1+0x264], R167 ;  /* 0x000264a701007387 */ /* 0x0003e40000100800 */
[----:B-1----:R-:W-:Y:S01]  /*fcf0*/  IMAD.MOV.U32 R167, RZ, RZ, R164 ;  /* 0x000000ffffa77224 */ /* 0x002fe200078e00a4 */
[----:B------:R-:W-:Y:S01]  /*fd00*/  MOV R164, R153 ;  /* 0x0000009900a47202 */ /* 0x000fe20000000f00 */
[----:B------:R-:W-:-:S02]  /*fd10*/  IMAD.MOV.U32 R153, RZ, RZ, R149 ;  /* 0x000000ffff997224 */ /* 0x000fc400078e0095 */
[----:B------:R-:W-:-:S05]  /*fd20*/  IMAD R149, R214, UR18, RZ ;  /* 0x00000012d6957c24 */ /* 0x000fca000f8e02ff */
[----:B------:R1:W-:Y:S01]  /*fd30*/  STL [R1+0x268], R149 ;  /* 0x0002689501007387 */ /* 0x0003e20000100800 */
[----:B------:R-:W-:Y:S02]  /*fd40*/  IMAD.MOV.U32 R152, RZ, RZ, R148 ;  /* 0x000000ffff987224 */ /* 0x000fe400078e0094 */
[----:B------:R-:W-:Y:S01]  /*fd50*/  IMAD.MOV.U32 R148, RZ, RZ, R136 ;  /* 0x000000ffff947224 */ /* 0x000fe200078e0088 */
[----:B------:R-:W-:Y:S01]  /*fd60*/  MOV R136, R132 ;  /* 0x0000008400887202 */ /* 0x000fe20000000f00 */
[----:B-1----:R-:W-:Y:S02]  /*fd70*/  IMAD.MOV.U32 R149, RZ, RZ, R139 ;  /* 0x000000ffff957224 */ /* 0x002fe400078e008b */
[----:B------:R-:W-:Y:S02]  /*fd80*/  IMAD R139, R216, UR20, RZ ;  /* 0x00000014d88b7c24 */ /* 0x000fe4000f8e02ff */
[----:B------:R-:W-:Y:S02]  /*fd90*/  IMAD.MOV.U32 R168, RZ, RZ, R161 ;  /* 0x000000ffffa87224 */ /* 0x000fe400078e00a1 */
[----:B------:R-:W-:Y:S01]  /*fda0*/  IMAD R132, R217, UR21, RZ ;  /* 0x00000015d9847c24 */ /* 0x000fe2000f8e02ff */
[----:B------:R1:W-:Y:S01]  /*fdb0*/  STL [R1+0x270], R139 ;  /* 0x0002708b01007387 */ /* 0x0003e20000100800 */
[----:B------:R-:W-:Y:S01]  /*fdc0*/  IMAD.MOV.U32 R161, RZ, RZ, R151 ;  /* 0x000000ffffa17224 */ /* 0x000fe200078e0097 */
[----:B------:R-:W-:Y:S01]  /*fdd0*/  MOV R151, R147 ;  /* 0x0000009300977202 */ /* 0x000fe20000000f00 */
[----:B------:R-:W-:Y:S01]  /*fde0*/  IMAD.MOV.U32 R170, RZ, RZ, R157 ;  /* 0x000000ffffaa7224 */ /* 0x000fe200078e009d */
[----:B------:R-:W-:Y:S01]  /*fdf0*/  STL [R1+0x274], R132 ;  /* 0x0002748401007387 */ /* 0x000fe20000100800 */
[----:B-1----:R-:W-:Y:S01]  /*fe00*/  IMAD R139, R219, UR23, RZ ;  /* 0x00000017db8b7c24 */ /* 0x002fe2000f8e02ff */
[----:B------:R-:W-:Y:S01]  /*fe10*/  MOV R157, R151 ;  /* 0x00000097009d7202 */ /* 0x000fe20000000f00 */
[----:B------:R-:W-:-:S03]  /*fe20*/  IMAD.MOV.U32 R151, RZ, RZ, R148 ;  /* 0x000000ffff977224 */ /* 0x000fc600078e0094 */
[----:B------:R-:W-:Y:S01]  /*fe30*/  STL [R1+0x27c], R139 ;  /* 0x00027c8b01007387 */ /* 0x000fe20000100800 */
[----:B------:R-:W-:-:S03]  /*fe40*/  IMAD.MOV.U32 R148, RZ, RZ, R130 ;  /* 0x000000ffff947224 */ /* 0x000fc600078e0082 */
[----:B------:R1:W-:Y:S01]  /*fe50*/  STL [R1+0x284], R171 ;  /* 0x000284ab01007387 */ /* 0x0003e20000100800 */
[----:B------:R-:W-:-:S03]  /*fe60*/  IMAD R130, R226, UR30, RZ ;  /* 0x0000001ee2827c24 */ /* 0x000fc6000f8e02ff */
[----:B------:R-:W-:Y:S01]  /*fe70*/  STL [R1+0x28c], R172 ;  /* 0x00028cac01007387 */ /* 0x000fe20000100800 */
[----:B-1----:R-:W-:-:S05]  /*fe80*/  IMAD R171, R224, UR28, RZ ;  /* 0x0000001ce0ab7c24 */ /* 0x002fca000f8e02ff */
[----:B------:R-:W-:Y:S04]  /*fe90*/  STL [R1+0x290], R171 ;  /* 0x000290ab01007387 */ /* 0x000fe80000100800 */
[----:B------:R1:W-:Y:S04]  /*fea0*/  STL [R1+0x298], R130 ;  /* 0x0002988201007387 */ /* 0x0003e80000100800 */
[----:B------:R3:W-:Y:S01]  /*feb0*/  STL [R1+0x2a0], R174 ;  /* 0x0002a0ae01007387 */ /* 0x0007e20000100800 */
[----:B-1----:R-:W-:Y:S02]  /*fec0*/  IMAD R130, R229, UR33, RZ ;  /* 0x00000021e5827c24 */ /* 0x002fe4000f8e02ff */
[----:B---3--:R-:W-:-:S03]  /*fed0*/  IMAD R174, R231, UR35, RZ ;  /* 0x00000023e7ae7c24 */ /* 0x008fc6000f8e02ff */
[----:B------:R-:W-:Y:S04]  /*fee0*/  STL [R1+0x2a4], R130 ;  /* 0x0002a48201007387 */ /* 0x000fe80000100800 */
[----:B------:R1:W-:Y:S04]  /*fef0*/  STL [R1+0x2a8], R175 ;  /* 0x0002a8af01007387 */ /* 0x0003e80000100800 */
[----:B------:R3:W-:Y:S01]  /*ff00*/  STL [R1+0x2ac], R174 ;  /* 0x0002acae01007387 */ /* 0x0007e20000100800 */
[----:B-1----:R-:W-:-:S03]  /*ff10*/  IMAD R175, R234, UR38, RZ ;  /* 0x00000026eaaf7c24 */ /* 0x002fc6000f8e02ff */
[----:B------:R-:W-:Y:S01]  /*ff20*/  STL [R1+0x2b4], R176 ;  /* 0x0002b4b001007387 */ /* 0x000fe20000100800 */
[----:B---3--:R-:W-:-:S03]  /*ff30*/  IMAD R174, R235, UR39, RZ ;  /* 0x00000027ebae7c24 */ /* 0x008fc6000f8e02ff */
[----:B------:R-:W-:Y:S01]  /*ff40*/  STL [R1+0x2b8], R175 ;  /* 0x0002b8af01007387 */ /* 0x000fe20000100800 */
[----:B------:R-:W-:-:S03]  /*ff50*/  MOV R171, R162 ;  /* 0x000000a200ab7202 */ /* 0x000fc60000000f00 */
[----:B------:R1:W-:Y:S01]  /*ff60*/  STL [R1+0x2bc], R174 ;  /* 0x0002bcae01007387 */ /* 0x0003e20000100800 */
[----:B------:R-:W-:Y:S01]  /*ff70*/  MOV R162, R153 ;  /* 0x0000009900a27202 */ /* 0x000fe20000000f00 */
[----:B------:R-:W-:Y:S02]  /*ff80*/  IMAD.MOV.U32 R172, RZ, RZ, R164 ;  /* 0x000000ffffac7224 */ /* 0x000fe400078e00a4 */
[----:B------:R-:W-:Y:S02]  /*ff90*/  IMAD.MOV.U32 R153, RZ, RZ, R149 ;  /* 0x000000ffff997224 */ /* 0x000fe400078e0095 */
[----:B-1----:R-:W-:Y:S02]  /*ffa0*/  IMAD R174, R78, UR48, RZ ;  /* 0x000000304eae7c24 */ /* 0x002fe4000f8e02ff */
[----:B------:R-:W-:Y:S02]  /*ffb0*/  IMAD R78, R81, UR49, RZ ;  /* 0x00000031514e7c24 */ /* 0x000fe4000f8e02ff */
[----:B------:R-:W-:Y:S01]  /*ffc0*/  IMAD.MOV.U32 R164, RZ, RZ, R161 ;  /* 0x000000ffffa47224 */ /* 0x000fe200078e00a1 */
[----:B------:R1:W-:Y:S01]  /*ffd0*/  STL [R1+0x2c4], R174 ;  /* 0x0002c4ae01007387 */ /* 0x0003e20000100800 */
[----:B------:R-:W-:Y:S01]  /*ffe0*/  IMAD.MOV.U32 R161, RZ, RZ, R158 ;  /* 0x000000ffffa17224 */ /* 0x000fe200078e009e */
[----:B------:R-:W-:Y:S01]  /*fff0*/  MOV R149, R136 ;  /* 0x0000008800957202 */ /* 0x000fe20000000f00 */
[----:B------:R-:W-:Y:S01]  /*10000*/  IMAD.MOV.U32 R158, RZ, RZ, R152 ;  /* 0x000000ffff9e7224 */ /* 0x000fe200078e0098 */
[----:B------:R-:W-:Y:S01]  /*10010*/  STL [R1+0x2c8], R78 ;  /* 0x0002c84e01007387 */ /* 0x000fe20000100800 */
[----:B------:R-:W-:Y:S01]  /*10020*/  IMAD.MOV.U32 R176, RZ, RZ, R173 ;  /* 0x000000ffffb07224 */ /* 0x000fe200078e00ad */
[----:B------:R-:W-:Y:S01]  /*10030*/  MOV R177, R157 ;  /* 0x0000009d00b17202 */ /* 0x000fe20000000f00 */
[----:B------:R-:W-:Y:S01]  /*10040*/  IMAD.MOV.U32 R179, RZ, RZ, R153 ;  /* 0x000000ffffb37224 */ /* 0x000fe200078e0099 */
[----:B------:R3:W-:Y:S01]  /*10050*/  STL.64 [R1+0xc60], R182 ;  /* 0x000c60b601007387 */ /* 0x0007e20000100a00 */
[----:B------:R-:W-:Y:S01]  /*10060*/  MOV R175, R172 ;  /* 0x000000ac00af7202 */ /* 0x000fe20000000f00 */
[----:B------:R-:W-:Y:S01]  /*10070*/  IMAD.MOV.U32 R173, RZ, RZ, R170 ;  /* 0x000000ffffad7224 */ /* 0x000fe200078e00aa */
[----:B------:R-:W-:Y:S01]  /*10080*/  MOV R153, R239 ;  /* 0x000000ef00997202 */ /* 0x000fe20000000f00 */
[----:B------:R-:W-:Y:S01]  /*10090*/  IMAD.MOV.U32 R157, RZ, RZ, R151 ;  /* 0x000000ffff9d7224 */ /* 0x000fe200078e0097 */
[----:B------:R-:W-:Y:S01]  /*100a0*/  MOV R172, R162 ;  /* 0x000000a200ac7202 */ /* 0x000fe20000000f00 */
[----:B-1----:R-:W-:-:S02]  /*100b0*/  IMAD.MOV.U32 R174, RZ, RZ, R171 ;  /* 0x000000ffffae7224 */ /* 0x002fc400078e00ab */
[----:B------:R-:W-:Y:S02]  /*100c0*/  IMAD.MOV.U32 R170, RZ, RZ, R161 ;  /* 0x000000ffffaa7224 */ /* 0x000fe400078e00a1 */
[----:B------:R-:W-:Y:S01]  /*100d0*/  IMAD.MOV.U32 R151, RZ, RZ, R238 ;  /* 0x000000ffff977224 */ /* 0x000fe200078e00ee */
[-C--:B---3--:R-:W-:Y:S01]  /*100e0*/  LEA R182, P5, R74, R2.reuse, 0x2 ;  /* 0x000000024ab67211 */ /* 0x088fe200078a10ff */
[----:B------:R-:W-:Y:S01]  /*100f0*/  IMAD R239, R84, UR51, RZ ;  /* 0x0000003354ef7c24 */ /* 0x000fe2000f8e02ff */
[----:B------:R-:W-:Y:S01]  /*10100*/  LEA R84, P2, R71, R2, 0x2 ;  /* 0x0000000247547211 */ /* 0x000fe200078410ff */
[----:B------:R-:W-:Y:S01]  /*10110*/  IMAD.MOV.U32 R161, RZ, RZ, R158 ;  /* 0x000000ffffa17224 */ /* 0x000fe200078e009e */
[----:B------:R-:W-:Y:S01]  /*10120*/  MOV R158, R149 ;  /* 0x00000095009e7202 */ /* 0x000fe20000000f00 */
[----:B------:R-:W-:Y:S01]  /*10130*/  IMAD.MOV.U32 R162, RZ, RZ, R148 ;  /* 0x000000ffffa27224 */ /* 0x000fe200078e0094 */
[----:B------:R-:W-:Y:S01]  /*10140*/  STL.64 [R1+0xd8], R192 ;  /* 0x0000d8c001007387 */ /* 0x000fe20000100a00 */
[----:B------:R-:W-:Y:S01]  /*10150*/  IMAD.MOV.U32 R171, RZ, RZ, R3 ;  /* 0x000000ffffab7224 */ /* 0x000fe200078e0003 */
[----:B------:R-:W-:Y:S01]  /*10160*/  LEA.HI.X.SX32 R183, R74, R4, 0x2, P5 ;  /* 0x000000044ab77211 */ /* 0x000fe200028f16ff */
[----:B------:R-:W-:Y:S01]  /*10170*/  IMAD R238, R82, UR50, RZ ;  /* 0x0000003252ee7c24 */ /* 0x000fe2000f8e02ff */
[----:B------:R-:W-:Y:S01]  /*10180*/  LEA R82, P1, R69, R2, 0x2 ;  /* 0x0000000245527211 */ /* 0x000fe200078210ff */
[----:B------:R-:W-:Y:S01]  /*10190*/  IMAD.MOV.U32 R148, RZ, RZ, R237 ;  /* 0x000000ffff947224 */ /* 0x000fe200078e00ed */
[----:B------:R-:W-:Y:S01]  /*101a0*/  MOV R149, R236 ;  /* 0x000000ec00957202 */ /* 0x000fe20000000f00 */
[----:B------:R-:W-:Y:S01]  /*101b0*/  IMAD R3, R89, UR55, RZ ;  /* 0x0000003759037c24 */ /* 0x000fe2000f8e02ff */
[----:B------:R-:W-:Y:S01]  /*101c0*/  STL.64 [R1+0xd0], R190 ;  /* 0x0000d0be01007387 */ /* 0x000fe20000100a00 */
[----:B------:R-:W-:Y:S01]  /*101d0*/  IMAD R237, R87, UR53, RZ ;  /* 0x0000003557ed7c24 */ /* 0x000fe2000f8e02ff */
[----:B------:R-:W-:Y:S01]  /*101e0*/  LEA.HI.X.SX32 R89, R73, R4, 0x2, P4 ;  /* 0x0000000449597211 */ /* 0x000fe200020f16ff */
[----:B------:R-:W-:Y:S01]  /*101f0*/  IMAD R236, R85, UR52, RZ ;  /* 0x0000003455ec7c24 */ /* 0x000fe2000f8e02ff */
[----:B------:R-:W-:Y:S01]  /*10200*/  STL.64 [R1+0xc8], R188 ;  /* 0x0000c8bc01007387 */ /* 0x000fe20000100a00 */
[----:B------:R-:W-:-:S02]  /*10210*/  LEA R78, P5, R68, R2, 0x2 ;  /* 0x00000002444e7211 */ /* 0x000fc400078a10ff */
[----:B------:R-:W-:Y:S01]  /*10220*/  LEA.HI.X.SX32 R87, R72, R4, 0x2, P3 ;  /* 0x0000000448577211 */ /* 0x000fe200018f16ff */
[----:B------:R-:W-:Y:S01]  /*10230*/  STL.64 [R1+0xc0], R186 ;  /* 0x0000c0ba01007387 */ /* 0x000fe20000100a00 */
[----:B------:R-:W-:Y:S02]  /*10240*/  LEA R74, P4, R67, R2, 0x2 ;  /* 0x00000002434a7211 */ /* 0x000fe400078810ff */
[-C--:B------:R-:W-:Y:S01]  /*10250*/  LEA.HI.X.SX32 R85, R71, R4.reuse, 0x2, P2 ;  /* 0x0000000447557211 */ /* 0x080fe200010f16ff */
[----:B------:R-:W-:Y:S01]  /*10260*/  STL.64 [R1+0xb8], R184 ;  /* 0x0000b8b801007387 */ /* 0x000fe20000100a00 */
[-C--:B------:R-:W-:Y:S02]  /*10270*/  LEA.HI.X.SX32 R83, R69, R4.reuse, 0x2, P1 ;  /* 0x0000000445537211 */ /* 0x080fe400008f16ff */
[-C--:B------:R-:W-:Y:S01]  /*10280*/  LEA.HI.X.SX32 R81, R70, R4.reuse, 0x2, P6 ;  /* 0x0000000446517211 */ /* 0x080fe200030f16ff */
[----:B------:R-:W-:Y:S01]  /*10290*/  STL.64 [R1+0x968], R182 ;  /* 0x000968b601007387 */ /* 0x000fe20000100a00 */
[----:B------:R-:W-:-:S02]  /*102a0*/  LEA.HI.X.SX32 R79, R68, R4, 0x2, P5 ;  /* 0x00000004444f7211 */ /* 0x000fc400028f16ff */
[----:B------:R-:W-:Y:S01]  /*102b0*/  LEA.HI.X.SX32 R75, R67, R4, 0x2, P4 ;  /* 0x00000004434b7211 */ /* 0x000fe200020f16ff */
[----:B------:R-:W-:Y:S04]  /*102c0*/  STL.64 [R1+0xa68], R88 ;  /* 0x000a685801007387 */ /* 0x000fe80000100a00 */
[----:B------:R1:W-:Y:S04]  /*102d0*/  STL.64 [R1+0xc58], R86 ;  /* 0x000c585601007387 */ /* 0x0003e80000100a00 */
[----:B------:R3:W-:Y:S04]  /*102e0*/  STL.64 [R1+0xb0], R84 ;  /* 0x0000b05401007387 */ /* 0x0007e80000100a00 */
[----:B------:R4:W-:Y:S01]  /*102f0*/  STL.64 [R1+0xa8], R82 ;  /* 0x0000a85201007387 */ /* 0x0009e20000100a00 */
[----:B-1----:R-:W-:-:S03]  /*10300*/  LEA R86, P3, R66, R2, 0x2 ;  /* 0x0000000242567211 */ /* 0x002fc600078610ff */
[----:B------:R1:W-:Y:S01]  /*10310*/  STL.64 [R1+0xa0], R80 ;  /* 0x0000a05001007387 */ /* 0x0003e20000100a00 */
[----:B---3--:R-:W-:-:S03]  /*10320*/  LEA R84, P2, R65, R2, 0x2 ;  /* 0x0000000241547211 */ /* 0x008fc600078410ff */
[----:B------:R3:W-:Y:S01]  /*10330*/  STL.64 [R1+0x98], R78 ;  /* 0x0000984e01007387 */ /* 0x0007e20000100a00 */
[----:B------:R-:W-:Y:S02]  /*10340*/  LEA.HI.X.SX32 R87, R66, R4, 0x2, P3 ;  /* 0x0000000442577211 */ /* 0x000fe400018f16ff */
[----:B----4-:R-:W-:Y:S01]  /*10350*/  LEA R82, P1, R64, R2, 0x2 ;  /* 0x0000000240527211 */ /* 0x010fe200078210ff */
[----:B------:R4:W-:Y:S01]  /*10360*/  STL.64 [R1+0x90], R74 ;  /* 0x0000904a01007387 */ /* 0x0009e20000100a00 */
[----:B------:R-:W-:Y:S02]  /*10370*/  LEA.HI.X.SX32 R85, R65, R4, 0x2, P2 ;  /* 0x0000000441557211 */ /* 0x000fe400010f16ff */
[-C--:B-1----:R-:W-:Y:S02]  /*10380*/  LEA R80, P6, R63, R2.reuse, 0x2 ;  /* 0x000000023f507211 */ /* 0x082fe400078c10ff */
[-C--:B------:R-:W-:Y:S02]  /*10390*/  LEA R72, P3, R60, R2.reuse, 0x2 ;  /* 0x000000023c487211 */ /* 0x080fe400078610ff */
[----:B---3--:R-:W-:-:S02]  /*103a0*/  LEA R78, P5, R62, R2, 0x2 ;  /* 0x000000023e4e7211 */ /* 0x008fc400078a10ff */
[----:B------:R-:W-:Y:S02]  /*103b0*/  LEA.HI.X.SX32 R83, R64, R4, 0x2, P1 ;  /* 0x0000000440537211 */ /* 0x000fe400008f16ff */
[-C--:B----4-:R-:W-:Y:S02]  /*103c0*/  LEA R74, P4, R61, R2.reuse, 0x2 ;  /* 0x000000023d4a7211 */ /* 0x090fe400078810ff */
[----:B------:R-:W-:Y:S02]  /*103d0*/  LEA R70, P2, R59, R2, 0x2 ;  /* 0x000000023b467211 */ /* 0x000fe400078410ff */
[----:B------:R-:W-:Y:S01]  /*103e0*/  LEA.HI.X.SX32 R81, R63, R4, 0x2, P6 ;  /* 0x000000043f517211 */ /* 0x000fe200030f16ff */
[----:B------:R-:W-:Y:S01]  /*103f0*/  STL.64 [R1+0x970], R86 ;  /* 0x0009705601007387 */ /* 0x000fe20000100a00 */
[----:B------:R-:W-:Y:S01]  /*10400*/  LEA R68, P1, R58, R2, 0x2 ;  /* 0x000000023a447211 */ /* 0x000fe200078210ff */
[----:B------:R-:W-:Y:S01]  /*10410*/  IMAD.MOV.U32 R181, RZ, RZ, R153 ;  /* 0x000000ffffb57224 */ /* 0x000fe200078e0099 */
[----:B------:R-:W-:Y:S01]  /*10420*/  LEA.HI.X.SX32 R79, R62, R4, 0x2, P5 ;  /* 0x000000043e4f7211 */ /* 0x000fe200028f16ff */
[----:B------:R-:W-:Y:S01]  /*10430*/  STL.64 [R1+0xa70], R84 ;  /* 0x000a705401007387 */ /* 0x000fe20000100a00 */
[----:B------:R-:W-:Y:S01]  /*10440*/  LEA R66, P6, R57, R2, 0x2 ;  /* 0x0000000239427211 */ /* 0x000fe200078c10ff */
[----:B------:R-:W-:Y:S01]  /*10450*/  IMAD.MOV.U32 R153, RZ, RZ, R6 ;  /* 0x000000ffff997224 */ /* 0x000fe200078e0006 */
[----:B------:R-:W-:Y:S01]  /*10460*/  LEA.HI.X.SX32 R75, R61, R4, 0x2, P4 ;  /* 0x000000043d4b7211 */ /* 0x000fe200020f16ff */
[----:B------:R-:W-:Y:S01]  /*10470*/  STL.64 [R1+0xc50], R82 ;  /* 0x000c505201007387 */ /* 0x000fe20000100a00 */
[----:B------:R-:W-:-:S02]  /*10480*/  LEA R64, P5, R56, R2, 0x2 ;  /* 0x0000000238407211 */ /* 0x000fc400078a10ff */
[----:B------:R-:W-:Y:S01]  /*10490*/  LEA.HI.X.SX32 R73, R60, R4, 0x2, P3 ;  /* 0x000000043c497211 */ /* 0x000fe200018f16ff */
[----:B------:R-:W-:Y:S01]  /*104a0*/  STL.64 [R1+0x88], R80 ;  /* 0x0000885001007387 */ /* 0x000fe20000100a00 */
[----:B------:R-:W-:Y:S02]  /*104b0*/  LEA R6, P4, R55, R2, 0x2 ;  /* 0x0000000237067211 */ /* 0x000fe400078810ff */
[----:B------:R-:W-:Y:S01]  /*104c0*/  LEA.HI.X.SX32 R71, R59, R4, 0x2, P2 ;  /* 0x000000043b477211 */ /* 0x000fe200010f16ff */
[----:B------:R-:W-:Y:S01]  /*104d0*/  STL.64 [R1+0x80], R78 ;  /* 0x0000804e01007387 */ /* 0x000fe20000100a00 */
[----:B------:R-:W-:Y:S01]  /*104e0*/  MOV R182, R180 ;  /* 0x000000b400b67202 */ /* 0x000fe20000000f00 */
[----:B------:R-:W-:Y:S01]  /*104f0*/  IMAD.MOV.U32 R180, RZ, RZ, R151 ;  /* 0x000000ffffb47224 */ /* 0x000fe200078e0097 */
[----:B------:R-:W-:Y:S02]  /*10500*/  LEA R62, P3, R54, R2, 0x2 ;  /* 0x00000002363e7211 */ /* 0x000fe400078610ff */
[----:B------:R-:W-:Y:S01]  /*10510*/  LEA.HI.X.SX32 R69, R58, R4, 0x2, P1 ;  /* 0x000000043a457211 */ /* 0x000fe200008f16ff */
[----:B------:R-:W-:Y:S01]  /*10520*/  STL.64 [R1+0x78], R74 ;  /* 0x0000784a01007387 */ /* 0x000fe20000100a00 */
[----:B------:R-:W-:-:S02]  /*10530*/  LEA R60, P2, R53, R2, 0x2 ;  /* 0x00000002353c7211 */ /* 0x000fc400078410ff */
[-C--:B------:R-:W-:Y:S01]  /*10540*/  LEA.HI.X.SX32 R67, R57, R4.reuse, 0x2, P6 ;  /* 0x0000000439437211 */ /* 0x080fe200030f16ff */
[----:B------:R-:W-:Y:S01]  /*10550*/  STL.64 [R1+0x70], R72 ;  /* 0x0000704801007387 */ /* 0x000fe20000100a00 */
[----:B------:R-:W-:Y:S02]  /*10560*/  MOV R151, R7 ;  /* 0x0000000700977202 */ /* 0x000fe40000000f00 */
[-C--:B------:R-:W-:Y:S01]  /*10570*/  LEA.HI.X.SX32 R65, R56, R4.reuse, 0x2, P5 ;  /* 0x0000000438417211 */ /* 0x080fe200028f16ff */
[----:B------:R1:W-:Y:S01]  /*10580*/  STL.64 [R1+0x68], R70 ;  /* 0x0000684601007387 */ /* 0x0003e20000100a00 */
[-C--:B------:R-:W-:Y:S02]  /*10590*/  LEA.HI.X.SX32 R7, R55, R4.reuse, 0x2, P4 ;  /* 0x0000000437077211 */ /* 0x080fe400020f16ff */
[-C--:B------:R-:W-:Y:S01]  /*105a0*/  LEA.HI.X.SX32 R63, R54, R4.reuse, 0x2, P3 ;  /* 0x00000004363f7211 */ /* 0x080fe200018f16ff */
[----:B------:R3:W-:Y:S01]  /*105b0*/  STL.64 [R1+0x978], R68 ;  /* 0x0009784401007387 */ /* 0x0007e20000100a00 */
[----:B------:R-:W-:-:S03]  /*105c0*/  LEA.HI.X.SX32 R61, R53, R4, 0x2, P2 ;  /* 0x00000004353d7211 */ /* 0x000fc600010f16ff */
[----:B------:R4:W-:Y:S01]  /*105d0*/  STL.64 [R1+0xa78], R66 ;  /* 0x000a784201007387 */ /* 0x0009e20000100a00 */
[----:B-1----:R-:W-:-:S03]  /*105e0*/  LEA R70, P1, R52, R2, 0x2 ;  /* 0x0000000234467211 */ /* 0x002fc600078210ff */
[----:B------:R1:W-:Y:S01]  /*105f0*/  STL.64 [R1+0xb68], R64 ;  /* 0x000b684001007387 */ /* 0x0003e20000100a00 */
[----:B---3--:R-:W-:-:S03]  /*10600*/  LEA R68, P6, R51, R2, 0x2 ;  /* 0x0000000233447211 */ /* 0x008fc600078c10ff */
[----:B------:R-:W-:Y:S01]  /*10610*/  STL.64 [R1+0x1708], R6 ;  /* 0x0017080601007387 */ /* 0x000fe20000100a00 */
[----:B------:R-:W-:Y:S02]  /*10620*/  LEA.HI.X.SX32 R71, R52, R4, 0x2, P1 ;  /* 0x0000000434477211 */ /* 0x000fe400008f16ff */
[----:B----4-:R-:W-:Y:S01]  /*10630*/  LEA R66, P5, R50, R2, 0x2 ;  /* 0x0000000232427211 */ /* 0x010fe200078a10ff */
[----:B------:R3:W-:Y:S01]  /*10640*/  STL.64 [R1+0x58], R62 ;  /* 0x0000583e01007387 */ /* 0x0007e20000100a00 */
[----:B------:R-:W-:Y:S02]  /*10650*/  LEA.HI.X.SX32 R69, R51, R4, 0x2, P6 ;  /* 0x0000000433457211 */ /* 0x000fe400030f16ff */
[-C--:B-1----:R-:W-:Y:S01]  /*10660*/  LEA R64, P4, R49, R2.reuse, 0x2 ;  /* 0x0000000231407211 */ /* 0x082fe200078810ff */
[----:B------:R1:W-:Y:S01]  /*10670*/  STL.64 [R1+0x50], R60 ;  /* 0x0000503c01007387 */ /* 0x0003e20000100a00 */
[----:B------:R-:W-:Y:S02]  /*10680*/  LEA R58, P1, R46, R2, 0x2 ;  /* 0x000000022e3a7211 */ /* 0x000fe400078210ff */
[----:B------:R-:W-:-:S02]  /*10690*/  LEA.HI.X.SX32 R67, R50, R4, 0x2, P5 ;  /* 0x0000000432437211 */ /* 0x000fc400028f16ff */
[-C--:B---3--:R-:W-:Y:S02]  /*106a0*/  LEA R62, P3, R48, R2.reuse, 0x2 ;  /* 0x00000002303e7211 */ /* 0x088fe400078610ff */
[-C--:B------:R-:W-:Y:S02]  /*106b0*/  LEA R56, P6, R45, R2.reuse, 0x2 ;  /* 0x000000022d387211 */ /* 0x080fe400078c10ff */
[----:B-1----:R-:W-:Y:S02]  /*106c0*/  LEA R60, P2, R47, R2, 0x2 ;  /* 0x000000022f3c7211 */ /* 0x002fe400078410ff */
[----:B------:R-:W-:Y:S01]  /*106d0*/  LEA.HI.X.SX32 R65, R49, R4, 0x2, P4 ;  /* 0x0000000431417211 */ /* 0x000fe200020f16ff */
[----:B------:R-:W-:Y:S01]  /*106e0*/  STL.64 [R1+0x48], R70 ;  /* 0x0000484601007387 */ /* 0x000fe20000100a00 */
[----:B------:R-:W-:Y:S02]  /*106f0*/  LEA R6, P5, R44, R2, 0x2 ;  /* 0x000000022c067211 */ /* 0x000fe400078a10ff */
[-C--:B------:R-:W-:Y:S01]  /*10700*/  LEA.HI.X.SX32 R63, R48, R4.reuse, 0x2, P3 ;  /* 0x00000004303f7211 */ /* 0x080fe200018f16ff */
[----:B------:R-:W-:Y:S01]  /*10710*/  STL.64 [R1+0x40], R68 ;  /* 0x0000404401007387 */ /* 0x000fe20000100a00 */
[----:B------:R-:W-:-:S02]  /*10720*/  LEA.HI.X.SX32 R61, R47, R4, 0x2, P2 ;  /* 0x000000042f3d7211 */ /* 0x000fc400010f16ff */
[-C--:B------:R-:W-:Y:S01]  /*10730*/  LEA.HI.X.SX32 R59, R46, R4.reuse, 0x2, P1 ;  /* 0x000000042e3b7211 */ /* 0x080fe200008f16ff */
[----:B------:R-:W-:Y:S01]  /*10740*/  STL.64 [R1+0x980], R66 ;  /* 0x0009804201007387 */ /* 0x000fe20000100a00 */
[-C--:B------:R-:W-:Y:S02]  /*10750*/  LEA.HI.X.SX32 R57, R45, R4.reuse, 0x2, P6 ;  /* 0x000000042d397211 */ /* 0x080fe400030f16ff */
[----:B------:R-:W-:Y:S01]  /*10760*/  LEA.HI.X.SX32 R7, R44, R4, 0x2, P5 ;  /* 0x000000042c077211 */ /* 0x000fe200028f16ff */
[----:B------:R-:W-:Y:S01]  /*10770*/  STL.64 [R1+0xa80], R64 ;  /* 0x000a804001007387 */ /* 0x000fe20000100a00 */
[-C--:B------:R-:W-:Y:S02]  /*10780*/  LEA R54, P4, R43, R2.reuse, 0x2 ;  /* 0x000000022b367211 */ /* 0x080fe400078810ff */
[-C--:B------:R-:W-:Y:S01]  /*10790*/  LEA R52, P3, R42, R2.reuse, 0x2 ;  /* 0x000000022a347211 */ /* 0x080fe200078610ff */
[----:B------:R-:W-:Y:S01]  /*107a0*/  STL.64 [R1+0xb70], R62 ;  /* 0x000b703e01007387 */ /* 0x000fe20000100a00 */
[----:B------:R-:W-:-:S03]  /*107b0*/  LEA R50, P2, R41, R2, 0x2 ;  /* 0x0000000229327211 */ /* 0x000fc600078410ff */
[----:B------:R-:W-:Y:S01]  /*107c0*/  STL.64 [R1+0x38], R60 ;  /* 0x0000383c01007387 */ /* 0x000fe20000100a00 */
[----:B------:R-:W-:-:S03]  /*107d0*/  LEA R48, P1, R40, R2, 0x2 ;  /* 0x0000000228307211 */ /* 0x000fc600078210ff */
[----:B------:R-:W-:Y:S01]  /*107e0*/  STL.64 [R1+0x30], R58 ;  /* 0x0000303a01007387 */ /* 0x000fe20000100a00 */
[----:B------:R-:W-:Y:S02]  /*107f0*/  LEA R46, P6, R39, R2, 0x2 ;  /* 0x00000002272e7211 */ /* 0x000fe400078c10ff */
[-C--:B------:R-:W-:Y:S01]  /*10800*/  LEA.HI.X.SX32 R55, R43, R4.reuse, 0x2, P4 ;  /* 0x000000042b377211 */ /* 0x080fe200020f16ff */
[----:B------:R-:W-:Y:S01]  /*10810*/  STL.64 [R1+0x28], R56 ;  /* 0x0000283801007387 */ /* 0x000fe20000100a00 */
[----:B------:R-:W-:-:S03]  /*10820*/  LEA.HI.X.SX32 R53, R42, R4, 0x2, P3 ;  /* 0x000000042a357211 */ /* 0x000fc600018f16ff */
[----:B------:R1:W-:Y:S01]  /*10830*/  STL.64 [R1+0x20], R6 ;  /* 0x0000200601007387 */ /* 0x0003e20000100a00 */
[-C--:B------:R-:W-:Y:S02]  /*10840*/  LEA.HI.X.SX32 R51, R41, R4.reuse, 0x2, P2 ;  /* 0x0000000429337211 */ /* 0x080fe400010f16ff */
[-C--:B------:R-:W-:Y:S01]  /*10850*/  LEA.HI.X.SX32 R49, R40, R4.reuse, 0x2, P1 ;  /* 0x0000000428317211 */ /* 0x080fe200008f16ff */
[----:B------:R-:W-:Y:S01]  /*10860*/  STL.64 [R1+0x18], R54 ;  /* 0x0000183601007387 */ /* 0x000fe20000100a00 */
[----:B------:R-:W-:Y:S01]  /*10870*/  LEA.HI.X.SX32 R47, R39, R4, 0x2, P6 ;  /* 0x00000004272f7211 */ /* 0x000fe200030f16ff */
[----:B------:R-:W-:Y:S01]  /*10880*/  IMAD R130, R232, UR36, RZ ;  /* 0x00000024e8827c24 */ /* 0x000fe2000f8e02ff */
[-C--:B------:R-:W-:Y:S02]  /*10890*/  LEA R44, P4, R37, R2.reuse, 0x2 ;  /* 0x00000002252c7211 */ /* 0x080fe400078810ff */
[-C--:B-1----:R-:W-:Y:S01]  /*108a0*/  LEA R6, P5, R38, R2.reuse, 0x2 ;  /* 0x0000000226067211 */ /* 0x082fe200078a10ff */
[----:B------:R-:W-:Y:S01]  /*108b0*/  STL.64 [R1+0x988], R52 ;  /* 0x0009883401007387 */ /* 0x000fe20000100a00 */
[----:B------:R-:W-:-:S02]  /*108c0*/  LEA R234, P3, R36, R2, 0x2 ;  /* 0x0000000224ea7211 */ /* 0x000fc400078610ff */
[----:B------:R-:W-:Y:S01]  /*108d0*/  LEA.HI.X.SX32 R7, R38, R4, 0x2, P5 ;  /* 0x0000000426077211 */ /* 0x000fe200028f16ff */
[----:B------:R-:W-:Y:S01]  /*108e0*/  STL.64 [R1+0xa88], R50 ;  /* 0x000a883201007387 */ /* 0x000fe20000100a00 */
[-C--:B------:R-:W-:Y:S02]  /*108f0*/  LEA R232, P2, R35, R2.reuse, 0x2 ;  /* 0x0000000223e87211 */ /* 0x080fe400078410ff */
[-C--:B------:R-:W-:Y:S01]  /*10900*/  LEA R42, P1, R34, R2.reuse, 0x2 ;  /* 0x00000002222a7211 */ /* 0x080fe200078210ff */
[----:B------:R-:W-:Y:S01]  /*10910*/  STL.64 [R1+0xb78], R48 ;  /* 0x000b783001007387 */ /* 0x000fe20000100a00 */
[----:B------:R-:W-:Y:S02]  /*10920*/  LEA R40, P6, R33, R2, 0x2 ;  /* 0x0000000221287211 */ /* 0x000fe400078c10ff */
[-C--:B------:R-:W-:Y:S01]  /*10930*/  LEA.HI.X.SX32 R45, R37, R4.reuse, 0x2, P4 ;  /* 0x00000004252d7211 */ /* 0x080fe200020f16ff */
[----:B------:R-:W-:Y:S01]  /*10940*/  STL.64 [R1+0x10], R46 ;  /* 0x0000102e01007387 */ /* 0x000fe20000100a00 */
[----:B------:R-:W-:-:S03]  /*10950*/  LEA.HI.X.SX32 R235, R36, R4, 0x2, P3 ;  /* 0x0000000424eb7211 */ /* 0x000fc600018f16ff */
[----:B------:R1:W-:Y:S01]  /*10960*/  STL.64 [R1+0x8], R6 ;  /* 0x0000080601007387 */ /* 0x0003e20000100a00 */
[-C--:B------:R-:W-:Y:S02]  /*10970*/  LEA.HI.X.SX32 R233, R35, R4.reuse, 0x2, P2 ;  /* 0x0000000423e97211 */ /* 0x080fe400010f16ff */
[----:B------:R-:W-:Y:S01]  /*10980*/  LEA.HI.X.SX32 R43, R34, R4, 0x2, P1 ;  /* 0x00000004222b7211 */ /* 0x000fe200008f16ff */
[----:B------:R-:W-:Y:S01]  /*10990*/  STL.64 [R1], R44 ;  /* 0x0000002c01007387 */ /* 0x000fe20000100a00 */
[----:B------:R-:W-:Y:S02]  /*109a0*/  LEA R230, P4, R31, R2, 0x2 ;  /* 0x000000021fe67211 */ /* 0x000fe400078810ff */
[----:B------:R-:W-:Y:S02]  /*109b0*/  LEA.HI.X.SX32 R41, R33, R4, 0x2, P6 ;  /* 0x0000000421297211 */ /* 0x000fe400030f16ff */
[-C--:B-1----:R-:W-:Y:S01]  /*109c0*/  LEA R6, P5, R32, R2.reuse, 0x2 ;  /* 0x0000000220067211 */ /* 0x082fe200078a10ff */
[----:B------:R-:W-:Y:S01]  /*109d0*/  STL.64 [R1+0x1710], R234 ;  /* 0x001710ea01007387 */ /* 0x000fe20000100a00 */
[----:B------:R-:W-:-:S02]  /*109e0*/  LEA R228, P3, R30, R2, 0x2 ;  /* 0x000000021ee47211 */ /* 0x000fc400078610ff */
[----:B------:R-:W-:Y:S01]  /*109f0*/  LEA.HI.X.SX32 R7, R32, R4, 0x2, P5 ;  /* 0x0000000420077211 */ /* 0x000fe200028f16ff */
[----:B------:R-:W-:Y:S01]  /*10a00*/  IMAD R139, R222, UR26, RZ ;  /* 0x0000001ade8b7c24 */ /* 0x000fe2000f8e02ff */
[-C--:B------:R-:W-:Y:S01]  /*10a10*/  LEA R226, P2, R29, R2.reuse, 0x2 ;  /* 0x000000021de27211 */ /* 0x080fe200078410ff */
[----:B------:R-:W-:Y:S01]  /*10a20*/  STL.64 [R1+0x1718], R232 ;  /* 0x001718e801007387 */ /* 0x000fe20000100a00 */
[-C--:B------:R-:W-:Y:S01]  /*10a30*/  LEA R224, P1, R28, R2.reuse, 0x2 ;  /* 0x000000021ce07211 */ /* 0x080fe200078210ff */
[----:B------:R-:W-:Y:S01]  /*10a40*/  IMAD R136, R227, UR31, RZ ;  /* 0x0000001fe3887c24 */ /* 0x000fe2000f8e02ff */
[----:B------:R-:W-:Y:S01]  /*10a50*/  LEA R222, P6, R27, R2, 0x2 ;  /* 0x000000021bde7211 */ /* 0x000fe200078c10ff */
[----:B------:R-:W-:Y:S01]  /*10a60*/  STL.64 [R1+0x990], R42 ;  /* 0x0009902a01007387 */ /* 0x000fe20000100a00 */
[----:B------:R-:W-:Y:S01]  /*10a70*/  LEA.HI.X.SX32 R231, R31, R4, 0x2, P4 ;  /* 0x000000041fe77211 */ /* 0x000fe200020f16ff */
[----:B------:R-:W-:Y:S01]  /*10a80*/  IMAD R152, R225, UR29, RZ ;  /* 0x0000001de1987c24 */ /* 0x000fe2000f8e02ff */
[----:B------:R-:W-:Y:S01]  /*10a90*/  LEA R32, P5, R26, R2, 0x2 ;  /* 0x000000021a207211 */ /* 0x000fe200078a10ff */
[----:B------:R-:W-:Y:S01]  /*10aa0*/  STL.64 [R1+0xa90], R40 ;  /* 0x000a902801007387 */ /* 0x000fe20000100a00 */
[----:B------:R-:W-:-:S02]  /*10ab0*/  LEA.HI.X.SX32 R229, R30, R4, 0x2, P3 ;  /* 0x000000041ee57211 */ /* 0x000fc400018f16ff */
[----:B------:R-:W-:Y:S01]  /*10ac0*/  LEA R34, P4, R25, R2, 0x2 ;  /* 0x0000000219227211 */ /* 0x000fe200078810ff */
[----:B------:R1:W-:Y:S01]  /*10ad0*/  STL.64 [R1+0xb80], R6 ;  /* 0x000b800601007387 */ /* 0x0003e20000100a00 */
[-C--:B------:R-:W-:Y:S02]  /*10ae0*/  LEA.HI.X.SX32 R227, R29, R4.reuse, 0x2, P2 ;  /* 0x000000041de37211 */ /* 0x080fe400010f16ff */
[-C--:B------:R-:W-:Y:S01]  /*10af0*/  LEA.HI.X.SX32 R225, R28, R4.reuse, 0x2, P1 ;  /* 0x000000041ce17211 */ /* 0x080fe200008f16ff */
[----:B------:R-:W-:Y:S01]  /*10b00*/  STL.64 [R1+0x1720], R230 ;  /* 0x001720e601007387 */ /* 0x000fe20000100a00 */
[-C--:B------:R-:W-:Y:S02]  /*10b10*/  LEA.HI.X.SX32 R223, R27, R4.reuse, 0x2, P6 ;  /* 0x000000041bdf7211 */ /* 0x080fe400030f16ff */
[-C--:B------:R-:W-:Y:S01]  /*10b20*/  LEA.HI.X.SX32 R33, R26, R4.reuse, 0x2, P5 ;  /* 0x000000041a217211 */ /* 0x080fe200028f16ff */
[----:B------:R-:W-:Y:S01]  /*10b30*/  STL.64 [R1+0x1728], R228 ;  /* 0x001728e401007387 */ /* 0x000fe20000100a00 */
[----:B------:R-:W-:-:S02]  /*10b40*/  LEA.HI.X.SX32 R35, R25, R4, 0x2, P4 ;  /* 0x0000000419237211 */ /* 0x000fc400020f16ff */
[C---:B-1----:R-:W-:Y:S01]  /*10b50*/  LEA R6, P3, R24.reuse, R2, 0x2 ;  /* 0x0000000218067211 */ /* 0x042fe200078610ff */
[----:B------:R-:W-:Y:S01]  /*10b60*/  STL.64 [R1+0x1730], R226 ;  /* 0x001730e201007387 */ /* 0x000fe20000100a00 */
[----:B------:R-:W-:Y:S02]  /*10b70*/  IMAD.MOV.U32 R183, RZ, RZ, R181 ;  /* 0x000000ffffb77224 */ /* 0x000fe400078e00b5 */
[----:B------:R-:W-:Y:S01]  /*10b80*/  LEA.HI.X.SX32 R7, R24, R4, 0x2, P3 ;  /* 0x0000000418077211 */ /* 0x000fe200018f16ff */
[----:B------:R-:W-:Y:S01]  /*10b90*/  STL.64 [R1+0x1738], R224 ;  /* 0x001738e001007387 */ /* 0x000fe20000100a00 */
[----:B------:R-:W-:Y:S01]  /*10ba0*/  IMAD.MOV.U32 R186, RZ, RZ, R179 ;  /* 0x000000ffffba7224 */ /* 0x000fe200078e00b3 */
[----:B------:R-:W-:Y:S02]  /*10bb0*/  MOV R181, R176 ;  /* 0x000000b000b57202 */ /* 0x000fe40000000f00 */
[----:B------:R-:W-:Y:S01]  /*10bc0*/  STL.64 [R1+0x1740], R222 ;  /* 0x001740de01007387 */ /* 0x000fe20000100a00 */
[----:B------:R-:W-:Y:S01]  /*10bd0*/  MOV R184, R180 ;  /* 0x000000b400b87202 */ /* 0x000fe20000000f00 */
[----:B------:R-:W-:-:S02]  /*10be0*/  IMAD.MOV.U32 R179, RZ, RZ, R175 ;  /* 0x000000ffffb37224 */ /* 0x000fc400078e00af */
[----:B------:R-:W-:Y:S01]  /*10bf0*/  STL.64 [R1+0x998], R32 ;  /* 0x0009982001007387 */ /* 0x000fe20000100a00 */
[----:B------:R-:W-:Y:S01]  /*10c00*/  IMAD.MOV.U32 R176, RZ, RZ, R144 ;  /* 0x000000ffffb07224 */ /* 0x000fe200078e0090 */
[----:B------:R-:W-:Y:S01]  /*10c10*/  MOV R175, R164 ;  /* 0x000000a400af7202 */ /* 0x000fe20000000f00 */
[----:B------:R-:W-:Y:S01]  /*10c20*/  IMAD.MOV.U32 R180, RZ, RZ, R174 ;  /* 0x000000ffffb47224 */ /* 0x000fe200078e00ae */
[----:B------:R-:W-:Y:S01]  /*10c30*/  STL.64 [R1+0xa98], R34 ;  /* 0x000a982201007387 */ /* 0x000fe20000100a00 */
[----:B------:R-:W-:Y:S01]  /*10c40*/  MOV R144, R17 ;  /* 0x0000001100907202 */ /* 0x000fe20000000f00 */
[----:B------:R-:W-:Y:S02]  /*10c50*/  IMAD.MOV.U32 R174, RZ, RZ, R162 ;  /* 0x000000ffffae7224 */ /* 0x000fe400078e00a2 */
[----:B------:R1:W-:Y:S01]  /*10c60*/  STL.64 [R1+0xb88], R6 ;  /* 0x000b880601007387 */ /* 0x0003e20000100a00 */
[----:B------:R-:W-:Y:S02]  /*10c70*/  IMAD.MOV.U32 R164, RZ, RZ, R13 ;  /* 0x000000ffffa47224 */ /* 0x000fe400078e000d */
[----:B------:R-:W-:Y:S01]  /*10c80*/  IMAD.MOV.U32 R162, RZ, RZ, R16 ;  /* 0x000000ffffa27224 */ /* 0x000fe200078e0010 */
[----:B------:R-:W3:Y:S01]  /*10c90*/  LDL.LU R17, [R1+0x17a0] ;  /* 0x0017a00001117983 */ /* 0x000ee20000300800 */
[----:B------:R-:W-:-:S03]  /*10ca0*/  IMAD.MOV.U32 R187, RZ, RZ, R178 ;  /* 0x000000ffffbb7224 */ /* 0x000fc600078e00b2 */
[----:B------:R-:W4:Y:S01]  /*10cb0*/  LDL.LU R13, [R1+0x179c] ;  /* 0x00179c00010d7983 */ /* 0x000f220000300800 */
[----:B------:R-:W-:-:S03]  /*10cc0*/  MOV R178, R15 ;  /* 0x0000000f00b27202 */ /* 0x000fc60000000f00 */
[----:B------:R-:W1:Y:S01]  /*10cd0*/  LDL.LU R16, [R1+0x1798] ;  /* 0x0017980001107983 */ /* 0x000e620000300800 */
[----:B------:R-:W-:-:S03]  /*10ce0*/  IMAD.MOV.U32 R185, RZ, RZ, R14 ;  /* 0x000000ffffb97224 */ /* 0x000fc600078e000e */
[----:B------:R-:W2:Y:S04]  /*10cf0*/  LDL.LU R15, [R1+0x1794] ;  /* 0x00179400010f7983 */ /* 0x000ea80000300800 */
[----:B------:R-:W4:Y:S01]  /*10d00*/  LDL.LU R14, [R1+0x1790] ;  /* 0x00179000010e7983 */ /* 0x000f220000300800 */
[----:B------:R-:W-:Y:S01]  /*10d10*/  IMAD R132, R220, UR24, RZ ;  /* 0x00000018dc847c24 */ /* 0x000fe2000f8e02ff */
[-C--:B------:R-:W-:Y:S01]  /*10d20*/  LEA R220, P2, R23, R2.reuse, 0x2 ;  /* 0x0000000217dc7211 */ /* 0x080fe200078410ff */
[----:B------:R-:W-:Y:S01]  /*10d30*/  IMAD R150, R218, UR22, RZ ;  /* 0x00000016da967c24 */ /* 0x000fe2000f8e02ff */
[-C--:B------:R-:W-:Y:S01]  /*10d40*/  LEA R218, P1, R22, R2.reuse, 0x2 ;  /* 0x0000000216da7211 */ /* 0x080fe200078210ff */
[----:B------:R-:W-:Y:S01]  /*10d50*/  IMAD R165, R212, UR16, RZ ;  /* 0x00000010d4a57c24 */ /* 0x000fe2000f8e02ff */
[----:B------:R-:W-:-:S02]  /*10d60*/  LEA R216, P6, R21, R2, 0x2 ;  /* 0x0000000215d87211 */ /* 0x000fc400078c10ff */
[-C--:B------:R-:W-:Y:S02]  /*10d70*/  LEA R214, P5, R20, R2.reuse, 0x2 ;  /* 0x0000000214d67211 */ /* 0x080fe400078a10ff */
[----:B------:R-:W-:Y:S02]  /*10d80*/  LEA R212, P4, R19, R2, 0x2 ;  /* 0x0000000213d47211 */ /* 0x000fe400078810ff */
[----:B------:R-:W-:Y:S01]  /*10d90*/  LEA.HI.X.SX32 R221, R23, R4, 0x2, P2 ;  /* 0x0000000417dd7211 */ /* 0x000fe200010f16ff */
[----:B------:R-:W-:Y:S01]  /*10da0*/  IMAD R147, R215, UR19, RZ ;  /* 0x00000013d7937c24 */ /* 0x000fe2000f8e02ff */
[----:B------:R-:W-:Y:S02]  /*10db0*/  LEA R26, P3, R18, R2, 0x2 ;  /* 0x00000002121a7211 */ /* 0x000fe400078610ff */
[-C--:B------:R-:W-:Y:S02]  /*10dc0*/  LEA.HI.X.SX32 R219, R22, R4.reuse, 0x2, P1 ;  /* 0x0000000416db7211 */ /* 0x080fe400008f16ff */
[----:B------:R-:W-:-:S02]  /*10dd0*/  LEA.HI.X.SX32 R217, R21, R4, 0x2, P6 ;  /* 0x0000000415d97211 */ /* 0x000fc400030f16ff */
[-C--:B------:R-:W-:Y:S01]  /*10de0*/  LEA.HI.X.SX32 R215, R20, R4.reuse, 0x2, P5 ;  /* 0x0000000414d77211 */ /* 0x080fe200028f16ff */
[----:B------:R-:W-:Y:S01]  /*10df0*/  STL.64 [R1+0x1748], R220 ;  /* 0x001748dc01007387 */ /* 0x000fe20000100a00 */
[-C--:B------:R-:W-:Y:S02]  /*10e00*/  LEA.HI.X.SX32 R213, R19, R4.reuse, 0x2, P4 ;  /* 0x0000000413d57211 */ /* 0x080fe400020f16ff */
[----:B------:R-:W-:Y:S01]  /*10e10*/  LEA.HI.X.SX32 R27, R18, R4, 0x2, P3 ;  /* 0x00000004121b7211 */ /* 0x000fe200018f16ff */
[----:B------:R-:W-:Y:S04]  /*10e20*/  STL.64 [R1+0x1750], R218 ;  /* 0x001750da01007387 */ /* 0x000fe80000100a00 */
[----:B------:R-:W-:Y:S01]  /*10e30*/  STL.64 [R1+0x1758], R216 ;  /* 0x001758d801007387 */ /* 0x000fe20000100a00 */
[----:B------:R-:W-:-:S03]  /*10e40*/  IMAD R141, R209, UR13, RZ ;  /* 0x0000000dd18d7c24 */ /* 0x000fc6000f8e02ff */
[----:B------:R-:W-:Y:S04]  /*10e50*/  STL.64 [R1+0x1760], R214 ;  /* 0x001760d601007387 */ /* 0x000fe80000100a00 */
[----:B------:R-:W-:Y:S01]  /*10e60*/  STL.64 [R1+0x1768], R212 ;  /* 0x001768d401007387 */ /* 0x000fe20000100a00 */
[----:B------:R-:W-:-:S03]  /*10e70*/  LEA R204, P3, R12, R2, 0x2 ;  /* 0x000000020ccc7211 */ /* 0x000fc600078610ff */
[----:B------:R-:W-:Y:S01]  /*10e80*/  STL.64 [R1+0x9a0], R26 ;  /* 0x0009a01a01007387 */ /* 0x000fe20000100a00 */
[----:B------:R-:W-:Y:S02]  /*10e90*/  LEA.HI.X.SX32 R205, R12, R4, 0x2, P3 ;  /* 0x000000040ccd7211 */ /* 0x000fe400018f16ff */
[----:B------:R-:W-:-:S04]  /*10ea0*/  LEA R198, P3, R187, R2, 0x2 ;  /* 0x00000002bbc67211 */ /* 0x000fc800078610ff */
[----:B------:R-:W-:Y:S01]  /*10eb0*/  LEA.HI.X.SX32 R199, R187, R4, 0x2, P3 ;  /* 0x00000004bbc77211 */ /* 0x000fe200018f16ff */
[----:B------:R-:W-:Y:S01]  /*10ec0*/  IMAD.MOV.U32 R81, RZ, RZ, R185 ;  /* 0x000000ffff517224 */ /* 0x000fe200078e00b9 */
[----:B------:R-:W-:Y:S01]  /*10ed0*/  MOV R78, R177 ;  /* 0x000000b1004e7202 */ /* 0x000fe20000000f00 */
[----:B------:R-:W-:Y:S02]  /*10ee0*/  IMAD.MOV.U32 R84, RZ, RZ, R168 ;  /* 0x000000ffff547224 */ /* 0x000fe400078e00a8 */
[----:B------:R-:W-:Y:S02]  /*10ef0*/  IMAD R251, R241, UR57, RZ ;  /* 0x00000039f1fb7c24 */ /* 0x000fe4000f8e02ff */
[----:B------:R-:W-:Y:S02]  /*10f00*/  IMAD.MOV.U32 R82, RZ, RZ, R78 ;  /* 0x000000ffff527224 */ /* 0x000fe400078e004e */
[----:B------:R-:W-:Y:S02]  /*10f10*/  IMAD R241, R90, UR60, RZ ;  /* 0x0000003c5af17c24 */ /* 0x000fe4000f8e02ff */
[----:B------:R-:W-:Y:S01]  /*10f20*/  IMAD.MOV.U32 R78, RZ, RZ, R171 ;  /* 0x000000ffff4e7224 */ /* 0x000fe200078e00ab */
[----:B------:R-:W-:Y:S01]  /*10f30*/  MOV R89, R164 ;  /* 0x000000a400597202 */ /* 0x000fe20000000f00 */
[----:B------:R-:W-:-:S02]  /*10f40*/  IMAD.MOV.U32 R85, RZ, RZ, R169 ;  /* 0x000000ffff557224 */ /* 0x000fc400078e00a9 */
[----:B------:R-:W-:Y:S01]  /*10f50*/  IMAD.MOV.U32 R90, RZ, RZ, R166 ;  /* 0x000000ffff5a7224 */ /* 0x000fe200078e00a6 */
[----:B------:R-:W-:Y:S01]  /*10f60*/  MOV R83, R167 ;  /* 0x000000a700537202 */ /* 0x000fe20000000f00 */
[----:B------:R-:W-:Y:S02]  /*10f70*/  IMAD.MOV.U32 R74, RZ, RZ, R82 ;  /* 0x000000ffff4a7224 */ /* 0x000fe400078e0052 */
[----:B------:R-:W-:Y:S02]  /*10f80*/  IMAD.MOV.U32 R86, RZ, RZ, R165 ;  /* 0x000000ffff567224 */ /* 0x000fe400078e00a5 */
[----:B------:R-:W-:Y:S02]  /*10f90*/  IMAD.MOV.U32 R87, RZ, RZ, R162 ;  /* 0x000000ffff577224 */ /* 0x000fe400078e00a2 */
[----:B------:R-:W-:Y:S01]  /*10fa0*/  IMAD.MOV.U32 R82, RZ, RZ, R160 ;  /* 0x000000ffff527224 */ /* 0x000fe200078e00a0 */
[----:B------:R-:W-:Y:S01]  /*10fb0*/  MOV R72, R157 ;  /* 0x0000009d00487202 */ /* 0x000fe20000000f00 */
[----:B------:R-:W-:Y:S01]  /*10fc0*/  IMAD.MOV.U32 R71, RZ, RZ, R158 ;  /* 0x000000ffff477224 */ /* 0x000fe200078e009e */
[----:B------:R-:W-:Y:S01]  /*10fd0*/  MOV R76, R83 ;  /* 0x00000053004c7202 */ /* 0x000fe20000000f00 */
[----:B------:R-:W-:Y:S01]  /*10fe0*/  IMAD.MOV.U32 R75, RZ, RZ, R156 ;  /* 0x000000ffff4b7224 */ /* 0x000fe200078e009c */
[----:B------:R-:W-:Y:S01]  /*10ff0*/  MOV R73, R161 ;  /* 0x000000a100497202 */ /* 0x000fe20000000f00 */
[----:B------:R-:W-:Y:S01]  /*11000*/  IMAD.MOV.U32 R83, RZ, RZ, R87 ;  /* 0x000000ffff537224 */ /* 0x000fe200078e0057 */
[----:B------:R-:W-:Y:S01]  /*11010*/  MOV R66, R72 ;  /* 0x0000004800427202 */ /* 0x000fe20000000f00 */
[----:B------:R-:W-:-:S02]  /*11020*/  IMAD.MOV.U32 R87, RZ, RZ, R159 ;  /* 0x000000ffff577224 */ /* 0x000fc400078e009f */
[----:B------:R-:W-:Y:S02]  /*11030*/  IMAD.MOV.U32 R65, RZ, RZ, R71 ;  /* 0x000000ffff417224 */ /* 0x000fe400078e0047 */
[----:B------:R-:W-:Y:S02]  /*11040*/  IMAD.MOV.U32 R67, RZ, RZ, R75 ;  /* 0x000000ffff437224 */ /* 0x000fe400078e004b */
[----:B------:R-:W-:Y:S02]  /*11050*/  IMAD.MOV.U32 R68, RZ, RZ, R78 ;  /* 0x000000ffff447224 */ /* 0x000fe400078e004e */
[----:B------:R-:W-:Y:S01]  /*11060*/  IMAD.MOV.U32 R70, RZ, RZ, R153 ;  /* 0x000000ffff467224 */ /* 0x000fe200078e0099 */
[----:B------:R-:W-:Y:S01]  /*11070*/  MOV R71, R149 ;  /* 0x0000009500477202 */ /* 0x000fe20000000f00 */
[----:B------:R-:W-:Y:S01]  /*11080*/  IMAD.MOV.U32 R69, RZ, RZ, R151 ;  /* 0x000000ffff457224 */ /* 0x000fe200078e0097 */
[----:B------:R-:W-:Y:S01]  /*11090*/  MOV R64, R66 ;  /* 0x0000004200407202 */ /* 0x000fe20000000f00 */
[----:B------:R-:W-:-:S02]  /*110a0*/  IMAD.MOV.U32 R72, RZ, RZ, R148 ;  /* 0x000000ffff487224 */ /* 0x000fc400078e0094 */
[----:B------:R-:W-:Y:S02]  /*110b0*/  IMAD.MOV.U32 R63, RZ, RZ, R65 ;  /* 0x000000ffff3f7224 */ /* 0x000fe400078e0041 */
[----:B------:R-:W-:Y:S01]  /*110c0*/  IMAD.MOV.U32 R65, RZ, RZ, R67 ;  /* 0x000000ffff417224 */ /* 0x000fe200078e0043 */
[----:B------:R-:W-:Y:S01]  /*110d0*/  MOV R67, R70 ;  /* 0x0000004600437202 */ /* 0x000fe20000000f00 */
[----:B------:R-:W-:Y:S02]  /*110e0*/  IMAD.MOV.U32 R66, RZ, RZ, R68 ;  /* 0x000000ffff427224 */ /* 0x000fe400078e0044 */
[----:B------:R-:W-:Y:S01]  /*110f0*/  IMAD.MOV.U32 R68, RZ, RZ, R69 ;  /* 0x000000ffff447224 */ /* 0x000fe200078e0045 */
[----:B------:R-:W-:Y:S01]  /*11100*/  MOV R69, R72 ;  /* 0x0000004800457202 */ /* 0x000fe20000000f00 */
[----:B------:R-:W-:Y:S02]  /*11110*/  IMAD.MOV.U32 R70, RZ, RZ, R71 ;  /* 0x000000ffff467224 */ /* 0x000fe400078e0047 */
[----:B------:R-:W-:Y:S01]  /*11120*/  IMAD.MOV.U32 R71, RZ, RZ, R73 ;  /* 0x000000ffff477224 */ /* 0x000fe200078e0049 */
[----:B------:R-:W-:Y:S01]  /*11130*/  MOV R73, R83 ;  /* 0x0000005300497202 */ /* 0x000fe20000000f00 */
[----:B------:R-:W-:-:S02]  /*11140*/  IMAD.MOV.U32 R72, RZ, RZ, R74 ;  /* 0x000000ffff487224 */ /* 0x000fc400078e004a */
[----:B------:R-:W-:Y:S02]  /*11150*/  IMAD.MOV.U32 R50, RZ, RZ, R63 ;  /* 0x000000ffff327224 */ /* 0x000fe400078e003f */
[----:B------:R-:W-:Y:S01]  /*11160*/  IMAD.MOV.U32 R52, RZ, RZ, R64 ;  /* 0x000000ffff347224 */ /* 0x000fe200078e0040 */
[----:B------:R-:W-:Y:S01]  /*11170*/  MOV R64, R68 ;  /* 0x0000004400407202 */ /* 0x000fe20000000f00 */
[----:B------:R-:W-:Y:S02]  /*11180*/  IMAD.MOV.U32 R62, RZ, RZ, R66 ;  /* 0x000000ffff3e7224 */ /* 0x000fe400078e0042 */
[----:B------:R-:W-:Y:S02]  /*11190*/  IMAD.MOV.U32 R74, RZ, RZ, R90 ;  /* 0x000000ffff4a7224 */ /* 0x000fe400078e005a */
[----:B------:R-:W-:Y:S01]  /*111a0*/  IMAD.MOV.U32 R63, RZ, RZ, R67 ;  /* 0x000000ffff3f7224 */ /* 0x000fe200078e0043 */
[----:B------:R-:W-:Y:S01]  /*111b0*/  MOV R67, R71 ;  /* 0x0000004700437202 */ /* 0x000fe20000000f00 */
[----:B------:R-:W-:-:S02]  /*111c0*/  IMAD.MOV.U32 R66, RZ, RZ, R69 ;  /* 0x000000ffff427224 */ /* 0x000fc400078e0045 */
[----:B------:R-:W-:Y:S01]  /*111d0*/  IMAD.MOV.U32 R49, RZ, RZ, R62 ;  /* 0x000000ffff317224 */ /* 0x000fe200078e003e */
[----:B------:R-:W-:Y:S01]  /*111e0*/  MOV R62, R64 ;  /* 0x00000040003e7202 */ /* 0x000fe20000000f00 */
        /* <DEDUP_REMOVED lines=8> */
[----:B------:R-:W-:Y:S02]  /*11270*/  IMAD.MOV.U32 R75, RZ, RZ, R85 ;  /* 0x000000ffff4b7224 */ /* 0x000fe400078e0055 */
[----:B------:R-:W-:Y:S01]  /*11280*/  IMAD.MOV.U32 R66, RZ, RZ, R68 ;  /* 0x000000ffff427224 */ /* 0x000fe200078e0044 */
[----:B------:R-:W-:Y:S01]  /*11290*/  MOV R68, R69 ;  /* 0x0000004500447202 */ /* 0x000fe20000000f00 */
[----:B------:R-:W-:Y:S02]  /*112a0*/  IMAD.MOV.U32 R79, RZ, RZ, R155 ;  /* 0x000000ffff4f7224 */ /* 0x000fe400078e009b */
[----:B------:R-:W-:Y:S02]  /*112b0*/  IMAD.MOV.U32 R62, RZ, RZ, R64 ;  /* 0x000000ffff3e7224 */ /* 0x000fe400078e0040 */
[----:B------:R-:W-:-:S02]  /*112c0*/  IMAD.MOV.U32 R69, RZ, RZ, R75 ;  /* 0x000000ffff457224 */ /* 0x000fc400078e004b */
[----:B------:R-:W-:Y:S02]  /*112d0*/  IMAD.MOV.U32 R64, RZ, RZ, R66 ;  /* 0x000000ffff407224 */ /* 0x000fe400078e0042 */
[----:B------:R-:W-:Y:S02]  /*112e0*/  IMAD.MOV.U32 R46, RZ, RZ, R60 ;  /* 0x000000ffff2e7224 */ /* 0x000fe400078e003c */
[----:B------:R-:W-:Y:S01]  /*112f0*/  IMAD.MOV.U32 R75, RZ, RZ, R80 ;  /* 0x000000ffff4b7224 */ /* 0x000fe200078e0050 */
[----:B------:R-:W-:Y:S01]  /*11300*/  MOV R80, R141 ;  /* 0x0000008d00507202 */ /* 0x000fe20000000f00 */
[----:B------:R-:W-:Y:S02]  /*11310*/  IMAD.MOV.U32 R66, RZ, RZ, R68 ;  /* 0x000000ffff427224 */ /* 0x000fe400078e0044 */
[----:B------:R-:W-:Y:S02]  /*11320*/  IMAD.MOV.U32 R68, RZ, RZ, R69 ;  /* 0x000000ffff447224 */ /* 0x000fe400078e0045 */
[----:B------:R-:W-:Y:S01]  /*11330*/  IMAD.MOV.U32 R69, RZ, RZ, R75 ;  /* 0x000000ffff457224 */ /* 0x000fe200078e004b */
[----:B---3--:R-:W-:-:S04]  /*11340*/  LEA R24, P2, R17, R2, 0x2 ;  /* 0x0000000211187211 */ /* 0x008fc800078410ff */
[----:B------:R-:W-:Y:S02]  /*11350*/  LEA.HI.X.SX32 R25, R17, R4, 0x2, P2 ;  /* 0x0000000411197211 */ /* 0x000fe400010f16ff */
[CC--:B-1----:R-:W-:Y:S02]  /*11360*/  LEA R6, P1, R16.reuse, R2.reuse, 0x2 ;  /* 0x0000000210067211 */ /* 0x0c2fe400078210ff */
[----:B--2---:R-:W-:Y:S02]  /*11370*/  LEA R210, P6, R15, R2, 0x2 ;  /* 0x000000020fd27211 */ /* 0x004fe400078c10ff */
[----:B------:R-:W-:Y:S02]  /*11380*/  LEA.HI.X.SX32 R7, R16, R4, 0x2, P1 ;  /* 0x0000000410077211 */ /* 0x000fe400008f16ff */
[-C--:B----4-:R-:W-:Y:S01]  /*11390*/  LEA R208, P5, R14, R2.reuse, 0x2 ;  /* 0x000000020ed07211 */ /* 0x090fe200078a10ff */
[----:B------:R-:W-:Y:S01]  /*113a0*/  STL.64 [R1+0xaa0], R24 ;  /* 0x000aa01801007387 */ /* 0x000fe20000100a00 */
[----:B------:R-:W-:-:S02]  /*113b0*/  LEA R206, P4, R13, R2, 0x2 ;  /* 0x000000020dce7211 */ /* 0x000fc400078810ff */
[----:B------:R-:W-:Y:S01]  /*113c0*/  LEA R18, P1, R10, R2, 0x2 ;  /* 0x000000020a127211 */ /* 0x000fe200078210ff */
[----:B------:R1:W-:Y:S01]  /*113d0*/  STL.64 [R1+0xb90], R6 ;  /* 0x000b900601007387 */ /* 0x0003e20000100a00 */
[----:B------:R-:W-:Y:S02]  /*113e0*/  LEA.HI.X.SX32 R211, R15, R4, 0x2, P6 ;  /* 0x000000040fd37211 */ /* 0x000fe400030f16ff */
[----:B------:R-:W-:Y:S02]  /*113f0*/  LEA R16, P6, R9, R2, 0x2 ;  /* 0x0000000209107211 */ /* 0x000fe400078c10ff */
[-C--:B------:R-:W-:Y:S02]  /*11400*/  LEA.HI.X.SX32 R209, R14, R4.reuse, 0x2, P5 ;  /* 0x000000040ed17211 */ /* 0x080fe400028f16ff */
[-C--:B------:R-:W-:Y:S02]  /*11410*/  LEA.HI.X.SX32 R207, R13, R4.reuse, 0x2, P4 ;  /* 0x000000040dcf7211 */ /* 0x080fe400020f16ff */
[----:B------:R-:W-:-:S02]  /*11420*/  LEA.HI.X.SX32 R19, R10, R4, 0x2, P1 ;  /* 0x000000040a137211 */ /* 0x000fc400008f16ff */
[CC--:B-1----:R-:W-:Y:S02]  /*11430*/  LEA R6, P5, R8.reuse, R2.reuse, 0x2 ;  /* 0x0000000208067211 */ /* 0x0c2fe400078a10ff */
[----:B------:R-:W-:Y:S02]  /*11440*/  LEA R200, P4, R5, R2, 0x2 ;  /* 0x0000000205c87211 */ /* 0x000fe400078810ff */
[----:B------:R-:W-:Y:S02]  /*11450*/  LEA.HI.X.SX32 R17, R9, R4, 0x2, P6 ;  /* 0x0000000409117211 */ /* 0x000fe400030f16ff */
[----:B------:R-:W-:Y:S02]  /*11460*/  LEA R202, P2, R11, R2, 0x2 ;  /* 0x000000020bca7211 */ /* 0x000fe400078410ff */
[----:B------:R-:W-:Y:S01]  /*11470*/  LEA.HI.X.SX32 R7, R8, R4, 0x2, P5 ;  /* 0x0000000408077211 */ /* 0x000fe200028f16ff */
[----:B------:R-:W-:Y:S01]  /*11480*/  STL.64 [R1+0x9a8], R18 ;  /* 0x0009a81201007387 */ /* 0x000fe20000100a00 */
[----:B------:R-:W-:-:S02]  /*11490*/  LEA R12, P5, R182, R2, 0x2 ;  /* 0x00000002b60c7211 */ /* 0x000fc400078a10ff */
[-C--:B------:R-:W-:Y:S01]  /*114a0*/  LEA.HI.X.SX32 R201, R5, R4.reuse, 0x2, P4 ;  /* 0x0000000405c97211 */ /* 0x080fe200020f16ff */
[----:B------:R-:W-:Y:S01]  /*114b0*/  STL.64 [R1+0xaa8], R16 ;  /* 0x000aa81001007387 */ /* 0x000fe20000100a00 */
[----:B------:R-:W-:Y:S02]  /*114c0*/  LEA.HI.X.SX32 R203, R11, R4, 0x2, P2 ;  /* 0x000000040bcb7211 */ /* 0x000fe400010f16ff */
[-C--:B------:R-:W-:Y:S01]  /*114d0*/  LEA R10, P4, R181, R2.reuse, 0x2 ;  /* 0x00000002b50a7211 */ /* 0x080fe200078810ff */
[----:B------:R1:W-:Y:S01]  /*114e0*/  STL.64 [R1+0xb98], R6 ;  /* 0x000b980601007387 */ /* 0x0003e20000100a00 */
[-C--:B------:R-:W-:Y:S02]  /*114f0*/  LEA R196, P2, R186, R2.reuse, 0x2 ;  /* 0x00000002bac47211 */ /* 0x080fe400078410ff */
[----:B------:R-:W-:Y:S02]  /*11500*/  LEA R194, P1, R184, R2, 0x2 ;  /* 0x00000002b8c27211 */ /* 0x000fe400078210ff */
[----:B------:R-:W-:-:S02]  /*11510*/  LEA.HI.X.SX32 R13, R182, R4, 0x2, P5 ;  /* 0x00000004b60d7211 */ /* 0x000fc400028f16ff */
[-C--:B------:R-:W-:Y:S02]  /*11520*/  LEA.HI.X.SX32 R11, R181, R4.reuse, 0x2, P4 ;  /* 0x00000004b50b7211 */ /* 0x080fe400020f16ff */
[----:B------:R-:W-:Y:S02]  /*11530*/  LEA.HI.X.SX32 R197, R186, R4, 0x2, P2 ;  /* 0x00000004bac57211 */ /* 0x000fe400010f16ff */
[-C--:B-1----:R-:W-:Y:S02]  /*11540*/  LEA R6, P3, R180, R2.reuse, 0x2 ;  /* 0x00000002b4067211 */ /* 0x082fe400078610ff */
[-C--:B------:R-:W-:Y:S02]  /*11550*/  LEA R192, P6, R183, R2.reuse, 0x2 ;  /* 0x00000002b7c07211 */ /* 0x080fe400078c10ff */
[----:B------:R-:W-:Y:S02]  /*11560*/  LEA R190, P2, R179, R2, 0x2 ;  /* 0x00000002b3be7211 */ /* 0x000fe400078410ff */
[----:B------:R-:W-:-:S02]  /*11570*/  LEA.HI.X.SX32 R195, R184, R4, 0x2, P1 ;  /* 0x00000004b8c37211 */ /* 0x000fc400008f16ff */
[----:B------:R-:W-:Y:S01]  /*11580*/  LEA.HI.X.SX32 R7, R180, R4, 0x2, P3 ;  /* 0x00000004b4077211 */ /* 0x000fe200018f16ff */
[----:B------:R-:W-:Y:S01]  /*11590*/  STL.64 [R1+0x9b0], R12 ;  /* 0x0009b00c01007387 */ /* 0x000fe20000100a00 */
[----:B------:R-:W-:Y:S02]  /*115a0*/  LEA R188, P1, R178, R2, 0x2 ;  /* 0x00000002b2bc7211 */ /* 0x000fe400078210ff */
[-C--:B------:R-:W-:Y:S01]  /*115b0*/  LEA.HI.X.SX32 R193, R183, R4.reuse, 0x2, P6 ;  /* 0x00000004b7c17211 */ /* 0x080fe200030f16ff */
[----:B------:R1:W-:Y:S01]  /*115c0*/  STL.64 [R1+0xab0], R10 ;  /* 0x000ab00a01007387 */ /* 0x0003e20000100a00 */
[----:B------:R-:W-:Y:S02]  /*115d0*/  LEA.HI.X.SX32 R191, R179, R4, 0x2, P2 ;  /* 0x00000004b3bf7211 */ /* 0x000fe400010f16ff */
[-C--:B------:R-:W-:Y:S01]  /*115e0*/  LEA R186, P6, R176, R2.reuse, 0x2 ;  /* 0x00000002b0ba7211 */ /* 0x080fe200078c10ff */
[----:B------:R2:W-:Y:S01]  /*115f0*/  STL.64 [R1+0xba0], R6 ;  /* 0x000ba00601007387 */ /* 0x0005e20000100a00 */
[----:B------:R-:W-:-:S02]  /*11600*/  LEA R8, P2, R172, R2, 0x2 ;  /* 0x00000002ac087211 */ /* 0x000fc400078410ff */
[----:B------:R-:W-:Y:S02]  /*11610*/  LEA.HI.X.SX32 R189, R178, R4, 0x2, P1 ;  /* 0x00000004b2bd7211 */ /* 0x000fe400008f16ff */
[-C--:B------:R-:W-:Y:S02]  /*11620*/  LEA R184, P5, R175, R2.reuse, 0x2 ;  /* 0x00000002afb87211 */ /* 0x080fe400078a10ff */
[-C--:B-1----:R-:W-:Y:S02]  /*11630*/  LEA R10, P3, R173, R2.reuse, 0x2 ;  /* 0x00000002ad0a7211 */ /* 0x082fe400078610ff */
[----:B--2---:R-:W-:Y:S02]  /*11640*/  LEA R6, P1, R81, R2, 0x2 ;  /* 0x0000000251067211 */ /* 0x004fe400078210ff */
[-C--:B------:R-:W-:Y:S02]  /*11650*/  LEA.HI.X.SX32 R11, R173, R4.reuse, 0x2, P3 ;  /* 0x00000004ad0b7211 */ /* 0x080fe400018f16ff */
[----:B------:R-:W-:-:S02]  /*11660*/  LEA.HI.X.SX32 R187, R176, R4, 0x2, P6 ;  /* 0x00000004b0bb7211 */ /* 0x000fc400030f16ff */
[----:B------:R-:W-:Y:S02]  /*11670*/  LEA.HI.X.SX32 R9, R172, R4, 0x2, P2 ;  /* 0x00000004ac097211 */ /* 0x000fe400010f16ff */
[-C--:B------:R-:W-:Y:S02]  /*11680*/  LEA R182, P4, R174, R2.reuse, 0x2 ;  /* 0x00000002aeb67211 */ /* 0x080fe400078810ff */
[----:B------:R-:W-:Y:S02]  /*11690*/  LEA R180, P6, R252, R2, 0x2 ;  /* 0x00000002fcb47211 */ /* 0x000fe400078c10ff */
[-C--:B------:R-:W-:Y:S02]  /*116a0*/  LEA.HI.X.SX32 R185, R175, R4.reuse, 0x2, P5 ;  /* 0x00000004afb97211 */ /* 0x080fe400028f16ff */
[----:B------:R-:W-:Y:S02]  /*116b0*/  LEA.HI.X.SX32 R7, R81, R4, 0x2, P1 ;  /* 0x0000000451077211 */ /* 0x000fe400008f16ff */
[----:B------:R-:W-:Y:S01]  /*116c0*/  LEA R178, P5, R91, R2, 0x2 ;  /* 0x000000025bb27211 */ /* 0x000fe200078a10ff */
[----:B------:R1:W-:Y:S01]  /*116d0*/  STL.64 [R1+0x9b8], R10 ;  /* 0x0009b80a01007387 */ /* 0x0003e20000100a00 */
[----:B------:R-:W-:-:S02]  /*116e0*/  LEA.HI.X.SX32 R183, R174, R4, 0x2, P4 ;  /* 0x00000004aeb77211 */ /* 0x000fc400020f16ff */
[----:B------:R-:W-:Y:S01]  /*116f0*/  LEA.HI.X.SX32 R181, R252, R4, 0x2, P6 ;  /* 0x00000004fcb57211 */ /* 0x000fe200030f16ff */
[----:B------:R2:W-:Y:S01]  /*11700*/  STL.64 [R1+0xab8], R8 ;  /* 0x000ab80801007387 */ /* 0x0005e20000100a00 */
[----:B------:R-:W-:Y:S01]  /*11710*/  LEA R176, P4, R92, R2, 0x2 ;  /* 0x000000025cb07211 */ /* 0x000fe200078810ff */
[----:B------:R-:W-:Y:S01]  /*11720*/  IMAD.MOV.U32 R78, RZ, RZ, R150 ;  /* 0x000000ffff4e7224 */ /* 0x000fe200078e0096 */
[----:B------:R-:W-:Y:S01]  /*11730*/  LEA.HI.X.SX32 R179, R91, R4, 0x2, P5 ;  /* 0x000000045bb37211 */ /* 0x000fe200028f16ff */
[----:B------:R3:W-:Y:S01]  /*11740*/  STL.64 [R1+0xba8], R6 ;  /* 0x000ba80601007387 */ /* 0x0007e20000100a00 */
[-C--:B------:R-:W-:Y:S01]  /*11750*/  LEA R174, P3, R93, R2.reuse, 0x2 ;  /* 0x000000025dae7211 */ /* 0x080fe200078610ff */
[----:B------:R-:W-:Y:S01]  /*11760*/  IMAD.MOV.U32 R83, RZ, RZ, R147 ;  /* 0x000000ffff537224 */ /* 0x000fe200078e0093 */
[----:B-1----:R-:W-:Y:S01]  /*11770*/  LEA R10, P1, R95, R2, 0x2 ;  /* 0x000000025f0a7211 */ /* 0x002fe200078210ff */
[----:B------:R-:W-:Y:S01]  /*11780*/  IMAD R250, R250, UR58, RZ ;  /* 0x0000003afafa7c24 */ /* 0x000fe2000f8e02ff */
[----:B------:R-:W-:Y:S01]  /*11790*/  MOV R81, R170 ;  /* 0x000000aa00517202 */ /* 0x000fe20000000f00 */
[----:B------:R-:W-:Y:S01]  /*117a0*/  IMAD R249, R249, UR59, RZ ;  /* 0x0000003bf9f97c24 */ /* 0x000fe2000f8e02ff */
[----:B--2---:R-:W-:Y:S01]  /*117b0*/  LEA R8, P6, R96, R2, 0x2 ;  /* 0x0000000260087211 */ /* 0x004fe200078c10ff */
[----:B------:R-:W-:Y:S01]  /*117c0*/  UMOV UR4, 0x400 ;  /* 0x0000040000047882 */ /* 0x000fe20000000000 */
[----:B------:R-:W-:Y:S01]  /*117d0*/  LEA.HI.X.SX32 R11, R95, R4, 0x2, P1 ;  /* 0x000000045f0b7211 */ /* 0x000fe200008f16ff */
[----:B------:R-:W1:Y:S01]  /*117e0*/  LDC R252, c[0x0][0x230] ;  /* 0x00008c00fffc7b82 */ /* 0x000e620000000800 */
[----:B---3--:R-:W-:-:S02]  /*117f0*/  LEA R6, P5, R97, R2, 0x2 ;  /* 0x0000000261067211 */ /* 0x008fc400078a10ff */
[-C--:B------:R-:W-:Y:S02]  /*11800*/  LEA.HI.X.SX32 R177, R92, R4.reuse, 0x2, P4 ;  /* 0x000000045cb17211 */ /* 0x080fe400020f16ff */
[----:B------:R-:W-:Y:S02]  /*11810*/  LEA.HI.X.SX32 R9, R96, R4, 0x2, P6 ;  /* 0x0000000460097211 */ /* 0x000fe400030f16ff */
[-C--:B------:R-:W-:Y:S02]  /*11820*/  LEA R172, P2, R94, R2.reuse, 0x2 ;  /* 0x000000025eac7211 */ /* 0x080fe400078410ff */
[----:B------:R-:W-:Y:S02]  /*11830*/  LEA R170, P4, R98, R2, 0x2 ;  /* 0x0000000262aa7211 */ /* 0x000fe400078810ff */
[-C--:B------:R-:W-:Y:S02]  /*11840*/  LEA.HI.X.SX32 R175, R93, R4.reuse, 0x2, P3 ;  /* 0x000000045daf7211 */ /* 0x080fe400018f16ff */
[----:B------:R-:W-:-:S02]  /*11850*/  LEA.HI.X.SX32 R7, R97, R4, 0x2, P5 ;  /* 0x0000000461077211 */ /* 0x000fc400028f16ff */
[C---:B------:R-:W-:Y:S01]  /*11860*/  LEA R168, P3, R99.reuse, R2, 0x2 ;  /* 0x0000000263a87211 */ /* 0x040fe200078610ff */
[----:B------:R2:W-:Y:S01]  /*11870*/  STL.64 [R1+0x9c0], R10 ;  /* 0x0009c00a01007387 */ /* 0x0005e20000100a00 */
[-C--:B------:R-:W-:Y:S02]  /*11880*/  LEA.HI.X.SX32 R173, R94, R4.reuse, 0x2, P2 ;  /* 0x000000045ead7211 */ /* 0x080fe400010f16ff */
[----:B------:R-:W-:Y:S01]  /*11890*/  LEA.HI.X.SX32 R171, R98, R4, 0x2, P4 ;  /* 0x0000000462ab7211 */ /* 0x000fe200020f16ff */
[----:B------:R3:W-:Y:S01]  /*118a0*/  STL.64 [R1+0xac0], R8 ;  /* 0x000ac00801007387 */ /* 0x0007e20000100a00 */
[----:B------:R-:W-:Y:S02]  /*118b0*/  LEA R166, P2, R100, R2, 0x2 ;  /* 0x0000000264a67211 */ /* 0x000fe400078410ff */
[----:B------:R-:W-:Y:S01]  /*118c0*/  LEA.HI.X.SX32 R169, R99, R4, 0x2, P3 ;  /* 0x0000000463a97211 */ /* 0x000fe200018f16ff */
[----:B------:R4:W-:Y:S01]  /*118d0*/  STL.64 [R1+0xbb0], R6 ;  /* 0x000bb00601007387 */ /* 0x0009e20000100a00 */
[----:B------:R-:W-:-:S02]  /*118e0*/  LEA R164, P1, R101, R2, 0x2 ;  /* 0x0000000265a47211 */ /* 0x000fc400078210ff */
[CC--:B--2---:R-:W-:Y:S02]  /*118f0*/  LEA R10, P5, R103.reuse, R2.reuse, 0x2 ;  /* 0x00000002670a7211 */ /* 0x0c4fe400078a10ff */
[----:B---3--:R-:W-:Y:S02]  /*11900*/  LEA R8, P4, R104, R2, 0x2 ;  /* 0x0000000268087211 */ /* 0x008fe400078810ff */
[----:B------:R-:W-:Y:S02]  /*11910*/  LEA.HI.X.SX32 R11, R103, R4, 0x2, P5 ;  /* 0x00000004670b7211 */ /* 0x000fe400028f16ff */
[----:B----4-:R-:W-:Y:S02]  /*11920*/  LEA R6, P3, R105, R2, 0x2 ;  /* 0x0000000269067211 */ /* 0x010fe400078610ff */
[-C--:B------:R-:W-:Y:S02]  /*11930*/  LEA.HI.X.SX32 R167, R100, R4.reuse, 0x2, P2 ;  /* 0x0000000464a77211 */ /* 0x080fe400010f16ff */
[----:B------:R-:W-:-:S02]  /*11940*/  LEA.HI.X.SX32 R9, R104, R4, 0x2, P4 ;  /* 0x0000000468097211 */ /* 0x000fc400020f16ff */
[----:B------:R-:W-:Y:S02]  /*11950*/  LEA R160, P2, R106, R2, 0x2 ;  /* 0x000000026aa07211 */ /* 0x000fe400078410ff */
[-C--:B------:R-:W-:Y:S02]  /*11960*/  LEA.HI.X.SX32 R165, R101, R4.reuse, 0x2, P1 ;  /* 0x0000000465a57211 */ /* 0x080fe400008f16ff */
[----:B------:R-:W-:Y:S02]  /*11970*/  LEA.HI.X.SX32 R7, R105, R4, 0x2, P3 ;  /* 0x0000000469077211 */ /* 0x000fe400018f16ff */
[CC--:B------:R-:W-:Y:S01]  /*11980*/  LEA R158, P1, R107.reuse, R2.reuse, 0x2 ;  /* 0x000000026b9e7211 */ /* 0x0c0fe200078210ff */
[----:B------:R2:W-:Y:S01]  /*11990*/  STL.64 [R1+0x9c8], R10 ;  /* 0x0009c80a01007387 */ /* 0x0005e20000100a00 */
[----:B------:R-:W-:Y:S02]  /*119a0*/  LEA R12, P4, R110, R2, 0x2 ;  /* 0x000000026e0c7211 */ /* 0x000fe400078810ff */
[-C--:B------:R-:W-:Y:S01]  /*119b0*/  LEA.HI.X.SX32 R161, R106, R4.reuse, 0x2, P2 ;  /* 0x000000046aa17211 */ /* 0x080fe200010f16ff */
[----:B------:R3:W-:Y:S01]  /*119c0*/  STL.64 [R1+0xac8], R8 ;  /* 0x000ac80801007387 */ /* 0x0007e20000100a00 */
[----:B------:R-:W-:-:S03]  /*119d0*/  LEA.HI.X.SX32 R159, R107, R4, 0x2, P1 ;  /* 0x000000046b9f7211 */ /* 0x000fc600008f16ff */
[----:B------:R4:W-:Y:S01]  /*119e0*/  STL.64 [R1+0xbb8], R6 ;  /* 0x000bb80601007387 */ /* 0x0009e20000100a00 */
[----:B------:R-:W-:Y:S02]  /*119f0*/  LEA.HI.X.SX32 R13, R110, R4, 0x2, P4 ;  /* 0x000000046e0d7211 */ /* 0x000fe400020f16ff */
[CC--:B--2---:R-:W-:Y:S02]  /*11a00*/  LEA R10, P3, R111.reuse, R2.reuse, 0x2 ;  /* 0x000000026f0a7211 */ /* 0x0c4fe400078610ff */
[C---:B---3--:R-:W-:Y:S02]  /*11a10*/  LEA R8, P2, R112.reuse, R2, 0x2 ;  /* 0x0000000270087211 */ /* 0x048fe400078410ff */
[----:B------:R-:W-:Y:S02]  /*11a20*/  LEA.HI.X.SX32 R11, R111, R4, 0x2, P3 ;  /* 0x000000046f0b7211 */ /* 0x000fe400018f16ff */
[----:B----4-:R-:W-:Y:S02]  /*11a30*/  LEA R6, P1, R113, R2, 0x2 ;  /* 0x0000000271067211 */ /* 0x010fe400078210ff */
[----:B------:R-:W-:-:S02]  /*11a40*/  LEA.HI.X.SX32 R9, R112, R4, 0x2, P2 ;  /* 0x0000000470097211 */ /* 0x000fc400010f16ff */
[----:B------:R-:W-:Y:S01]  /*11a50*/  LEA.HI.X.SX32 R7, R113, R4, 0x2, P1 ;  /* 0x0000000471077211 */ /* 0x000fe200008f16ff */
[----:B------:R-:W-:Y:S04]  /*11a60*/  STL.64 [R1+0x820], R12 ;  /* 0x0008200c01007387 */ /* 0x000fe80000100a00 */
[----:B------:R-:W-:Y:S04]  /*11a70*/  STL.64 [R1+0x9d0], R10 ;  /* 0x0009d00a01007387 */ /* 0x000fe80000100a00 */
[----:B------:R-:W-:Y:S04]  /*11a80*/  STL.64 [R1+0xad0], R8 ;  /* 0x000ad00801007387 */ /* 0x000fe80000100a00 */
[----:B------:R2:W-:Y:S01]  /*11a90*/  STL.64 [R1+0xbc0], R6 ;  /* 0x000bc00601007387 */ /* 0x0005e20000100a00 */
[----:B------:R-:W-:-:S02]  /*11aa0*/  LEA R162, P6, R102, R2, 0x2 ;  /* 0x0000000266a27211 */ /* 0x000fc400078c10ff */
[----:B--2---:R-:W-:Y:S01]  /*11ab0*/  MOV R7, R65 ;  /* 0x0000004100077202 */ /* 0x004fe20000000f00 */
[----:B------:R-:W-:Y:S02]  /*11ac0*/  IMAD.MOV.U32 R65, RZ, RZ, R70 ;  /* 0x000000ffff417224 */ /* 0x000fe400078e0046 */
[----:B------:R-:W-:Y:S01]  /*11ad0*/  IMAD.MOV.U32 R70, RZ, RZ, R73 ;  /* 0x000000ffff467224 */ /* 0x000fe200078e0049 */
[----:B------:R-:W-:Y:S01]  /*11ae0*/  MOV R73, R74 ;  /* 0x0000004a00497202 */ /* 0x000fe20000000f00 */
[----:B------:R-:W-:Y:S01]  /*11af0*/  IMAD.MOV.U32 R63, RZ, RZ, R65 ;  /* 0x000000ffff3f7224 */ /* 0x000fe200078e0041 */
[----:B------:R-:W-:Y:S02]  /*11b00*/  MOV R74, R143 ;  /* 0x0000008f004a7202 */ /* 0x000fe40000000f00 */
[----:B------:R-:W-:Y:S01]  /*11b10*/  MOV R65, R67 ;  /* 0x0000004300417202 */ /* 0x000fe20000000f00 */
[----:B------:R-:W-:Y:S01]  /*11b20*/  IMAD.MOV.U32 R67, RZ, RZ, R70 ;  /* 0x000000ffff437224 */ /* 0x000fe200078e0046 */
[----:B------:R-:W-:Y:S01]  /*11b30*/  LEA.HI.X.SX32 R163, R102, R4, 0x2, P6 ;  /* 0x0000000466a37211 */ /* 0x000fe200030f16ff */
[----:B------:R-:W-:Y:S01]  /*11b40*/  IMAD.MOV.U32 R61, RZ, RZ, R63 ;  /* 0x000000ffff3d7224 */ /* 0x000fe200078e003f */
[----:B------:R-:W-:Y:S01]  /*11b50*/  LEA R156, P6, R108, R2, 0x2 ;  /* 0x000000026c9c7211 */ /* 0x000fe200078c10ff */
[----:B------:R-:W-:Y:S01]  /*11b60*/  IMAD.MOV.U32 R70, RZ, RZ, R74 ;  /* 0x000000ffff467224 */ /* 0x000fe200078e004a */
[----:B------:R-:W-:-:S02]  /*11b70*/  MOV R63, R65 ;  /* 0x00000041003f7202 */ /* 0x000fc40000000f00 */
[----:B------:R-:W-:Y:S02]  /*11b80*/  MOV R85, R81 ;  /* 0x0000005100557202 */ /* 0x000fe40000000f00 */
[----:B------:R-:W-:Y:S01]  /*11b90*/  MOV R74, R76 ;  /* 0x0000004c004a7202 */ /* 0x000fe20000000f00 */
[----:B------:R-:W-:Y:S01]  /*11ba0*/  IMAD.MOV.U32 R76, RZ, RZ, R79 ;  /* 0x000000ffff4c7224 */ /* 0x000fe200078e004f */
[----:B------:R-:W-:Y:S01]  /*11bb0*/  MOV R81, R152 ;  /* 0x0000009800517202 */ /* 0x000fe20000000f00 */
[----:B------:R-:W-:Y:S01]  /*11bc0*/  IMAD.MOV.U32 R79, RZ, RZ, R140 ;  /* 0x000000ffff4f7224 */ /* 0x000fe200078e008c */
[----:B------:R-:W-:Y:S02]  /*11bd0*/  LEA.HI.X.SX32 R157, R108, R4, 0x2, P6 ;  /* 0x000000046c9d7211 */ /* 0x000fe400030f16ff */
[----:B------:R-:W-:Y:S02]  /*11be0*/  MOV R65, R67 ;  /* 0x0000004300417202 */ /* 0x000fe40000000f00 */
[----:B------:R-:W-:Y:S01]  /*11bf0*/  MOV R60, R61 ;  /* 0x0000003d003c7202 */ /* 0x000fe20000000f00 */
[----:B------:R-:W-:Y:S01]  /*11c00*/  IMAD.MOV.U32 R61, RZ, RZ, R62 ;  /* 0x000000ffff3d7224 */ /* 0x000fe200078e003e */
[----:B------:R-:W-:-:S02]  /*11c10*/  LEA R152, P6, R114, R2, 0x2 ;  /* 0x0000000272987211 */ /* 0x000fc400078c10ff */
[----:B------:R-:W-:Y:S02]  /*11c20*/  MOV R67, R70 ;  /* 0x0000004600437202 */ /* 0x000fe40000000f00 */
[----:B------:R-:W-:Y:S01]  /*11c30*/  MOV R62, R63 ;  /* 0x0000003f003e7202 */ /* 0x000fe20000000f00 */
[----:B------:R-:W-:Y:S01]  /*11c40*/  IMAD.MOV.U32 R63, RZ, RZ, R64 ;  /* 0x000000ffff3f7224 */ /* 0x000fe200078e0040 */
[----:B------:R-:W-:Y:S02]  /*11c50*/  LEA R14, P2, R118, R2, 0x2 ;  /* 0x00000002760e7211 */ /* 0x000fe400078410ff */
[----:B------:R-:W-:Y:S02]  /*11c60*/  MOV R70, R74 ;  /* 0x0000004a00467202 */ /* 0x000fe40000000f00 */
[----:B------:R-:W-:Y:S01]  /*11c70*/  MOV R64, R65 ;  /* 0x0000004100407202 */ /* 0x000fe20000000f00 */
[----:B------:R-:W-:Y:S01]  /*11c80*/  IMAD.MOV.U32 R65, RZ, RZ, R66 ;  /* 0x000000ffff417224 */ /* 0x000fe200078e0042 */
[----:B------:R-:W-:-:S02]  /*11c90*/  LEA R12, P1, R119, R2, 0x2 ;  /* 0x00000002770c7211 */ /* 0x000fc400078210ff */
[----:B------:R-:W-:Y:S02]  /*11ca0*/  LEA.HI.X.SX32 R153, R114, R4, 0x2, P6 ;  /* 0x0000000472997211 */ /* 0x000fe400030f16ff */
[----:B------:R-:W-:Y:S01]  /*11cb0*/  MOV R74, R76 ;  /* 0x0000004c004a7202 */ /* 0x000fe20000000f00 */
[----:B------:R-:W-:Y:S01]  /*11cc0*/  IMAD.MOV.U32 R76, RZ, RZ, R80 ;  /* 0x000000ffff4c7224 */ /* 0x000fe200078e0050 */
[----:B------:R-:W-:Y:S01]  /*11cd0*/  LEA R10, P6, R120, R2, 0x2 ;  /* 0x00000002780a7211 */ /* 0x000fe200078c10ff */
[----:B------:R-:W-:Y:S01]  /*11ce0*/  IMAD.MOV.U32 R80, RZ, RZ, R139 ;  /* 0x000000ffff507224 */ /* 0x000fe200078e008b */
[----:B------:R-:W-:Y:S02]  /*11cf0*/  MOV R75, R79 ;  /* 0x0000004f004b7202 */ /* 0x000fe40000000f00 */
[----:B------:R-:W-:Y:S01]  /*11d00*/  MOV R66, R67 ;  /* 0x0000004300427202 */ /* 0x000fe20000000f00 */
[----:B------:R-:W-:Y:S01]  /*11d10*/  IMAD.MOV.U32 R67, RZ, RZ, R68 ;  /* 0x000000ffff437224 */ /* 0x000fe200078e0044 */
[----:B------:R-:W-:-:S02]  /*11d20*/  LEA.HI.X.SX32 R15, R118, R4, 0x2, P2 ;  /* 0x00000004760f7211 */ /* 0x000fc400010f16ff */
[----:B------:R-:W-:Y:S02]  /*11d30*/  MOV R79, R138 ;  /* 0x0000008a004f7202 */ /* 0x000fe40000000f00 */
[----:B------:R-:W-:Y:S01]  /*11d40*/  MOV R68, R70 ;  /* 0x0000004600447202 */ /* 0x000fe20000000f00 */
[----:B------:R-:W-:Y:S01]  /*11d50*/  IMAD.MOV.U32 R70, RZ, RZ, R69 ;  /* 0x000000ffff467224 */ /* 0x000fe200078e0045 */
[-C--:B------:R-:W-:Y:S02]  /*11d60*/  LEA.HI.X.SX32 R13, R119, R4.reuse, 0x2, P1 ;  /* 0x00000004770d7211 */ /* 0x080fe400008f16ff */
[----:B------:R-:W-:Y:S02]  /*11d70*/  LEA.HI.X.SX32 R11, R120, R4, 0x2, P6 ;  /* 0x00000004780b7211 */ /* 0x000fe400030f16ff */
[----:B------:R-:W-:Y:S01]  /*11d80*/  MOV R69, R74 ;  /* 0x0000004a00457202 */ /* 0x000fe20000000f00 */
[----:B------:R-:W-:Y:S01]  /*11d90*/  IMAD.MOV.U32 R74, RZ, RZ, R75 ;  /* 0x000000ffff4a7224 */ /* 0x000fe200078e004b */
[----:B------:R-:W-:Y:S01]  /*11da0*/  MOV R75, R80 ;  /* 0x00000050004b7202 */ /* 0x000fe20000000f00 */
[----:B------:R2:W-:Y:S01]  /*11db0*/  STL.64 [R1+0x830], R14 ;  /* 0x0008300e01007387 */ /* 0x0005e20000100a00 */
[----:B------:R-:W-:Y:S01]  /*11dc0*/  IMAD.MOV.U32 R80, RZ, RZ, R79 ;  /* 0x000000ffff507224 */ /* 0x000fe200078e004f */
[----:B------:R-:W-:Y:S01]  /*11dd0*/  MOV R79, R81 ;  /* 0x00000051004f7202 */ /* 0x000fe20000000f00 */
[----:B------:R-:W-:Y:S01]  /*11de0*/  IMAD.MOV.U32 R81, RZ, RZ, R127 ;  /* 0x000000ffff517224 */ /* 0x000fe200078e007f */
[----:B------:R-:W-:Y:S04]  /*11df0*/  STL.64 [R1+0x9d8], R12 ;  /* 0x0009d80c01007387 */ /* 0x000fe80000100a00 */
[----:B------:R3:W-:Y:S04]  /*11e00*/  STL.64 [R1+0xad8], R10 ;  /* 0x000ad80a01007387 */ /* 0x0007e80000100a00 */
[----:B------:R-:W4:Y:S01]  /*11e10*/  LDL.LU R127, [R1+0x178c] ;  /* 0x00178c00017f7983 */ /* 0x000f220000300800 */
        /* <DEDUP_REMOVED lines=19> */
[C---:B------:R-:W-:Y:S01]  /*11f50*/  LEA R154, P5, R109.reuse, R2, 0x2 ;  /* 0x000000026d9a7211 */ /* 0x040fe200078a10ff */
        /* <DEDUP_REMOVED lines=11> */
[----:B------:R-:W-:Y:S01]  /*12010*/  LEA.HI.X.SX32 R155, R109, R4, 0x2, P5 ;  /* 0x000000046d9b7211 */ /* 0x000fe200028f16ff */
[----:B------:R-:W-:Y:S01]  /*12020*/  IMAD.MOV.U32 R62, RZ, RZ, R63 ;  /* 0x000000ffff3e7224 */ /* 0x000fe200078e003f */
[----:B------:R-:W-:Y:S01]  /*12030*/  LEA R150, P5, R115, R2, 0x2 ;  /* 0x0000000273967211 */ /* 0x000fe200078a10ff */
[----:B------:R-:W-:Y:S01]  /*12040*/  IMAD.MOV.U32 R70, RZ, RZ, R71 ;  /* 0x000000ffff467224 */ /* 0x000fe200078e0047 */
[----:B------:R-:W-:-:S02]  /*12050*/  MOV R68, R69 ;  /* 0x0000004500447202 */ /* 0x000fc40000000f00 */
        /* <DEDUP_REMOVED lines=8> */
[----:B------:R-:W-:Y:S01]  /*120e0*/  LEA R148, P4, R116, R2, 0x2 ;  /* 0x0000000274947211 */ /* 0x000fe200078810ff */
[----:B------:R-:W-:Y:S01]  /*120f0*/  IMAD.MOV.U32 R90, RZ, RZ, R87 ;  /* 0x000000ffff5a7224 */ /* 0x000fe200078e0057 */
[----:B------:R-:W-:Y:S01]  /*12100*/  LEA.HI.X.SX32 R151, R115, R4, 0x2, P5 ;  /* 0x0000000473977211 */ /* 0x000fe200028f16ff */
[----:B------:R-:W-:Y:S01]  /*12110*/  IMAD.MOV.U32 R87, RZ, RZ, R142 ;  /* 0x000000ffff577224 */ /* 0x000fe200078e008e */
[----:B------:R-:W-:-:S02]  /*12120*/  MOV R72, R89 ;  /* 0x0000005900487202 */ /* 0x000fc40000000f00 */
[----:B------:R-:W-:Y:S02]  /*12130*/  MOV R73, R133 ;  /* 0x0000008500497202 */ /* 0x000fe40000000f00 */
[----:B------:R-:W-:Y:S01]  /*12140*/  MOV R67, R68 ;  /* 0x0000004400437202 */ /* 0x000fe20000000f00 */
[----:B------:R-:W-:Y:S01]  /*12150*/  IMAD.MOV.U32 R68, RZ, RZ, R70 ;  /* 0x000000ffff447224 */ /* 0x000fe200078e0046 */
[----:B------:R-:W-:Y:S01]  /*12160*/  MOV R61, R62 ;  /* 0x0000003e003d7202 */ /* 0x000fe20000000f00 */
[----:B------:R-:W-:Y:S01]  /*12170*/  IMAD.MOV.U32 R62, RZ, RZ, R63 ;  /* 0x000000ffff3e7224 */ /* 0x000fe200078e003f */
[-C--:B------:R-:W-:Y:S02]  /*12180*/  LEA R146, P3, R117, R2.reuse, 0x2 ;  /* 0x0000000275927211 */ /* 0x080fe400078610ff */
[----:B------:R-:W-:Y:S01]  /*12190*/  LEA R8, P5, R121, R2, 0x2 ;  /* 0x0000000279087211 */ /* 0x000fe200078a10ff */
[----:B------:R-:W-:Y:S01]  /*121a0*/  IMAD.MOV.U32 R6, RZ, RZ, R60 ;  /* 0x000000ffff067224 */ /* 0x000fe200078e003c */
[----:B------:R-:W-:Y:S01]  /*121b0*/  MOV R70, R69 ;  /* 0x0000004500467202 */ /* 0x000fe20000000f00 */
[----:B------:R-:W-:Y:S01]  /*121c0*/  IMAD.MOV.U32 R69, RZ, RZ, R71 ;  /* 0x000000ffff457224 */ /* 0x000fe200078e0047 */
[----:B------:R-:W-:Y:S01]  /*121d0*/  MOV R63, R64 ;  /* 0x00000040003f7202 */ /* 0x000fe20000000f00 */
[----:B------:R-:W-:Y:S01]  /*121e0*/  IMAD.MOV.U32 R64, RZ, RZ, R65 ;  /* 0x000000ffff407224 */ /* 0x000fe200078e0041 */
[----:B------:R-:W-:-:S02]  /*121f0*/  LEA.HI.X.SX32 R149, R116, R4, 0x2, P4 ;  /* 0x0000000474957211 */ /* 0x000fc400020f16ff */
[-C--:B------:R-:W-:Y:S02]  /*12200*/  LEA R144, P4, R122, R2.reuse, 0x2 ;  /* 0x000000027a907211 */ /* 0x080fe400078810ff */
[----:B------:R-:W-:Y:S02]  /*12210*/  LEA R140, P2, R124, R2, 0x2 ;  /* 0x000000027c8c7211 */ /* 0x000fe400078410ff */
[----:B------:R-:W-:Y:S01]  /*12220*/  MOV R71, R72 ;  /* 0x0000004800477202 */ /* 0x000fe20000000f00 */
[----:B------:R-:W-:Y:S01]  /*12230*/  IMAD.MOV.U32 R72, RZ, RZ, R73 ;  /* 0x000000ffff487224 */ /* 0x000fe200078e0049 */
[----:B------:R-:W-:Y:S01]  /*12240*/  MOV R65, R66 ;  /* 0x0000004200417202 */ /* 0x000fe20000000f00 */
[----:B------:R-:W-:Y:S01]  /*12250*/  IMAD.MOV.U32 R66, RZ, RZ, R67 ;  /* 0x000000ffff427224 */ /* 0x000fe200078e0043 */
[----:B------:R-:W-:Y:S01]  /*12260*/  MOV R60, R61 ;  /* 0x0000003d003c7202 */ /* 0x000fe20000000f00 */
[----:B------:R-:W-:Y:S01]  /*12270*/  IMAD.MOV.U32 R61, RZ, RZ, R62 ;  /* 0x000000ffff3d7224 */ /* 0x000fe200078e003e */
[----:B------:R-:W-:-:S02]  /*12280*/  LEA.HI.X.SX32 R147, R117, R4, 0x2, P3 ;  /* 0x0000000475937211 */ /* 0x000fc400018f16ff */
[----:B------:R-:W-:Y:S02]  /*12290*/  LEA.HI.X.SX32 R9, R121, R4, 0x2, P5 ;  /* 0x0000000479097211 */ /* 0x000fe400028f16ff */
[----:B------:R-:W-:Y:S02]  /*122a0*/  LEA R142, P3, R123, R2, 0x2 ;  /* 0x000000027b8e7211 */ /* 0x000fe400078610ff */
[----:B------:R-:W-:Y:S02]  /*122b0*/  MOV R73, R87 ;  /* 0x0000005700497202 */ /* 0x000fe40000000f00 */
[----:B------:R-:W-:Y:S01]  /*122c0*/  MOV R67, R68 ;  /* 0x0000004400437202 */ /* 0x000fe20000000f00 */
[----:B------:R-:W-:Y:S01]  /*122d0*/  IMAD.MOV.U32 R68, RZ, RZ, R70 ;  /* 0x000000ffff447224 */ /* 0x000fe200078e0046 */
[----:B------:R-:W-:Y:S01]  /*122e0*/  MOV R62, R63 ;  /* 0x0000003f003e7202 */ /* 0x000fe20000000f00 */
[----:B------:R-:W-:Y:S01]  /*122f0*/  IMAD.MOV.U32 R63, RZ, RZ, R64 ;  /* 0x000000ffff3f7224 */ /* 0x000fe200078e0040 */
[----:B--2---:R-:W-:-:S02]  /*12300*/  LEA R14, P6, R126, R2, 0x2 ;  /* 0x000000027e0e7211 */ /* 0x004fc400078c10ff */
[----:B------:R-:W-:Y:S02]  /*12310*/  MOV R81, R136 ;  /* 0x0000008800517202 */ /* 0x000fe40000000f00 */
[-C--:B------:R-:W-:Y:S02]  /*12320*/  LEA.HI.X.SX32 R145, R122, R4.reuse, 0x2, P4 ;  /* 0x000000047a917211 */ /* 0x080fe400020f16ff */
[----:B------:R-:W-:Y:S02]  /*12330*/  LEA.HI.X.SX32 R141, R124, R4, 0x2, P2 ;  /* 0x000000047c8d7211 */ /* 0x000fe400010f16ff */
[----:B------:R-:W-:Y:S01]  /*12340*/  MOV R70, R69 ;  /* 0x0000004500467202 */ /* 0x000fe20000000f00 */
[----:B------:R-:W-:Y:S01]  /*12350*/  IMAD.MOV.U32 R69, RZ, RZ, R71 ;  /* 0x000000ffff457224 */ /* 0x000fe200078e0047 */
[----:B------:R-:W-:Y:S01]  /*12360*/  MOV R64, R65 ;  /* 0x0000004100407202 */ /* 0x000fe20000000f00 */
[----:B------:R-:W-:Y:S01]  /*12370*/  IMAD.MOV.U32 R65, RZ, RZ, R66 ;  /* 0x000000ffff417224 */ /* 0x000fe200078e0042 */
[-C--:B---3--:R-:W-:Y:S01]  /*12380*/  LEA R10, P4, R128, R2.reuse, 0x2 ;  /* 0x00000002800a7211 */ /* 0x088fe200078810ff */
[----:B------:R2:W-:Y:S01]  /*12390*/  STL.64 [R1+0xbc8], R8 ;  /* 0x000bc80801007387 */ /* 0x0005e20000100a00 */
[----:B------:R-:W-:-:S02]  /*123a0*/  LEA R136, P2, R7, R2, 0x2 ;  /* 0x0000000207887211 */ /* 0x000fc400078410ff */
[----:B------:R-:W-:Y:S02]  /*123b0*/  LEA.HI.X.SX32 R143, R123, R4, 0x2, P3 ;  /* 0x000000047b8f7211 */ /* 0x000fe400018f16ff */
[----:B------:R-:W-:Y:S01]  /*123c0*/  MOV R71, R72 ;  /* 0x0000004800477202 */ /* 0x000fe20000000f00 */
[----:B------:R-:W-:Y:S01]  /*123d0*/  IMAD.MOV.U32 R72, RZ, RZ, R73 ;  /* 0x000000ffff487224 */ /* 0x000fe200078e0049 */
[----:B------:R-:W-:Y:S01]  /*123e0*/  MOV R66, R67 ;  /* 0x0000004300427202 */ /* 0x000fe20000000f00 */
[----:B------:R-:W-:Y:S01]  /*123f0*/  IMAD.MOV.U32 R67, RZ, RZ, R68 ;  /* 0x000000ffff437224 */ /* 0x000fe200078e0044 */
[----:B------:R-:W-:Y:S02]  /*12400*/  LEA.HI.X.SX32 R15, R126, R4, 0x2, P6 ;  /* 0x000000047e0f7211 */ /* 0x000fe400030f16ff */
[----:B------:R-:W-:Y:S02]  /*12410*/  MOV R73, R85 ;  /* 0x0000005500497202 */ /* 0x000fe40000000f00 */
[----:B--2---:R-:W-:-:S02]  /*12420*/  LEA R8, P3, R129, R2, 0x2 ;  /* 0x0000000281087211 */ /* 0x004fc400078610ff */
        /* <DEDUP_REMOVED lines=8> */
[----:B------:R-:W-:Y:S01]  /*124b0*/  LEA.HI.X.SX32 R9, R129, R4, 0x2, P3 ;  /* 0x0000000481097211 */ /* 0x000fe200018f16ff */
        /* <DEDUP_REMOVED lines=15> */
[----:B------:R-:W-:-:S02]  /*125b0*/  MOV R72, R82 ;  /* 0x0000005200487202 */ /* 0x000fc40000000f00 */
[----:B----4-:R-:W-:-:S04]  /*125c0*/  LEA R12, P5, R127, R2, 0x2 ;  /* 0x000000027f0c7211 */ /* 0x010fc800078a10ff */
[----:B------:R-:W-:-:S05]  /*125d0*/  LEA.HI.X.SX32 R13, R127, R4, 0x2, P5 ;  /* 0x000000047f0d7211 */ /* 0x000fca00028f16ff */
[----:B------:R3:W-:Y:S04]  /*125e0*/  STL.64 [R1+0x9e0], R12 ;  /* 0x0009e00c01007387 */ /* 0x0007e80000100a00 */
[----:B------:R4:W-:Y:S04]  /*125f0*/  STL.64 [R1+0xae0], R10 ;  /* 0x000ae00a01007387 */ /* 0x0009e80000100a00 */
[----:B------:R-:W4:Y:S04]  /*12600*/  LDL.LU R85, [R1+0x2bc] ;  /* 0x0002bc0001557983 */ /* 0x000f280000300800 */
[----:B------:R1:W-:Y:S04]  /*12610*/  STL.64 [R1+0xbd0], R8 ;  /* 0x000bd00801007387 */ /* 0x0003e80000100a00 */
[----:B------:R-:W4:Y:S04]  /*12620*/  LDL.LU R84, [R1+0x258] ;  /* 0x0002580001547983 */ /* 0x000f280000300800 */
[----:B------:R-:W4:Y:S04]  /*12630*/  LDL.LU R82, [R1+0x28c] ;  /* 0x00028c0001527983 */ /* 0x000f280000300800 */
[----:B------:R-:W2:Y:S01]  /*12640*/  LDL.LU R73, [R1+0x194] ;  /* 0x0001940001497983 */ /* 0x000ea20000300800 */
[----:B------:R-:W-:-:S02]  /*12650*/  IMAD.MOV.U32 R89, RZ, RZ, R88 ;  /* 0x000000ffff597224 */ /* 0x000fc400078e0058 */
[----:B------:R-:W-:Y:S01]  /*12660*/  IMAD.MOV.U32 R88, RZ, RZ, R132 ;  /* 0x000000ffff587224 */ /* 0x000fe200078e0084 */
[----:B------:R-:W-:-:S04]  /*12670*/  LEA R132, P6, R52, R2, 0x2 ;  /* 0x0000000234847211 */ /* 0x000fc800078c10ff */
        /* <DEDUP_REMOVED lines=14> */
[----:B------:R-:W-:-:S02]  /*12760*/  LEA R138, P1, R125, R2, 0x2 ;  /* 0x000000027d8a7211 */ /* 0x000fc400078210ff */
[----:B--2---:R-:W-:Y:S01]  /*12770*/  MOV R72, R73 ;  /* 0x0000004900487202 */ /* 0x004fe20000000f00 */
[----:B------:R-:W-:Y:S02]  /*12780*/  IMAD.MOV.U32 R73, RZ, RZ, R74 ;  /* 0x000000ffff497224 */ /* 0x000fe400078e004a */
[----:B------:R-:W2:Y:S01]  /*12790*/  LDL.LU R74, [R1+0x19c] ;  /* 0x00019c00014a7983 */ /* 0x000ea20000300800 */
[----:B------:R-:W-:Y:S02]  /*127a0*/  MOV R80, R79 ;  /* 0x0000004f00507202 */ /* 0x000fe40000000f00 */
[----:B------:R-:W-:Y:S01]  /*127b0*/  MOV R79, R78 ;  /* 0x0000004e004f7202 */ /* 0x000fe20000000f00 */
[----:B------:R-:W-:Y:S01]  /*127c0*/  IMAD.MOV.U32 R87, RZ, RZ, R130 ;  /* 0x000000ffff577224 */ /* 0x000fe200078e0082 */
[----:B------:R-:W-:Y:S02]  /*127d0*/  MOV R78, R134 ;  /* 0x00000086004e7202 */ /* 0x000fe40000000f00 */
[----:B------:R-:W-:-:S02]  /*127e0*/  LEA.HI.X.SX32 R139, R125, R4, 0x2, P1 ;  /* 0x000000047d8b7211 */ /* 0x000fc400008f16ff */
[CC--:B------:R-:W-:Y:S02]  /*127f0*/  LEA R134, P1, R131.reuse, R2.reuse, 0x2 ;  /* 0x0000000283867211 */ /* 0x0c0fe400078210ff */
[C---:B------:R-:W-:Y:S02]  /*12800*/  LEA R130, P5, R50.reuse, R2, 0x2 ;  /* 0x0000000232827211 */ /* 0x040fe400078a10ff */
[-C--:B------:R-:W-:Y:S02]  /*12810*/  LEA.HI.X.SX32 R135, R131, R4.reuse, 0x2, P1 ;  /* 0x0000000483877211 */ /* 0x080fe400008f16ff */
[----:B------:R-:W-:Y:S02]  /*12820*/  LEA.HI.X.SX32 R131, R50, R4, 0x2, P5 ;  /* 0x0000000432837211 */ /* 0x000fe400028f16ff */
        /* <DEDUP_REMOVED lines=14> */
[----:B--2---:R-:W-:-:S02]  /*12910*/  MOV R73, R74 ;  /* 0x0000004a00497202 */ /* 0x004fc40000000f00 */
[----:B------:R-:W2:Y:S01]  /*12920*/  LDL.LU R74, [R1+0x1a0] ;  /* 0x0001a000014a7983 */ /* 0x000ea20000300800 */
        /* <DEDUP_REMOVED lines=16> */
[----:B------:R1:W-:Y:S01]  /*12a30*/  STL.64 [R1+0x860], R14 ;  /* 0x0008600e01007387 */ /* 0x0003e20000100a00 */
[----:B--2---:R-:W-:-:S03]  /*12a40*/  IMAD.MOV.U32 R73, RZ, RZ, R74 ;  /* 0x000000ffff497224 */ /* 0x004fc600078e004a */
[----:B------:R-:W2:Y:S01]  /*12a50*/  LDL.LU R74, [R1+0x1a4] ;  /* 0x0001a400014a7983 */ /* 0x000ea20000300800 */
[----:B---3--:R-:W-:-:S04]  /*12a60*/  LEA R12, P3, R59, R2, 0x2 ;  /* 0x000000023b0c7211 */ /* 0x008fc800078610ff */
        /* <DEDUP_REMOVED lines=15> */
[----:B------:R3:W-:Y:S01]  /*12b60*/  STL.64 [R1+0x9e8], R12 ;  /* 0x0009e80c01007387 */ /* 0x0007e20000100a00 */
[----:B--2---:R-:W-:-:S03]  /*12b70*/  MOV R73, R74 ;  /* 0x0000004a00497202 */ /* 0x004fc60000000f00 */
[----:B------:R-:W2:Y:S01]  /*12b80*/  LDL.LU R74, [R1+0x1a8] ;  /* 0x0001a800014a7983 */ /* 0x000ea20000300800 */
[----:B----4-:R-:W-:-:S04]  /*12b90*/  LEA R10, P2, R46, R2, 0x2 ;  /* 0x000000022e0a7211 */ /* 0x010fc800078410ff */
        /* <DEDUP_REMOVED lines=18> */
[----:B-1----:R-:W-:-:S04]  /*12cc0*/  LEA R8, P1, R47, R2, 0x2 ;  /* 0x000000022f087211 */ /* 0x002fc800078210ff */
        /* <DEDUP_REMOVED lines=34> */
[----:B--2---:R-:W-:-:S02]  /*12ef0*/  IMAD.MOV.U32 R73, RZ, RZ, R74 ;  /* 0x000000ffff497224 */ /* 0x004fc400078e004a */
[----:B------:R-:W2:Y:S01]  /*12f00*/  LDL.LU R74, [R1+0x1b4] ;  /* 0x0001b400014a7983 */ /* 0x000ea20000300800 */
[----:B------:R-:W-:-:S04]  /*12f10*/  LEA R126, P5, R57, R2, 0x2 ;  /* 0x00000002397e7211 */ /* 0x000fc800078a10ff */
        /* <DEDUP_REMOVED lines=239> */
[----:B------:R-:W-:Y:S01]  /*13e10*/  IMAD.MOV.U32 R44, RZ, RZ, R60 ;  /* 0x000000ffff2c7224 */ /* 0x000fe200078e003c */
[----:B------:R-:W-:Y:S01]  /*13e20*/  MOV R60, R61 ;  /* 0x0000003d003c7202 */ /* 0x000fe20000000f00 */
[----:B------:R-:W-:Y:S01]  /*13e30*/  IMAD.MOV.U32 R61, RZ, RZ, R62 ;  /* 0x000000ffff3d7224 */ /* 0x000fe200078e003e */
[----:B------:R-:W-:Y:S01]  /*13e40*/  MOV R62, R63 ;  /* 0x0000003f003e7202 */ /* 0x000fe20000000f00 */
[----:B------:R-:W-:Y:S01]  /*13e50*/  IMAD.MOV.U32 R63, RZ, RZ, R64 ;  /* 0x000000ffff3f7224 */ /* 0x000fe200078e0040 */
[C---:B----4-:R-:W-:Y:S02]  /*13e60*/  LEA R10, P4, R46.reuse, R2, 0x2 ;  /* 0x000000022e0a7211 */ /* 0x050fe400078810ff */
[----:B------:R-:W-:Y:S01]  /*13e70*/  MOV R64, R65 ;  /* 0x0000004100407202 */ /* 0x000fe20000000f00 */
[----:B------:R-:W-:Y:S01]  /*13e80*/  IMAD.MOV.U32 R65, RZ, RZ, R66 ;  /* 0x000000ffff417224 */ /* 0x000fe200078e0042 */
[----:B------:R-:W-:Y:S01]  /*13e90*/  MOV R66, R67 ;  /* 0x0000004300427202 */ /* 0x000fe20000000f00 */
[----:B------:R-:W-:Y:S01]  /*13ea0*/  IMAD.MOV.U32 R67, RZ, RZ, R68 ;  /* 0x000000ffff437224 */ /* 0x000fe200078e0044 */
[----:B------:R-:W-:-:S02]  /*13eb0*/  LEA.HI.X.SX32 R11, R46, R4, 0x2, P4 ;  /* 0x000000042e0b7211 */ /* 0x000fc400020f16ff */
        /* <DEDUP_REMOVED lines=8> */
[----:B------:R-:W-:Y:S01]  /*13f40*/  MOV R45, R60 ;  /* 0x0000003c002d7202 */ /* 0x000fe20000000f00 */
[----:B------:R-:W-:Y:S01]  /*13f50*/  IMAD.MOV.U32 R60, RZ, RZ, R61 ;  /* 0x000000ffff3c7224 */ /* 0x000fe200078e003d */
[----:B------:R-:W-:Y:S01]  /*13f60*/  MOV R61, R62 ;  /* 0x0000003e003d7202 */ /* 0x000fe20000000f00 */
[----:B------:R-:W-:Y:S01]  /*13f70*/  IMAD.MOV.U32 R62, RZ, RZ, R63 ;  /* 0x000000ffff3e7224 */ /* 0x000fe200078e003f */
[----:B------:R-:W-:Y:S01]  /*13f80*/  MOV R63, R64 ;  /* 0x00000040003f7202 */ /* 0x000fe20000000f00 */
[----:B------:R-:W-:Y:S01]  /*13f90*/  IMAD.MOV.U32 R64, RZ, RZ, R65 ;  /* 0x000000ffff407224 */ /* 0x000fe200078e0041 */
[C---:B-1----:R-:W-:Y:S02]  /*13fa0*/  LEA R8, P3, R47.reuse, R2, 0x2 ;  /* 0x000000022f087211 */ /* 0x042fe400078610ff */
        /* <DEDUP_REMOVED lines=100> */
[----:B------:R-:W-:Y:S01]  /*145f0*/  STL.64 [R1+0x8b0], R14 ;  /* 0x0008b00e01007387 */ /* 0x000fe20000100a00 */
        /* <DEDUP_REMOVED lines=57> */
[----:B--2---:R-:W-:Y:S01]  /*14990*/  MOV R73, R74 ;  /* 0x0000004a00497202 */ /* 0x004fe20000000f00 */
[----:B------:R-:W-:Y:S02]  /*149a0*/  IMAD.MOV.U32 R74, RZ, RZ, R75 ;  /* 0x000000ffff4a7224 */ /* 0x000fe400078e004b */
[----:B------:R-:W2:Y:S01]  /*149b0*/  LDL.LU R75, [R1+0x210] ;  /* 0x00021000014b7983 */ /* 0x000ea20000300800 */
        /* <DEDUP_REMOVED lines=15> */
[----:B--2---:R-:W-:Y:S02]  /*14ab0*/  MOV R73, R75 ;  /* 0x0000004b00497202 */ /* 0x004fe40000000f00 */
[----:B------:R-:W2:Y:S01]  /*14ac0*/  LDL.LU R75, [R1+0x214] ;  /* 0x00021400014b7983 */ /* 0x000ea20000300800 */
        /* <DEDUP_REMOVED lines=15> */
[C---:B------:R-:W-:Y:S01]  /*14bc0*/  LEA R100, P4, R52.reuse, R2, 0x2 ;  /* 0x0000000234647211 */ /* 0x040fe200078810ff */
[----:B--2---:R-:W-:Y:S02]  /*14bd0*/  IMAD.MOV.U32 R73, RZ, RZ, R75 ;  /* 0x000000ffff497224 */ /* 0x004fe400078e004b */
[----:B------:R-:W2:Y:S01]  /*14be0*/  LDL.LU R75, [R1+0x218] ;  /* 0x00021800014b7983 */ /* 0x000ea20000300800 */
        /* <DEDUP_REMOVED lines=33> */
[C---:B---3--:R-:W-:Y:S01]  /*14e00*/  LEA R12, P2, R49.reuse, R2, 0x2 ;  /* 0x00000002310c7211 */ /* 0x048fe200078410ff */
        /* <DEDUP_REMOVED lines=15> */
[----:B----4-:R-:W-:-:S02]  /*14f00*/  LEA R10, P1, R59, R2, 0x2 ;  /* 0x000000023b0a7211 */ /* 0x010fc400078210ff */
[----:B------:R-:W-:Y:S01]  /*14f10*/  MOV R71, R72 ;  /* 0x0000004800477202 */ /* 0x000fe20000000f00 */
[----:B------:R-:W-:Y:S01]  /*14f20*/  IMAD.MOV.U32 R72, RZ, RZ, R73 ;  /* 0x000000ffff487224 */ /* 0x000fe200078e0049 */
[----:B------:R-:W-:Y:S02]  /*14f30*/  MOV R47, R60 ;  /* 0x0000003c002f7202 */ /* 0x000fe40000000f00 */
[----:B------:R-:W-:Y:S02]  /*14f40*/  MOV R60, R62 ;  /* 0x0000003e003c7202 */ /* 0x000fe40000000f00 */
[----:B------:R-:W-:Y:S02]  /*14f50*/  LEA.HI.X.SX32 R11, R59, R4, 0x2, P1 ;  /* 0x000000043b0b7211 */ /* 0x000fe400008f16ff */
[----:B------:R-:W-:Y:S02]  /*14f60*/  MOV R62, R64 ;  /* 0x00000040003e7202 */ /* 0x000fe40000000f00 */
[----:B------:R-:W-:Y:S01]  /*14f70*/  MOV R64, R66 ;  /* 0x0000004200407202 */ /* 0x000fe20000000f00 */
[----:B------:R-:W-:Y:S01]  /*14f80*/  STL.64 [R1+0x8c0], R12 ;  /* 0x0008c00c01007387 */ /* 0x000fe20000100a00 */
[----:B------:R-:W-:-:S02]  /*14f90*/  MOV R66, R68 ;  /* 0x0000004400427202 */ /* 0x000fc40000000f00 */
[----:B------:R-:W-:Y:S02]  /*14fa0*/  MOV R68, R69 ;  /* 0x0000004500447202 */ /* 0x000fe40000000f00 */
[----:B------:R-:W-:Y:S02]  /*14fb0*/  MOV R69, R72 ;  /* 0x0000004800457202 */ /* 0x000fe40000000f00 */
[----:B--2---:R-:W-:Y:S01]  /*14fc0*/  MOV R73, R75 ;  /* 0x0000004b00497202 */ /* 0x004fe20000000f00 */
[----:B------:R-:W-:Y:S02]  /*14fd0*/  IMAD.MOV.U32 R75, RZ, RZ, R78 ;  /* 0x000000ffff4b7224 */ /* 0x000fe400078e004e */
[----:B------:R-:W2:Y:S03]  /*14fe0*/  LDL.LU R78, [R1+0x27c] ;  /* 0x00027c00014e7983 */ /* 0x000ea60000300800 */
[----:B------:R-:W-:Y:S01]  /*14ff0*/  MOV R72, R75 ;  /* 0x0000004b00487202 */ /* 0x000fe20000000f00 */
[----:B------:R-:W-:Y:S04]  /*15000*/  STL.64 [R1+0xa08], R10 ;  /* 0x000a080a01007387 */ /* 0x000fe80000100a00 */
[----:B------:R-:W3:Y:S01]  /*15010*/  LDL.LU R75, [R1+0x22c] ;  /* 0x00022c00014b7983 */ /* 0x000ee20000300800 */
[----:B------:R-:W-:-:S02]  /*15020*/  IMAD.MOV.U32 R59, RZ, RZ, R61 ;  /* 0x000000ffff3b7224 */ /* 0x000fc400078e003d */
[----:B------:R-:W-:Y:S02]  /*15030*/  IMAD.MOV.U32 R61, RZ, RZ, R63 ;  /* 0x000000ffff3d7224 */ /* 0x000fe400078e003f */
[----:B------:R-:W-:Y:S01]  /*15040*/  IMAD.MOV.U32 R63, RZ, RZ, R65 ;  /* 0x000000ffff3f7224 */ /* 0x000fe200078e0041 */
[----:B------:R-:W-:Y:S01]  /*15050*/  MOV R39, R59 ;  /* 0x0000003b00277202 */ /* 0x000fe20000000f00 */
[----:B------:R-:W-:Y:S01]  /*15060*/  IMAD.MOV.U32 R65, RZ, RZ, R67 ;  /* 0x000000ffff417224 */ /* 0x000fe200078e0043 */
[C---:B------:R-:W-:Y:S01]  /*15070*/  LEA R104, P6, R7.reuse, R2, 0x2 ;  /* 0x0000000207687211 */ /* 0x040fe200078c10ff */
[----:B------:R-:W-:Y:S01]  /*15080*/  IMAD.MOV.U32 R59, RZ, RZ, R60 ;  /* 0x000000ffff3b7224 */ /* 0x000fe200078e003c */
[----:B------:R-:W-:Y:S01]  /*15090*/  MOV R60, R61 ;  /* 0x0000003d003c7202 */ /* 0x000fe20000000f00 */
[----:B------:R-:W-:Y:S02]  /*150a0*/  IMAD.MOV.U32 R67, RZ, RZ, R70 ;  /* 0x000000ffff437224 */ /* 0x000fe400078e0046 */
[----:B------:R-:W-:Y:S01]  /*150b0*/  IMAD.MOV.U32 R61, RZ, RZ, R62 ;  /* 0x000000ffff3d7224 */ /* 0x000fe200078e003e */
[----:B------:R-:W-:Y:S01]  /*150c0*/  MOV R62, R63 ;  /* 0x0000003f003e7202 */ /* 0x000fe20000000f00 */
[----:B------:R-:W-:Y:S01]  /*150d0*/  IMAD.MOV.U32 R70, RZ, RZ, R71 ;  /* 0x000000ffff467224 */ /* 0x000fe200078e0047 */
[----:B------:R-:W-:Y:S01]  /*150e0*/  LEA.HI.X.SX32 R105, R7, R4, 0x2, P6 ;  /* 0x0000000407697211 */ /* 0x000fe200030f16ff */
[----:B------:R-:W-:Y:S01]  /*150f0*/  IMAD.MOV.U32 R63, RZ, RZ, R64 ;  /* 0x000000ffff3f7224 */ /* 0x000fe200078e0040 */
[----:B------:R-:W-:Y:S01]  /*15100*/  MOV R64, R65 ;  /* 0x0000004100407202 */ /* 0x000fe20000000f00 */
[----:B------:R-:W-:Y:S01]  /*15110*/  IMAD.MOV.U32 R71, RZ, RZ, R73 ;  /* 0x000000ffff477224 */ /* 0x000fe200078e0049 */
[----:B------:R-:W-:Y:S01]  /*15120*/  LEA R6, P6, R44, R2, 0x2 ;  /* 0x000000022c067211 */ /* 0x000fe200078c10ff */
[----:B------:R-:W-:Y:S01]  /*15130*/  IMAD.MOV.U32 R65, RZ, RZ, R66 ;  /* 0x000000ffff417224 */ /* 0x000fe200078e0042 */
[----:B------:R-:W-:Y:S01]  /*15140*/  MOV R66, R67 ;  /* 0x0000004300427202 */ /* 0x000fe20000000f00 */
[----:B------:R-:W-:-:S02]  /*15150*/  IMAD.MOV.U32 R73, RZ, RZ, R90 ;  /* 0x000000ffff497224 */ /* 0x000fc400078e005a */
[----:B------:R-:W-:Y:S01]  /*15160*/  IMAD.MOV.U32 R67, RZ, RZ, R68 ;  /* 0x000000ffff437224 */ /* 0x000fe200078e0044 */
[----:B------:R-:W-:Y:S01]  /*15170*/  MOV R68, R70 ;  /* 0x0000004600447202 */ /* 0x000fe20000000f00 */
[----:B------:R-:W-:Y:S01]  /*15180*/  IMAD.MOV.U32 R70, RZ, RZ, R69 ;  /* 0x000000ffff467224 */ /* 0x000fe200078e0045 */
[----:B------:R-:W-:Y:S02]  /*15190*/  LEA.HI.X.SX32 R7, R44, R4, 0x2, P6 ;  /* 0x000000042c077211 */ /* 0x000fe400030f16ff */
[----:B------:R-:W-:Y:S01]  /*151a0*/  MOV R69, R71 ;  /* 0x0000004700457202 */ /* 0x000fe20000000f00 */
[----:B------:R-:W-:Y:S01]  /*151b0*/  IMAD.MOV.U32 R71, RZ, RZ, R72 ;  /* 0x000000ffff477224 */ /* 0x000fe200078e0048 */
[----:B------:R-:W-:Y:S01]  /*151c0*/  MOV R72, R73 ;  /* 0x0000004900487202 */ /* 0x000fe20000000f00 */
[----:B------:R4:W-:Y:S01]  /*151d0*/  STL.64 [R1+0xb08], R6 ;  /* 0x000b080601007387 */ /* 0x0009e20000100a00 */
[----:B---3--:R-:W-:Y:S01]  /*151e0*/  IMAD.MOV.U32 R73, RZ, RZ, R75 ;  /* 0x000000ffff497224 */ /* 0x008fe200078e004b */
[----:B------:R-:W-:-:S02]  /*151f0*/  MOV R75, R83 ;  /* 0x00000053004b7202 */ /* 0x000fc40000000f00 */
[----:B------:R-:W3:Y:S01]  /*15200*/  LDL.LU R83, [R1+0x230] ;  /* 0x0002300001537983 */ /* 0x000ee20000300800 */
[----:B------:R-:W-:Y:S01]  /*15210*/  IMAD.MOV.U32 R42, RZ, RZ, R59 ;  /* 0x000000ffff2a7224 */ /* 0x000fe200078e003b */
        /* <DEDUP_REMOVED lines=16> */
[----:B------:R-:W-:Y:S01]  /*15320*/  STL.64 [R1+0xbf8], R8 ;  /* 0x000bf80801007387 */ /* 0x000fe20000100a00 */
[----:B---3--:R-:W-:Y:S01]  /*15330*/  MOV R73, R83 ;  /* 0x0000005300497202 */ /* 0x008fe20000000f00 */
[----:B------:R-:W-:Y:S02]  /*15340*/  IMAD.MOV.U32 R83, RZ, RZ, R86 ;  /* 0x000000ffff537224 */ /* 0x000fe400078e0056 */
[----:B------:R-:W3:Y:S01]  /*15350*/  LDL.LU R86, [R1+0x2b8] ;  /* 0x0002b80001567983 */ /* 0x000ee20000300800 */
        /* <DEDUP_REMOVED lines=16> */
[----:B---3--:R-:W-:Y:S01]  /*15460*/  MOV R83, R86 ;  /* 0x0000005600537202 */ /* 0x008fe20000000f00 */
[----:B------:R-:W-:-:S02]  /*15470*/  IMAD.MOV.U32 R86, RZ, RZ, R89 ;  /* 0x000000ffff567224 */ /* 0x000fc400078e0059 */
        /* <DEDUP_REMOVED lines=18> */
[----:B------:R-:W-:Y:S02]  /*155a0*/  MOV R83, R86 ;  /* 0x0000005600537202 */ /* 0x000fe40000000f00 */
[----:B------:R-:W-:Y:S02]  /*155b0*/  LEA.HI.X.SX32 R95, R57, R4, 0x2, P3 ;  /* 0x00000004395f7211 */ /* 0x000fe400018f16ff */
[----:B------:R-:W-:Y:S01]  /*155c0*/  MOV R57, R60 ;  /* 0x0000003c00397202 */ /* 0x000fe20000000f00 */
[----:B------:R-:W-:Y:S01]  /*155d0*/  IMAD.MOV.U32 R60, RZ, RZ, R63 ;  /* 0x000000ffff3c7224 */ /* 0x000fe200078e003f */
[----:B------:R-:W-:Y:S01]  /*155e0*/  MOV R63, R66 ;  /* 0x00000042003f7202 */ /* 0x000fe20000000f00 */
[----:B------:R-:W-:Y:S01]  /*155f0*/  IMAD.MOV.U32 R66, RZ, RZ, R70 ;  /* 0x000000ffff427224 */ /* 0x000fe200078e0046 */
[----:B------:R-:W-:Y:S01]  /*15600*/  MOV R70, R72 ;  /* 0x0000004800467202 */ /* 0x000fe20000000f00 */
[----:B---3--:R-:W-:Y:S01]  /*15610*/  IMAD.MOV.U32 R86, RZ, RZ, R89 ;  /* 0x000000ffff567224 */ /* 0x008fe200078e0059 */
[----:B------:R-:W-:-:S02]  /*15620*/  MOV R89, R88 ;  /* 0x0000005800597202 */ /* 0x000fc40000000f00 */
[----:B------:R-:W3:Y:S01]  /*15630*/  LDL.LU R88, [R1+0x23c] ;  /* 0x00023c0001587983 */ /* 0x000ee20000300800 */
[----:B------:R-:W-:Y:S01]  /*15640*/  IMAD.MOV.U32 R72, RZ, RZ, R86 ;  /* 0x000000ffff487224 */ /* 0x000fe200078e0056 */
[----:B------:R-:W-:Y:S02]  /*15650*/  MOV R86, R87 ;  /* 0x0000005700567202 */ /* 0x000fe40000000f00 */
[----:B------:R-:W2:Y:S01]  /*15660*/  LDL.LU R87, [R1+0x240] ;  /* 0x0002400001577983 */ /* 0x000ea20000300800 */
[CC--:B------:R-:W-:Y:S01]  /*15670*/  LEA R92, P2, R58.reuse, R2.reuse, 0x2 ;  /* 0x000000023a5c7211 */ /* 0x0c0fe200078410ff */
[----:B------:R-:W-:Y:S01]  /*15680*/  IMAD.MOV.U32 R44, RZ, RZ, R59 ;  /* 0x000000ffff2c7224 */ /* 0x000fe200078e003b */
[----:B------:R-:W-:Y:S02]  /*15690*/  LEA R96, P4, R55, R2, 0x2 ;  /* 0x0000000237607211 */ /* 0x000fe400078810ff */
[----:B------:R-:W-:Y:S01]  /*156a0*/  LEA.HI.X.SX32 R93, R58, R4, 0x2, P2 ;  /* 0x000000043a5d7211 */ /* 0x000fe200010f16ff */
[----:B------:R-:W-:Y:S01]  /*156b0*/  IMAD.MOV.U32 R58, RZ, RZ, R61 ;  /* 0x000000ffff3a7224 */ /* 0x000fe200078e003d */
[----:B------:R-:W-:Y:S01]  /*156c0*/  MOV R59, R62 ;  /* 0x0000003e003b7202 */ /* 0x000fe20000000f00 */
[----:B------:R-:W-:Y:S01]  /*156d0*/  IMAD.MOV.U32 R62, RZ, RZ, R65 ;  /* 0x000000ffff3e7224 */ /* 0x000fe200078e0041 */
[----:B------:R-:W-:Y:S01]  /*156e0*/  MOV R61, R64 ;  /* 0x00000040003d7202 */ /* 0x000fe20000000f00 */
[----:B------:R-:W-:Y:S01]  /*156f0*/  IMAD.MOV.U32 R64, RZ, RZ, R67 ;  /* 0x000000ffff407224 */ /* 0x000fe200078e0043 */
[----:B------:R-:W-:-:S02]  /*15700*/  LEA R90, P1, R56, R2, 0x2 ;  /* 0x00000002385a7211 */ /* 0x000fc400078210ff */
[----:B------:R-:W-:Y:S01]  /*15710*/  MOV R65, R68 ;  /* 0x0000004400417202 */ /* 0x000fe20000000f00 */
[----:B------:R-:W-:Y:S01]  /*15720*/  IMAD.MOV.U32 R68, RZ, RZ, R71 ;  /* 0x000000ffff447224 */ /* 0x000fe200078e0047 */
[----:B------:R-:W-:Y:S02]  /*15730*/  MOV R67, R69 ;  /* 0x0000004500437202 */ /* 0x000fe40000000f00 */
[----:B----4-:R-:W-:Y:S02]  /*15740*/  LEA R6, P6, R53, R2, 0x2 ;  /* 0x0000000235067211 */ /* 0x010fe400078c10ff */
[----:B------:R-:W-:Y:S02]  /*15750*/  LEA.HI.X.SX32 R97, R55, R4, 0x2, P4 ;  /* 0x0000000437617211 */ /* 0x000fe400020f16ff */
[----:B------:R-:W-:Y:S01]  /*15760*/  MOV R71, R83 ;  /* 0x0000005300477202 */ /* 0x000fe20000000f00 */
[----:B------:R-:W-:Y:S01]  /*15770*/  IMAD.MOV.U32 R69, RZ, RZ, R73 ;  /* 0x000000ffff457224 */ /* 0x000fe200078e0049 */
[----:B------:R-:W-:Y:S01]  /*15780*/  MOV R55, R58 ;  /* 0x0000003a00377202 */ /* 0x000fe20000000f00 */
[----:B------:R-:W-:Y:S01]  /*15790*/  IMAD.MOV.U32 R58, RZ, RZ, R61 ;  /* 0x000000ffff3a7224 */ /* 0x000fe200078e003d */
[----:B------:R-:W-:Y:S01]  /*157a0*/  LEA.HI.X.SX32 R91, R56, R4, 0x2, P1 ;  /* 0x00000004385b7211 */ /* 0x000fe200008f16ff */
[----:B------:R-:W-:Y:S01]  /*157b0*/  IMAD.MOV.U32 R56, RZ, RZ, R59 ;  /* 0x000000ffff387224 */ /* 0x000fe200078e003b */
[----:B------:R-:W-:-:S02]  /*157c0*/  MOV R73, R89 ;  /* 0x0000005900497202 */ /* 0x000fc40000000f00 */
[----:B------:R-:W-:Y:S01]  /*157d0*/  MOV R61, R64 ;  /* 0x00000040003d7202 */ /* 0x000fe20000000f00 */
[----:B------:R-:W-:Y:S01]  /*157e0*/  IMAD.MOV.U32 R64, RZ, RZ, R67 ;  /* 0x000000ffff407224 */ /* 0x000fe200078e0043 */
[----:B------:R-:W-:Y:S01]  /*157f0*/  MOV R59, R62 ;  /* 0x0000003e003b7202 */ /* 0x000fe20000000f00 */
[----:B------:R-:W-:Y:S01]  /*15800*/  IMAD.MOV.U32 R41, RZ, RZ, R57 ;  /* 0x000000ffff297224 */ /* 0x000fe200078e0039 */
        /* <DEDUP_REMOVED lines=9> */
[----:B---3--:R-:W-:-:S05]  /*158a0*/  IMAD.MOV.U32 R83, RZ, RZ, R88 ;  /* 0x000000ffff537224 */ /* 0x008fca00078e0058 */
[----:B------:R-:W-:Y:S01]  /*158b0*/  MOV R71, R83 ;  /* 0x0000005300477202 */ /* 0x000fe20000000f00 */
[----:B------:R-:W-:Y:S01]  /*158c0*/  IMAD.MOV.U32 R83, RZ, RZ, R85 ;  /* 0x000000ffff537224 */ /* 0x000fe200078e0055 */
[----:B--2---:R-:W-:Y:S01]  /*158d0*/  MOV R73, R87 ;  /* 0x0000005700497202 */ /* 0x004fe20000000f00 */
[----:B------:R-:W2:Y:S04]  /*158e0*/  LDL.LU R85, [R1+0x244] ;  /* 0x0002440001557983 */ /* 0x000ea80000300800 */
[----:B------:R1:W-:Y:S02]  /*158f0*/  STL.64 [R1+0x8e0], R6 ;  /* 0x0008e00601007387 */ /* 0x0003e40000100a00 */
[----:B-1----:R-:W-:Y:S01]  /*15900*/  MOV R7, R57 ;  /* 0x0000003900077202 */ /* 0x002fe20000000f00 */
[----:B------:R-:W-:Y:S01]  /*15910*/  IMAD.MOV.U32 R57, RZ, RZ, R60 ;  /* 0x000000ffff397224 */ /* 0x000fe200078e003c */
[----:B------:R-:W-:Y:S01]  /*15920*/  MOV R60, R63 ;  /* 0x0000003f003c7202 */ /* 0x000fe20000000f00 */
[----:B------:R-:W-:-:S02]  /*15930*/  IMAD.MOV.U32 R63, RZ, RZ, R67 ;  /* 0x000000ffff3f7224 */ /* 0x000fc400078e0043 */
[----:B------:R-:W-:Y:S01]  /*15940*/  IMAD.MOV.U32 R67, RZ, RZ, R73 ;  /* 0x000000ffff437224 */ /* 0x000fe200078e0049 */
[----:B------:R-:W-:Y:S02]  /*15950*/  MOV R73, R83 ;  /* 0x0000005300497202 */ /* 0x000fe40000000f00 */
[----:B------:R-:W3:Y:S01]  /*15960*/  LDL.LU R83, [R1+0x248] ;  /* 0x0002480001537983 */ /* 0x000ee20000300800 */
        /* <DEDUP_REMOVED lines=19> */
[----:B------:R-:W-:Y:S01]  /*15aa0*/  MOV R229, R53 ;  /* 0x0000003500e57202 */ /* 0x000fe20000000f00 */
[----:B------:R-:W-:Y:S01]  /*15ab0*/  IMAD.MOV.U32 R53, RZ, RZ, R54 ;  /* 0x000000ffff357224 */ /* 0x000fe200078e0036 */
[----:B------:R-:W-:Y:S01]  /*15ac0*/  MOV R64, R70 ;  /* 0x0000004600407202 */ /* 0x000fe20000000f00 */
[----:B------:R-:W-:Y:S01]  /*15ad0*/  IMAD.MOV.U32 R58, RZ, RZ, R61 ;  /* 0x000000ffff3a7224 */ /* 0x000fe200078e003d */
[----:B------:R-:W-:Y:S02]  /*15ae0*/  MOV R65, R71 ;  /* 0x0000004700417202 */ /* 0x000fe40000000f00 */
[----:B------:R-:W-:Y:S02]  /*15af0*/  MOV R57, R60 ;  /* 0x0000003c00397202 */ /* 0x000fe40000000f00 */
        /* <DEDUP_REMOVED lines=15> */
[----:B------:R-:W-:Y:S02]  /*15bf0*/  LEA.HI.X.SX32 R11, R40, R4, 0x2, P4 ;  /* 0x00000004280b7211 */ /* 0x000fe400020f16ff */
[----:B------:R-:W-:Y:S01]  /*15c00*/  MOV R60, R61 ;  /* 0x0000003d003c7202 */ /* 0x000fe20000000f00 */
[----:B------:R-:W-:Y:S01]  /*15c10*/  IMAD.MOV.U32 R61, RZ, RZ, R62 ;  /* 0x000000ffff3d7224 */ /* 0x000fe200078e003e */
[----:B------:R-:W-:Y:S01]  /*15c20*/  MOV R62, R63 ;  /* 0x0000003f003e7202 */ /* 0x000fe20000000f00 */
[----:B------:R1:W-:Y:S04]  /*15c30*/  STL.64 [R1+0xa10], R12 ;  /* 0x000a100c01007387 */ /* 0x0003e80000100a00 */
[----:B------:R-:W4:Y:S04]  /*15c40*/  LDL.LU R67, [R1+0x274] ;  /* 0x0002740001437983 */ /* 0x000f280000300800 */
[----:B------:R1:W-:Y:S01]  /*15c50*/  STL.64 [R1+0xb10], R10 ;  /* 0x000b100a01007387 */ /* 0x0003e20000100a00 */
[----:B--2---:R-:W-:-:S04]  /*15c60*/  IMAD.MOV.U32 R69, RZ, RZ, R85 ;  /* 0x000000ffff457224 */ /* 0x004fc800078e0055 */
[----:B------:R-:W-:-:S04]  /*15c70*/  IMAD.MOV.U32 R64, RZ, RZ, R69 ;  /* 0x000000ffff407224 */ /* 0x000fc800078e0045 */
[----:B------:R-:W-:Y:S01]  /*15c80*/  IMAD.MOV.U32 R63, RZ, RZ, R64 ;  /* 0x000000ffff3f7224 */ /* 0x000fe200078e0040 */
[----:B---3--:R-:W-:-:S04]  /*15c90*/  MOV R65, R83 ;  /* 0x0000005300417202 */ /* 0x008fc80000000f00 */
[----:B------:R-:W-:Y:S01]  /*15ca0*/  MOV R64, R65 ;  /* 0x0000004100407202 */ /* 0x000fe20000000f00 */
        /* <DEDUP_REMOVED lines=20> */
[----:B--2---:R-:W-:Y:S01]  /*15df0*/  IMAD.MOV.U32 R65, RZ, RZ, R74 ;  /* 0x000000ffff417224 */ /* 0x004fe200078e004a */
[----:B------:R-:W-:-:S02]  /*15e00*/  MOV R74, R76 ;  /* 0x0000004c004a7202 */ /* 0x000fc40000000f00 */
[----:B------:R-:W2:Y:S01]  /*15e10*/  LDL.LU R76, [R1+0x264] ;  /* 0x00026400014c7983 */ /* 0x000ea20000300800 */
        /* <DEDUP_REMOVED lines=36> */
[----:B--2---:R-:W-:Y:S01]  /*16060*/  MOV R76, R80 ;  /* 0x00000050004c7202 */ /* 0x004fe20000000f00 */
[----:B------:R-:W-:-:S02]  /*16070*/  IMAD.MOV.U32 R80, RZ, RZ, R79 ;  /* 0x000000ffff507224 */ /* 0x000fc400078e004f */
[----:B------:R-:W2:Y:S01]  /*16080*/  LDL.LU R79, [R1+0x2a0] ;  /* 0x0002a000014f7983 */ /* 0x000ea20000300800 */
[----:B------:R-:W-:Y:S01]  /*16090*/  IMAD.MOV.U32 R72, RZ, RZ, R86 ;  /* 0x000000ffff487224 */ /* 0x000fe200078e0056 */
[----:B------:R-:W-:Y:S02]  /*160a0*/  MOV R71, R84 ;  /* 0x0000005400477202 */ /* 0x000fe40000000f00 */
[CC--:B------:R-:W-:Y:S02]  /*160b0*/  LEA R86, P1, R51.reuse, R2.reuse, 0x2 ;  /* 0x0000000233567211 */ /* 0x0c0fe400078210ff */
[C---:B------:R-:W-:Y:S02]  /*160c0*/  LEA R84, P6, R52.reuse, R2, 0x2 ;  /* 0x0000000234547211 */ /* 0x040fe400078c10ff */
[-C--:B------:R-:W-:Y:S02]  /*160d0*/  LEA.HI.X.SX32 R87, R51, R4.reuse, 0x2, P1 ;  /* 0x0000000433577211 */ /* 0x080fe400008f16ff */
[----:B------:R-:W-:Y:S01]  /*160e0*/  LEA.HI.X.SX32 R85, R52, R4, 0x2, P6 ;  /* 0x0000000434557211 */ /* 0x000fe200030f16ff */
[----:B------:R-:W-:Y:S01]  /*160f0*/  IMAD.MOV.U32 R52, RZ, RZ, R7 ;  /* 0x000000ffff347224 */ /* 0x000fe200078e0007 */
[----:B------:R-:W-:Y:S01]  /*16100*/  MOV R51, R6 ;  /* 0x0000000600337202 */ /* 0x000fe20000000f00 */
[----:B------:R-:W-:Y:S01]  /*16110*/  IMAD.MOV.U32 R7, RZ, RZ, R58 ;  /* 0x000000ffff077224 */ /* 0x000fe200078e003a */
[----:B------:R-:W-:-:S02]  /*16120*/  MOV R6, R57 ;  /* 0x0000003900067202 */ /* 0x000fc40000000f00 */
[----:B------:R-:W-:Y:S02]  /*16130*/  MOV R57, R61 ;  /* 0x0000003d00397202 */ /* 0x000fe40000000f00 */
[----:B------:R-:W-:Y:S02]  /*16140*/  MOV R58, R63 ;  /* 0x0000003f003a7202 */ /* 0x000fe40000000f00 */
[----:B------:R-:W-:Y:S02]  /*16150*/  MOV R61, R65 ;  /* 0x00000041003d7202 */ /* 0x000fe40000000f00 */
[----:B------:R-:W-:Y:S02]  /*16160*/  MOV R63, R76 ;  /* 0x0000004c003f7202 */ /* 0x000fe40000000f00 */
[----:B------:R-:W3:Y:S01]  /*16170*/  LDL.LU R76, [R1+0x250] ;  /* 0x00025000014c7983 */ /* 0x000ee20000300800 */
[----:B--2---:R-:W-:-:S03]  /*16180*/  MOV R65, R79 ;  /* 0x0000004f00417202 */ /* 0x004fc60000000f00 */
[----:B------:R-:W2:Y:S01]  /*16190*/  LDL.LU R79, [R1+0x290] ;  /* 0x00029000014f7983 */ /* 0x000ea20000300800 */
        /* <DEDUP_REMOVED lines=10> */
[----:B------:R-:W-:-:S02]  /*16240*/  IMAD.MOV.U32 R59, RZ, RZ, R64 ;  /* 0x000000ffff3b7224 */ /* 0x000fc400078e0040 */
[----:B------:R-:W-:Y:S02]  /*16250*/  IMAD.MOV.U32 R50, RZ, RZ, R52 ;  /* 0x000000ffff327224 */ /* 0x000fe400078e0034 */
[----:B------:R-:W-:Y:S02]  /*16260*/  IMAD.MOV.U32 R62, RZ, RZ, R74 ;  /* 0x000000ffff3e7224 */ /* 0x000fe400078e004a */
[----:B------:R-:W-:Y:S02]  /*16270*/  IMAD.MOV.U32 R52, RZ, RZ, R54 ;  /* 0x000000ffff347224 */ /* 0x000fe400078e0036 */
[----:B------:R-:W-:Y:S02]  /*16280*/  IMAD.MOV.U32 R64, RZ, RZ, R80 ;  /* 0x000000ffff407224 */ /* 0x000fe400078e0050 */
[----:B------:R-:W-:Y:S01]  /*16290*/  IMAD.MOV.U32 R54, RZ, RZ, R7 ;  /* 0x000000ffff367224 */ /* 0x000fe200078e0007 */
[----:B------:R-:W-:Y:S01]  /*162a0*/  MOV R7, R55 ;  /* 0x0000003700077202 */ /* 0x000fe20000000f00 */
[----:B------:R-:W-:Y:S01]  /*162b0*/  IMAD.MOV.U32 R74, RZ, RZ, R81 ;  /* 0x000000ffff4a7224 */ /* 0x000fe200078e0051 */
[----:B------:R-:W-:-:S02]  /*162c0*/  MOV R235, R51 ;  /* 0x0000003300eb7202 */ /* 0x000fc40000000f00 */
[----:B------:R-:W-:Y:S02]  /*162d0*/  MOV R55, R57 ;  /* 0x0000003900377202 */ /* 0x000fe40000000f00 */
[----:B------:R-:W-:Y:S02]  /*162e0*/  MOV R51, R53 ;  /* 0x0000003500337202 */ /* 0x000fe40000000f00 */
[----:B------:R-:W-:Y:S02]  /*162f0*/  MOV R57, R59 ;  /* 0x0000003b00397202 */ /* 0x000fe40000000f00 */
[CC--:B------:R-:W-:Y:S02]  /*16300*/  LEA R88, P2, R48.reuse, R2.reuse, 0x2 ;  /* 0x0000000230587211 */ /* 0x0c0fe400078410ff */
[C---:B------:R-:W-:Y:S02]  /*16310*/  LEA R14, P4, R49.reuse, R2, 0x2 ;  /* 0x00000002310e7211 */ /* 0x040fe400078810ff */
        /* <DEDUP_REMOVED lines=8> */
[-C--:B------:R-:W-:Y:S01]  /*163a0*/  LEA.HI.X.SX32 R89, R48, R4.reuse, 0x2, P2 ;  /* 0x0000000430597211 */ /* 0x080fe200010f16ff */
[----:B------:R-:W-:Y:S01]  /*163b0*/  IMAD.MOV.U32 R61, RZ, RZ, R63 ;  /* 0x000000ffff3d7224 */ /* 0x000fe200078e003f */
[----:B------:R-:W-:Y:S01]  /*163c0*/  LEA.HI.X.SX32 R15, R49, R4, 0x2, P4 ;  /* 0x00000004310f7211 */ /* 0x000fe200020f16ff */
[----:B---3--:R-:W-:Y:S01]  /*163d0*/  IMAD.MOV.U32 R63, RZ, RZ, R76 ;  /* 0x000000ffff3f7224 */ /* 0x008fe200078e004c */
[----:B------:R-:W-:Y:S01]  /*163e0*/  MOV R49, R52 ;  /* 0x0000003400317202 */ /* 0x000fe20000000f00 */
[----:B------:R-:W-:Y:S01]  /*163f0*/  IMAD.MOV.U32 R48, RZ, RZ, R51 ;  /* 0x000000ffff307224 */ /* 0x000fe200078e0033 */
[----:B-1----:R-:W-:-:S02]  /*16400*/  LEA R12, P3, R47, R2, 0x2 ;  /* 0x000000022f0c7211 */ /* 0x002fc400078610ff */
[----:B------:R-:W-:Y:S01]  /*16410*/  MOV R51, R54 ;  /* 0x0000003600337202 */ /* 0x000fe20000000f00 */
[----:B------:R-:W-:Y:S01]  /*16420*/  IMAD.MOV.U32 R54, RZ, RZ, R6 ;  /* 0x000000ffff367224 */ /* 0x000fe200078e0006 */
[----:B------:R-:W-:Y:S01]  /*16430*/  MOV R52, R55 ;  /* 0x0000003700347202 */ /* 0x000fe20000000f00 */
[----:B------:R-:W-:Y:S01]  /*16440*/  IMAD.MOV.U32 R55, RZ, RZ, R58 ;  /* 0x000000ffff377224 */ /* 0x000fe200078e003a */
[----:B------:R-:W-:Y:S01]  /*16450*/  MOV R6, R57 ;  /* 0x0000003900067202 */ /* 0x000fe20000000f00 */
[----:B------:R-:W-:Y:S01]  /*16460*/  IMAD.MOV.U32 R58, RZ, RZ, R61 ;  /* 0x000000ffff3a7224 */ /* 0x000fe200078e003d */
[----:B------:R1:W-:Y:S01]  /*16470*/  STL.64 [R1+0x8f0], R14 ;  /* 0x0008f00e01007387 */ /* 0x0003e20000100a00 */
[----:B------:R-:W-:Y:S01]  /*16480*/  IMAD.MOV.U32 R57, RZ, RZ, R63 ;  /* 0x000000ffff397224 */ /* 0x000fe200078e003f */
[----:B------:R-:W-:Y:S01]  /*16490*/  MOV R63, R77 ;  /* 0x0000004d003f7202 */ /* 0x000fe20000000f00 */
[----:B------:R-:W-:Y:S01]  /*164a0*/  IMAD.MOV.U32 R230, RZ, RZ, R48 ;  /* 0x000000ffffe67224 */ /* 0x000fe200078e0030 */
[----:B------:R-:W-:-:S02]  /*164b0*/  LEA.HI.X.SX32 R13, R47, R4, 0x2, P3 ;  /* 0x000000042f0d7211 */ /* 0x000fc400018f16ff */
[----:B------:R-:W-:Y:S01]  /*164c0*/  MOV R48, R51 ;  /* 0x0000003300307202 */ /* 0x000fe20000000f00 */
[----:B------:R-:W-:Y:S01]  /*164d0*/  IMAD.MOV.U32 R51, RZ, RZ, R6 ;  /* 0x000000ffff337224 */ /* 0x000fe200078e0006 */
[----:B------:R-:W-:Y:S02]  /*164e0*/  MOV R6, R57 ;  /* 0x0000003900067202 */ /* 0x000fe40000000f00 */
[----:B------:R-:W-:Y:S02]  /*164f0*/  MOV R57, R63 ;  /* 0x0000003f00397202 */ /* 0x000fe40000000f00 */
[----:B--2---:R-:W-:-:S04]  /*16500*/  MOV R74, R79 ;  /* 0x0000004f004a7202 */ /* 0x004fc80000000f00 */
[----:B------:R-:W-:Y:S02]  /*16510*/  MOV R61, R74 ;  /* 0x0000004a003d7202 */ /* 0x000fe40000000f00 */
[----:B------:R-:W2:Y:S04]  /*16520*/  LDL.LU R74, [R1+0x268] ;  /* 0x00026800014a7983 */ /* 0x000ea80000300800 */
[----:B------:R3:W-:Y:S04]  /*16530*/  STL.64 [R1+0xa18], R12 ;  /* 0x000a180c01007387 */ /* 0x0007e80000100a00 */
[----:B------:R-:W4:Y:S01]  /*16540*/  LDL.LU R63, [R1+0x2a4] ;  /* 0x0002a400013f7983 */ /* 0x000f220000300800 */
[----:B------:R-:W-:Y:S01]  /*16550*/  MOV R38, R50 ;  /* 0x0000003200267202 */ /* 0x000fe20000000f00 */
[----:B------:R-:W-:-:S02]  /*16560*/  IMAD.MOV.U32 R76, RZ, RZ, R78 ;  /* 0x000000ffff4c7224 */ /* 0x000fc400078e004e */
[----:B------:R-:W-:Y:S02]  /*16570*/  IMAD.MOV.U32 R50, RZ, RZ, R53 ;  /* 0x000000ffff327224 */ /* 0x000fe400078e0035 */
[----:B------:R-:W-:Y:S01]  /*16580*/  IMAD.MOV.U32 R53, RZ, RZ, R56 ;  /* 0x000000ffff357224 */ /* 0x000fe200078e0038 */
[----:B------:R-:W-:Y:S02]  /*16590*/  MOV R56, R59 ;  /* 0x0000003b00387202 */ /* 0x000fe40000000f00 */
[----:B------:R-:W-:Y:S01]  /*165a0*/  MOV R59, R62 ;  /* 0x0000003e003b7202 */ /* 0x000fe20000000f00 */
[----:B------:R-:W-:Y:S01]  /*165b0*/  IMAD.MOV.U32 R62, RZ, RZ, R76 ;  /* 0x000000ffff3e7224 */ /* 0x000fe200078e004c */
[----:B------:R-:W-:Y:S01]  /*165c0*/  MOV R46, R49 ;  /* 0x00000031002e7202 */ /* 0x000fe20000000f00 */
[----:B------:R-:W-:Y:S01]  /*165d0*/  IMAD.MOV.U32 R47, RZ, RZ, R50 ;  /* 0x000000ffff2f7224 */ /* 0x000fe200078e0032 */
[-C--:B------:R-:W-:Y:S01]  /*165e0*/  LEA R10, P2, R39, R2.reuse, 0x2 ;  /* 0x00000002270a7211 */ /* 0x080fe200078410ff */
[----:B------:R-:W-:Y:S01]  /*165f0*/  IMAD.MOV.U32 R49, RZ, RZ, R52 ;  /* 0x000000ffff317224 */ /* 0x000fe200078e0034 */
[----:B------:R-:W-:-:S02]  /*16600*/  LEA R8, P1, R42, R2, 0x2 ;  /* 0x000000022a087211 */ /* 0x000fc400078210ff */
        /* <DEDUP_REMOVED lines=15> */
[----:B------:R3:W-:Y:S01]  /*16700*/  STL.64 [R1+0xb18], R10 ;  /* 0x000b180a01007387 */ /* 0x0007e20000100a00 */
[----:B------:R-:W-:Y:S01]  /*16710*/  MOV R51, R53 ;  /* 0x0000003500337202 */ /* 0x000fe20000000f00 */
[----:B------:R-:W-:-:S02]  /*16720*/  IMAD.MOV.U32 R6, RZ, RZ, R62 ;  /* 0x000000ffff067224 */ /* 0x000fc400078e003e */
[----:B------:R3:W-:Y:S01]  /*16730*/  STL.64 [R1+0xc08], R8 ;  /* 0x000c080801007387 */ /* 0x0007e20000100a00 */
[----:B------:R-:W-:-:S03]  /*16740*/  IMAD.MOV.U32 R62, RZ, RZ, R66 ;  /* 0x000000ffff3e7224 */ /* 0x000fc600078e0042 */
[----:B------:R-:W3:Y:S01]  /*16750*/  LDL.LU R66, [R1+0x2a8] ;  /* 0x0002a80001427983 */ /* 0x000ee20000300800 */
[----:B--2---:R-:W-:-:S05]  /*16760*/  IMAD.MOV.U32 R55, RZ, RZ, R74 ;  /* 0x000000ffff377224 */ /* 0x004fca00078e004a */
[----:B------:R-:W-:Y:S02]  /*16770*/  MOV R53, R55 ;  /* 0x0000003700357202 */ /* 0x000fe40000000f00 */
[----:B----4-:R-:W-:Y:S02]  /*16780*/  MOV R55, R63 ;  /* 0x0000003f00377202 */ /* 0x010fe40000000f00 */
[----:B------:R-:W-:Y:S02]  /*16790*/  MOV R63, R68 ;  /* 0x00000044003f7202 */ /* 0x000fe40000000f00 */
        /* <DEDUP_REMOVED lines=13> */
[----:B--2---:R-:W-:Y:S01]  /*16870*/  IMAD.MOV.U32 R66, RZ, RZ, R68 ;  /* 0x000000ffff427224 */ /* 0x004fe200078e0044 */
[----:B------:R-:W-:-:S02]  /*16880*/  MOV R68, R70 ;  /* 0x0000004600447202 */ /* 0x000fc40000000f00 */
        /* <DEDUP_REMOVED lines=17> */
[C---:B------:R-:W-:Y:S02]  /*169a0*/  LEA R80, P6, R43.reuse, R2, 0x2 ;  /* 0x000000022b507211 */ /* 0x040fe400078c10ff */
[-C--:B------:R-:W-:Y:S02]  /*169b0*/  LEA.HI.X.SX32 R77, R44, R4.reuse, 0x2, P4 ;  /* 0x000000042c4d7211 */ /* 0x080fe400020f16ff */
        /* <DEDUP_REMOVED lines=8> */
[----:B------:R-:W-:-:S02]  /*16a40*/  MOV R53, R63 ;  /* 0x0000003f00357202 */ /* 0x000fc40000000f00 */
[----:B------:R-:W-:Y:S02]  /*16a50*/  MOV R39, R46 ;  /* 0x0000002e00277202 */ /* 0x000fe40000000f00 */
[----:B------:R-:W-:Y:S02]  /*16a60*/  MOV R46, R52 ;  /* 0x00000034002e7202 */ /* 0x000fe40000000f00 */
[----:B--2---:R-:W-:Y:S01]  /*16a70*/  MOV R68, R70 ;  /* 0x0000004600447202 */ /* 0x004fe20000000f00 */
[----:B------:R-:W-:Y:S02]  /*16a80*/  IMAD.MOV.U32 R70, RZ, RZ, R72 ;  /* 0x000000ffff467224 */ /* 0x000fe400078e0048 */
[----:B------:R-:W2:Y:S01]  /*16a90*/  LDL.LU R72, [R1+0x270] ;  /* 0x0002700001487983 */ /* 0x000ea20000300800 */
[----:B------:R-:W-:Y:S01]  /*16aa0*/  MOV R62, R68 ;  /* 0x00000044003e7202 */ /* 0x000fe20000000f00 */
[----:B------:R-:W-:Y:S02]  /*16ab0*/  IMAD.MOV.U32 R68, RZ, RZ, R73 ;  /* 0x000000ffff447224 */ /* 0x000fe400078e0049 */
[----:B------:R-:W-:-:S02]  /*16ac0*/  IMAD.MOV.U32 R63, RZ, RZ, R70 ;  /* 0x000000ffff3f7224 */ /* 0x000fc400078e0046 */
[----:B------:R-:W-:Y:S01]  /*16ad0*/  IMAD.MOV.U32 R52, RZ, RZ, R62 ;  /* 0x000000ffff347224 */ /* 0x000fe200078e003e */
[----:B------:R-:W3:Y:S01]  /*16ae0*/  LDL.LU R70, [R1+0x284] ;  /* 0x0002840001467983 */ /* 0x000ee20000300800 */
[----:B------:R-:W-:-:S03]  /*16af0*/  MOV R62, R68 ;  /* 0x00000044003e7202 */ /* 0x000fc60000000f00 */
[----:B------:R-:W4:Y:S01]  /*16b00*/  LDL.LU R68, [R1+0x25c] ;  /* 0x00025c0001447983 */ /* 0x000f220000300800 */
[C---:B------:R-:W-:Y:S02]  /*16b10*/  LEA R74, P3, R41.reuse, R2, 0x2 ;  /* 0x00000002294a7211 */ /* 0x040fe400078610ff */
        /* <DEDUP_REMOVED lines=8> */
[----:B------:R-:W-:-:S02]  /*16ba0*/  MOV R50, R6 ;  /* 0x0000000600327202 */ /* 0x000fc40000000f00 */
[C---:B-1----:R-:W-:Y:S02]  /*16bb0*/  LEA R14, P2, R36.reuse, R2, 0x2 ;  /* 0x00000002240e7211 */ /* 0x042fe400078410ff */
[----:B------:R-:W-:Y:S02]  /*16bc0*/  MOV R37, R42 ;  /* 0x0000002a00257202 */ /* 0x000fe40000000f00 */
[----:B------:R-:W-:Y:S02]  /*16bd0*/  LEA.HI.X.SX32 R15, R36, R4, 0x2, P2 ;  /* 0x00000004240f7211 */ /* 0x000fe400010f16ff */
[CC--:B------:R-:W-:Y:S01]  /*16be0*/  LEA R12, P1, R232.reuse, R2.reuse, 0x2 ;  /* 0x00000002e80c7211 */ /* 0x0c0fe200078210ff */
[----:B------:R-:W-:Y:S01]  /*16bf0*/  IMAD.MOV.U32 R35, RZ, RZ, R37 ;  /* 0x000000ffff237224 */ /* 0x000fe200078e0025 */
[----:B------:R-:W-:Y:S02]  /*16c00*/  MOV R36, R39 ;  /* 0x0000002700247202 */ /* 0x000fe40000000f00 */
[----:B------:R-:W-:Y:S01]  /*16c10*/  LEA R10, P6, R229, R2, 0x2 ;  /* 0x00000002e50a7211 */ /* 0x000fe200078c10ff */
[----:B------:R1:W-:Y:S01]  /*16c20*/  STL.64 [R1+0x910], R14 ;  /* 0x0009100e01007387 */ /* 0x0003e20000100a00 */
[----:B------:R-:W-:Y:S01]  /*16c30*/  LEA.HI.X.SX32 R13, R232, R4, 0x2, P1 ;  /* 0x00000004e80d7211 */ /* 0x000fe200008f16ff */
[----:B------:R-:W-:Y:S01]  /*16c40*/  IMAD.MOV.U32 R31, RZ, RZ, R36 ;  /* 0x000000ffff1f7224 */ /* 0x000fe200078e0024 */
[----:B------:R-:W-:Y:S01]  /*16c50*/  LEA R8, P5, R30, R2, 0x2 ;  /* 0x000000021e087211 */ /* 0x000fe200078a10ff */
[----:B------:R-:W-:Y:S01]  /*16c60*/  IMAD.MOV.U32 R42, RZ, RZ, R47 ;  /* 0x000000ffff2a7224 */ /* 0x000fe200078e002f */
[----:B------:R-:W-:-:S02]  /*16c70*/  MOV R232, R35 ;  /* 0x0000002300e87202 */ /* 0x000fc40000000f00 */
[----:B------:R-:W-:Y:S01]  /*16c80*/  LEA.HI.X.SX32 R11, R229, R4, 0x2, P6 ;  /* 0x00000004e50b7211 */ /* 0x000fe200030f16ff */
[----:B------:R-:W-:Y:S01]  /*16c90*/  IMAD.MOV.U32 R47, RZ, RZ, R53 ;  /* 0x000000ffff2f7224 */ /* 0x000fe200078e0035 */
[----:B------:R-:W-:Y:S02]  /*16ca0*/  MOV R53, R63 ;  /* 0x0000003f00357202 */ /* 0x000fe40000000f00 */
[C---:B-1----:R-:W-:Y:S01]  /*16cb0*/  LEA R14, P6, R235.reuse, R2, 0x2 ;  /* 0x00000002eb0e7211 */ /* 0x042fe200078c10ff */
[----:B------:R1:W-:Y:S01]  /*16cc0*/  STL.64 [R1+0xa20], R12 ;  /* 0x000a200c01007387 */ /* 0x0003e20000100a00 */
[-C--:B------:R-:W-:Y:S02]  /*16cd0*/  LEA.HI.X.SX32 R9, R30, R4.reuse, 0x2, P5 ;  /* 0x000000041e097211 */ /* 0x080fe400028f16ff */
[----:B------:R-:W-:Y:S01]  /*16ce0*/  LEA.HI.X.SX32 R15, R235, R4, 0x2, P6 ;  /* 0x00000004eb0f7211 */ /* 0x000fe200030f16ff */
[----:B------:R3:W-:Y:S01]  /*16cf0*/  STL.64 [R1+0xb20], R10 ;  /* 0x000b200a01007387 */ /* 0x0007e20000100a00 */
[----:B------:R-:W-:-:S03]  /*16d00*/  MOV R229, R31 ;  /* 0x0000001f00e57202 */ /* 0x000fc60000000f00 */
[----:B------:R3:W-:Y:S01]  /*16d10*/  STL.64 [R1+0xc10], R8 ;  /* 0x000c100801007387 */ /* 0x0007e20000100a00 */
[----:B-1----:R-:W-:-:S03]  /*16d20*/  LEA R12, P5, R38, R2, 0x2 ;  /* 0x00000002260c7211 */ /* 0x002fc600078a10ff */
[----:B------:R1:W-:Y:S01]  /*16d30*/  STL.64 [R1+0x920], R14 ;  /* 0x0009200e01007387 */ /* 0x0003e20000100a00 */
[----:B------:R-:W-:Y:S01]  /*16d40*/  LEA.HI.X.SX32 R13, R38, R4, 0x2, P5 ;  /* 0x00000004260d7211 */ /* 0x000fe200028f16ff */
[----:B------:R-:W-:-:S04]  /*16d50*/  IMAD.MOV.U32 R30, RZ, RZ, R232 ;  /* 0x000000ffff1e7224 */ /* 0x000fc800078e00e8 */
[----:B------:R1:W-:Y:S01]  /*16d60*/  STL.64 [R1+0xa28], R12 ;  /* 0x000a280c01007387 */ /* 0x0003e20000100a00 */
[----:B------:R-:W-:Y:S01]  /*16d70*/  IMAD.MOV.U32 R235, RZ, RZ, R61 ;  /* 0x000000ffffeb7224 */ /* 0x000fe200078e003d */
[----:B--2---:R-:W-:-:S05]  /*16d80*/  MOV R66, R72 ;  /* 0x0000004800427202 */ /* 0x004fca0000000f00 */
[----:B------:R-:W-:Y:S01]  /*16d90*/  IMAD.MOV.U32 R6, RZ, RZ, R66 ;  /* 0x000000ffff067224 */ /* 0x000fe200078e0042 */
[----:B------:R-:W-:-:S05]  /*16da0*/  MOV R66, R71 ;  /* 0x0000004700427202 */ /* 0x000fca0000000f00 */
[----:B------:R-:W-:Y:S01]  /*16db0*/  IMAD.MOV.U32 R37, RZ, RZ, R66 ;  /* 0x000000ffff257224 */ /* 0x000fe200078e0042 */
[----:B----4-:R-:W-:Y:S01]  /*16dc0*/  MOV R39, R68 ;  /* 0x0000004400277202 */ /* 0x010fe20000000f00 */
[----:B------:R-:W-:Y:S01]  /*16dd0*/  IMAD.MOV.U32 R66, RZ, RZ, R69 ;  /* 0x000000ffff427224 */ /* 0x000fe200078e0045 */
[----:B------:R-:W-:Y:S02]  /*16de0*/  LEA R72, P4, R34, R2, 0x2 ;  /* 0x0000000222487211 */ /* 0x000fe400078810ff */
[----:B------:R-:W-:Y:S01]  /*16df0*/  MOV R35, R37 ;  /* 0x0000002500237202 */ /* 0x000fe20000000f00 */
[----:B------:R-:W-:Y:S01]  /*16e00*/  IMAD.MOV.U32 R36, RZ, RZ, R39 ;  /* 0x000000ffff247224 */ /* 0x000fe200078e0027 */
[----:B------:R-:W-:Y:S01]  /*16e10*/  MOV R37, R66 ;  /* 0x0000004200257202 */ /* 0x000fe20000000f00 */
[----:B------:R-:W-:Y:S01]  /*16e20*/  IMAD.MOV.U32 R39, RZ, RZ, R67 ;  /* 0x000000ffff277224 */ /* 0x000fe200078e0043 */
[----:B------:R-:W-:Y:S01]  /*16e30*/  LEA R68, P2, R40, R2, 0x2 ;  /* 0x0000000228447211 */ /* 0x000fe200078410ff */
[----:B---3--:R-:W-:Y:S01]  /*16e40*/  IMAD.MOV.U32 R63, RZ, RZ, R70 ;  /* 0x000000ffff3f7224 */ /* 0x008fe200078e0046 */
[----:B------:R-:W-:Y:S01]  /*16e50*/  LEA.HI.X.SX32 R73, R34, R4, 0x2, P4 ;  /* 0x0000000422497211 */ /* 0x000fe200020f16ff */
[----:B------:R-:W-:Y:S01]  /*16e60*/  IMAD.MOV.U32 R34, RZ, RZ, R36 ;  /* 0x000000ffff227224 */ /* 0x000fe200078e0024 */
[----:B------:R-:W-:-:S02]  /*16e70*/  LEA R70, P3, R233, R2, 0x2 ;  /* 0x00000002e9467211 */ /* 0x000fc400078610ff */
[-C--:B------:R-:W-:Y:S02]  /*16e80*/  LEA R10, P4, R230, R2.reuse, 0x2 ;  /* 0x00000002e60a7211 */ /* 0x080fe400078810ff */
[----:B------:R-:W-:Y:S01]  /*16e90*/  MOV R36, R37 ;  /* 0x0000002500247202 */ /* 0x000fe20000000f00 */
[----:B------:R-:W-:Y:S01]  /*16ea0*/  IMAD.MOV.U32 R37, RZ, RZ, R39 ;  /* 0x000000ffff257224 */ /* 0x000fe200078e0027 */
[----:B------:R-:W-:Y:S02]  /*16eb0*/  LEA R66, P1, R234, R2, 0x2 ;  /* 0x00000002ea427211 */ /* 0x000fe400078210ff */
[-C--:B------:R-:W-:Y:S01]  /*16ec0*/  LEA.HI.X.SX32 R69, R40, R4.reuse, 0x2, P2 ;  /* 0x0000000428457211 */ /* 0x080fe200010f16ff */
[----:B------:R-:W-:Y:S01]  /*16ed0*/  IMAD.MOV.U32 R40, RZ, RZ, R49 ;  /* 0x000000ffff287224 */ /* 0x000fe200078e0031 */
[----:B------:R-:W-:Y:S01]  /*16ee0*/  MOV R39, R41 ;  /* 0x0000002900277202 */ /* 0x000fe20000000f00 */
[----:B------:R-:W-:Y:S01]  /*16ef0*/  IMAD.MOV.U32 R49, RZ, RZ, R59 ;  /* 0x000000ffff317224 */ /* 0x000fe200078e003b */
[----:B------:R-:W-:-:S02]  /*16f00*/  LEA.HI.X.SX32 R71, R233, R4, 0x2, P3 ;  /* 0x00000004e9477211 */ /* 0x000fc400018f16ff */
[----:B------:R-:W-:Y:S02]  /*16f10*/  MOV R41, R58 ;  /* 0x0000003a00297202 */ /* 0x000fe40000000f00 */
[C---:B------:R-:W-:Y:S02]  /*16f20*/  LEA R8, P3, R231.reuse, R2, 0x2 ;  /* 0x00000002e7087211 */ /* 0x040fe400078610ff */
[----:B------:R-:W-:Y:S02]  /*16f30*/  MOV R58, R64 ;  /* 0x00000040003a7202 */ /* 0x000fe40000000f00 */
[----:B------:R-:W-:Y:S02]  /*16f40*/  LEA.HI.X.SX32 R11, R230, R4, 0x2, P4 ;  /* 0x00000004e60b7211 */ /* 0x000fe400020f16ff */
[-C--:B------:R-:W-:Y:S02]  /*16f50*/  LEA R64, P2, R32, R2.reuse, 0x2 ;  /* 0x0000000220407211 */ /* 0x080fe400078410ff */
[----:B-1----:R-:W-:Y:S01]  /*16f60*/  LEA R14, P4, R44, R2, 0x2 ;  /* 0x000000022c0e7211 */ /* 0x002fe200078810ff */
        /* <DEDUP_REMOVED lines=9> */
[----:B------:R-:W-:Y:S01]  /*17000*/  LEA.HI.X.SX32 R9, R231, R4, 0x2, P3 ;  /* 0x00000004e7097211 */ /* 0x000fe200018f16ff */
[----:B------:R1:W-:Y:S01]  /*17010*/  STL.64 [R1+0xb28], R10 ;  /* 0x000b280a01007387 */ /* 0x0003e20000100a00 */
[----:B------:R-:W-:Y:S01]  /*17020*/  MOV R233, R42 ;  /* 0x0000002a00e97202 */ /* 0x000fe20000000f00 */
[----:B------:R-:W-:Y:S01]  /*17030*/  IMAD.MOV.U32 R42, RZ, RZ, R45 ;  /* 0x000000ffff2a7224 */ /* 0x000fe200078e002d */
[----:B------:R-:W-:-:S02]  /*17040*/  LEA R62, P1, R33, R2, 0x2 ;  /* 0x00000002213e7211 */ /* 0x000fc400078210ff */
[----:B------:R-:W-:Y:S02]  /*17050*/  MOV R37, R60 ;  /* 0x0000003c00257202 */ /* 0x000fe40000000f00 */
[----:B------:R-:W-:Y:S02]  /*17060*/  LEA R12, P3, R43, R2, 0x2 ;  /* 0x000000022b0c7211 */ /* 0x000fe400078610ff */
[-C--:B------:R-:W-:Y:S02]  /*17070*/  LEA.HI.X.SX32 R65, R32, R4.reuse, 0x2, P2 ;  /* 0x0000000420417211 */ /* 0x080fe400010f16ff */
[----:B------:R-:W-:Y:S02]  /*17080*/  LEA.HI.X.SX32 R15, R44, R4, 0x2, P4 ;  /* 0x000000042c0f7211 */ /* 0x000fe400020f16ff */
[-C--:B------:R-:W-:Y:S02]  /*17090*/  LEA R60, P6, R7, R2.reuse, 0x2 ;  /* 0x00000002073c7211 */ /* 0x080fe400078c10ff */
[----:B-1----:R-:W-:-:S02]  /*170a0*/  LEA R10, P2, R229, R2, 0x2 ;  /* 0x00000002e50a7211 */ /* 0x002fc400078410ff */
[----:B------:R-:W-:Y:S01]  /*170b0*/  MOV R45, R50 ;  /* 0x00000032002d7202 */ /* 0x000fe20000000f00 */
[----:B------:R-:W-:Y:S01]  /*170c0*/  IMAD.MOV.U32 R50, RZ, RZ, R63 ;  /* 0x000000ffff327224 */ /* 0x000fe200078e003f */
[----:B------:R-:W-:Y:S01]  /*170d0*/  MOV R232, R39 ;  /* 0x0000002700e87202 */ /* 0x000fe20000000f00 */
[----:B------:R1:W-:Y:S01]  /*170e0*/  STL.64 [R1+0xc18], R8 ;  /* 0x000c180801007387 */ /* 0x0003e20000100a00 */
[----:B------:R-:W-:Y:S02]  /*170f0*/  MOV R39, R41 ;  /* 0x0000002900277202 */ /* 0x000fe40000000f00 */
[----:B------:R-:W-:Y:S01]  /*17100*/  MOV R230, R38 ;  /* 0x0000002600e67202 */ /* 0x000fe20000000f00 */
[----:B------:R2:W-:Y:S01]  /*17110*/  STL.64 [R1+0x930], R14 ;  /* 0x0009300e01007387 */ /* 0x0005e20000100a00 */
[----:B------:R-:W-:Y:S02]  /*17120*/  MOV R41, R58 ;  /* 0x0000003a00297202 */ /* 0x000fe40000000f00 */
[----:B------:R-:W-:-:S02]  /*17130*/  LEA.HI.X.SX32 R63, R33, R4, 0x2, P1 ;  /* 0x00000004213f7211 */ /* 0x000fc400008f16ff */
[----:B------:R-:W-:Y:S01]  /*17140*/  MOV R38, R40 ;  /* 0x0000002800267202 */ /* 0x000fe20000000f00 */
[----:B------:R-:W-:Y:S01]  /*17150*/  IMAD.MOV.U32 R40, RZ, RZ, R56 ;  /* 0x000000ffff287224 */ /* 0x000fe200078e0038 */
[----:B------:R-:W-:Y:S02]  /*17160*/  LEA.HI.X.SX32 R13, R43, R4, 0x2, P3 ;  /* 0x000000042b0d7211 */ /* 0x000fe400018f16ff */
[-C--:B------:R-:W-:Y:S02]  /*17170*/  LEA R58, P5, R54, R2.reuse, 0x2 ;  /* 0x00000002363a7211 */ /* 0x080fe400078a10ff */
[----:B-1----:R-:W-:Y:S02]  /*17180*/  LEA R8, P1, R30, R2, 0x2 ;  /* 0x000000021e087211 */ /* 0x002fe400078210ff */
[-C--:B------:R-:W-:Y:S02]  /*17190*/  LEA.HI.X.SX32 R61, R7, R4.reuse, 0x2, P6 ;  /* 0x00000004073d7211 */ /* 0x080fe400030f16ff */
[----:B------:R-:W-:Y:S01]  /*171a0*/  LEA.HI.X.SX32 R11, R229, R4, 0x2, P2 ;  /* 0x00000004e50b7211 */ /* 0x000fe200010f16ff */
[----:B------:R-:W-:Y:S01]  /*171b0*/  IMAD.MOV.U32 R49, RZ, RZ, R59 ;  /* 0x000000ffff317224 */ /* 0x000fe200078e003b */
[----:B------:R-:W-:-:S02]  /*171c0*/  LEA R56, P6, R31, R2, 0x2 ;  /* 0x000000021f387211 */ /* 0x000fc400078c10ff */
[----:B--2---:R-:W-:Y:S01]  /*171d0*/  LEA R14, P2, R233, R2, 0x2 ;  /* 0x00000002e90e7211 */ /* 0x004fe200078410ff */
[----:B------:R1:W-:Y:S01]  /*171e0*/  STL.64 [R1+0xa30], R12 ;  /* 0x000a300c01007387 */ /* 0x0003e20000100a00 */
[----:B------:R-:W-:Y:S02]  /*171f0*/  MOV R7, R57 ;  /* 0x0000003900077202 */ /* 0x000fe40000000f00 */
[-C--:B------:R-:W-:Y:S01]  /*17200*/  LEA.HI.X.SX32 R59, R54, R4.reuse, 0x2, P5 ;  /* 0x00000004363b7211 */ /* 0x080fe200028f16ff */
[----:B------:R2:W-:Y:S01]  /*17210*/  STL.64 [R1+0xb30], R10 ;  /* 0x000b300a01007387 */ /* 0x0005e20000100a00 */
[----:B------:R-:W-:Y:S02]  /*17220*/  LEA.HI.X.SX32 R9, R30, R4, 0x2, P1 ;  /* 0x000000041e097211 */ /* 0x000fe400008f16ff */
[----:B------:R-:W-:Y:S02]  /*17230*/  LEA R54, P5, R34, R2, 0x2 ;  /* 0x0000000222367211 */ /* 0x000fe400078a10ff */
[----:B------:R-:W-:-:S02]  /*17240*/  LEA.HI.X.SX32 R57, R31, R4, 0x2, P6 ;  /* 0x000000041f397211 */ /* 0x000fc400030f16ff */
[----:B------:R-:W-:Y:S02]  /*17250*/  LEA.HI.X.SX32 R15, R233, R4, 0x2, P2 ;  /* 0x00000004e90f7211 */ /* 0x000fe400010f16ff */
[-C--:B-1----:R-:W-:Y:S02]  /*17260*/  LEA R12, P1, R42, R2.reuse, 0x2 ;  /* 0x000000022a0c7211 */ /* 0x082fe400078210ff */
[----:B------:R-:W-:Y:S02]  /*17270*/  MOV R32, R49 ;  /* 0x0000003100207202 */ /* 0x000fe40000000f00 */
[C---:B--2---:R-:W-:Y:S01]  /*17280*/  LEA R10, P6, R35.reuse, R2, 0x2 ;  /* 0x00000002230a7211 */ /* 0x044fe200078c10ff */
[----:B------:R-:W-:Y:S01]  /*17290*/  IMAD.MOV.U32 R49, RZ, RZ, R55 ;  /* 0x000000ffff317224 */ /* 0x000fe200078e0037 */
[----:B------:R1:W-:Y:S01]  /*172a0*/  STL.64 [R1+0xc20], R8 ;  /* 0x000c200801007387 */ /* 0x0003e20000100a00 */
[-C--:B------:R-:W-:Y:S02]  /*172b0*/  LEA.HI.X.SX32 R55, R34, R4.reuse, 0x2, P5 ;  /* 0x0000000422377211 */ /* 0x080fe400028f16ff */
[-C--:B------:R-:W-:Y:S01]  /*172c0*/  LEA.HI.X.SX32 R13, R42, R4.reuse, 0x2, P1 ;  /* 0x000000042a0d7211 */ /* 0x080fe200008f16ff */
[----:B------:R2:W-:Y:S01]  /*172d0*/  STL.64 [R1+0x938], R14 ;  /* 0x0009380e01007387 */ /* 0x0005e20000100a00 */
[----:B------:R-:W-:-:S02]  /*172e0*/  LEA.HI.X.SX32 R11, R35, R4, 0x2, P6 ;  /* 0x00000004230b7211 */ /* 0x000fc400030f16ff */
[CC--:B-1----:R-:W-:Y:S02]  /*172f0*/  LEA R8, P5, R36.reuse, R2.reuse, 0x2 ;  /* 0x0000000224087211 */ /* 0x0c2fe400078a10ff */
[C---:B--2---:R-:W-:Y:S01]  /*17300*/  LEA R14, P6, R37.reuse, R2, 0x2 ;  /* 0x00000002250e7211 */ /* 0x044fe200078c10ff */
[----:B------:R1:W-:Y:S01]  /*17310*/  STL.64 [R1+0xa38], R12 ;  /* 0x000a380c01007387 */ /* 0x0003e20000100a00 */
[-C--:B------:R-:W-:Y:S02]  /*17320*/  LEA.HI.X.SX32 R9, R36, R4.reuse, 0x2, P5 ;  /* 0x0000000424097211 */ /* 0x080fe400028f16ff */
[----:B------:R-:W-:Y:S01]  /*17330*/  LEA.HI.X.SX32 R15, R37, R4, 0x2, P6 ;  /* 0x00000004250f7211 */ /* 0x000fe200030f16ff */
[----:B------:R2:W-:Y:S04]  /*17340*/  STL.64 [R1+0xb38], R10 ;  /* 0x000b380a01007387 */ /* 0x0005e80000100a00 */
[----:B------:R3:W-:Y:S01]  /*17350*/  STL.64 [R1+0xc28], R8 ;  /* 0x000c280801007387 */ /* 0x0007e20000100a00 */
[----:B-1----:R-:W-:-:S03]  /*17360*/  LEA R12, P5, R234, R2, 0x2 ;  /* 0x00000002ea0c7211 */ /* 0x002fc600078a10ff */
[----:B------:R1:W-:Y:S01]  /*17370*/  STL.64 [R1+0x940], R14 ;  /* 0x0009400e01007387 */ /* 0x0003e20000100a00 */
[----:B------:R-:W-:-:S03]  /*17380*/  LEA.HI.X.SX32 R13, R234, R4, 0x2, P5 ;  /* 0x00000004ea0d7211 */ /* 0x000fc600028f16ff */
[----:B------:R-:W4:Y:S01]  /*17390*/  LDL.LU R234, [R1+0x2c4] ;  /* 0x0002c40001ea7983 */ /* 0x000f220000300800 */
[----:B------:R-:W-:Y:S01]  /*173a0*/  IMAD.MOV.U32 R33, RZ, RZ, R41 ;  /* 0x000000ffff217224 */ /* 0x000fe200078e0029 */
[----:B------:R-:W-:Y:S01]  /*173b0*/  MOV R41, R45 ;  /* 0x0000002d00297202 */ /* 0x000fe20000000f00 */
[----:B------:R-:W-:Y:S01]  /*173c0*/  IMAD.MOV.U32 R45, RZ, RZ, R52 ;  /* 0x000000ffff2d7224 */ /* 0x000fe200078e0034 */
[C---:B------:R-:W-:Y:S02]  /*173d0*/  LEA R52, P4, R48.reuse, R2, 0x2 ;  /* 0x0000000230347211 */ /* 0x040fe400078810ff */
[----:B------:R-:W-:Y:S02]  /*173e0*/  MOV R44, R53 ;  /* 0x00000035002c7202 */ /* 0x000fe40000000f00 */
[----:B------:R-:W-:Y:S02]  /*173f0*/  LEA.HI.X.SX32 R53, R48, R4, 0x2, P4 ;  /* 0x0000000430357211 */ /* 0x000fe400020f16ff */
[----:B------:R-:W-:Y:S01]  /*17400*/  LEA R48, P4, R38, R2, 0x2 ;  /* 0x0000000226307211 */ /* 0x000fe200078810ff */
[----:B------:R-:W-:-:S03]  /*17410*/  IMAD.MOV.U32 R31, RZ, RZ, R49 ;  /* 0x000000ffff1f7224 */ /* 0x000fc600078e0031 */
[----:B------:R-:W-:Y:S02]  /*17420*/  LEA.HI.X.SX32 R49, R38, R4, 0x2, P4 ;  /* 0x0000000426317211 */ /* 0x000fe400020f16ff */
[C---:B--2---:R-:W-:Y:S01]  /*17430*/  LEA R10, P4, R235.reuse, R2, 0x2 ;  /* 0x00000002eb0a7211 */ /* 0x044fe200078810ff */
[----:B------:R2:W-:Y:S03]  /*17440*/  STL.64 [R1+0xa40], R12 ;  /* 0x000a400c01007387 */ /* 0x0005e60000100a00 */
[----:B------:R-:W-:Y:S02]  /*17450*/  LEA.HI.X.SX32 R11, R235, R4, 0x2, P4 ;  /* 0x00000004eb0b7211 */ /* 0x000fe400020f16ff */
[----:B------:R-:W4:Y:S01]  /*17460*/  LDL.LU R235, [R1+0x2c8] ;  /* 0x0002c80001eb7983 */ /* 0x000f220000300800 */
[----:B------:R-:W-:Y:S02]  /*17470*/  IMAD.MOV.U32 R231, RZ, RZ, R39 ;  /* 0x000000ffffe77224 */ /* 0x000fe400078e0027 */
[----:B------:R-:W-:Y:S01]  /*17480*/  IMAD.MOV.U32 R39, RZ, RZ, R50 ;  /* 0x000000ffff277224 */ /* 0x000fe200078e0032 */
[----:B------:R-:W-:-:S02]  /*17490*/  LEA R50, P3, R232, R2, 0x2 ;  /* 0x00000002e8327211 */ /* 0x000fc400078610ff */
[----:B------:R-:W-:Y:S01]  /*174a0*/  MOV R43, R51 ;  /* 0x00000033002b7202 */ /* 0x000fe20000000f00 */
[----:B------:R-:W-:Y:S01]  /*174b0*/  IMAD.MOV.U32 R228, RZ, RZ, R230 ;  /* 0x000000ffffe47224 */ /* 0x000fe200078e00e6 */
[----:B------:R-:W-:Y:S02]  /*174c0*/  LEA.HI.X.SX32 R51, R232, R4, 0x2, P3 ;  /* 0x00000004e8337211 */ /* 0x000fe400018f16ff */
[----:B------:R-:W-:Y:S02]  /*174d0*/  MOV R229, R46 ;  /* 0x0000002e00e57202 */ /* 0x000fe40000000f00 */
[----:B------:R-:W-:Y:S02]  /*174e0*/  MOV R30, R231 ;  /* 0x000000e7001e7202 */ /* 0x000fe40000000f00 */
[C---:B------:R-:W-:Y:S02]  /*174f0*/  LEA R46, P3, R40.reuse, R2, 0x2 ;  /* 0x00000002282e7211 */ /* 0x040fe400078610ff */
[----:B------:R-:W-:Y:S01]  /*17500*/  MOV R231, R44 ;  /* 0x0000002c00e77202 */ /* 0x000fe20000000f00 */
[----:B------:R-:W-:Y:S01]  /*17510*/  IMAD.MOV.U32 R230, RZ, RZ, R47 ;  /* 0x000000ffffe67224 */ /* 0x000fe200078e002f */
[----:B------:R-:W-:Y:S01]  /*17520*/  LEA R44, P2, R41, R2, 0x2 ;  /* 0x00000002292c7211 */ /* 0x000fe200078410ff */
[----:B------:R-:W-:Y:S01]  /*17530*/  IMAD.MOV.U32 R232, RZ, RZ, R45 ;  /* 0x000000ffffe87224 */ /* 0x000fe200078e002d */
[----:B------:R-:W-:-:S02]  /*17540*/  LEA.HI.X.SX32 R47, R40, R4, 0x2, P3 ;  /* 0x00000004282f7211 */ /* 0x000fc400018f16ff */
[-C--:B------:R-:W-:Y:S02]  /*17550*/  LEA R42, P1, R39, R2.reuse, 0x2 ;  /* 0x00000002272a7211 */ /* 0x080fe400078210ff */
[----:B---3--:R-:W-:Y:S02]  /*17560*/  LEA R8, P3, R228, R2, 0x2 ;  /* 0x00000002e4087211 */ /* 0x008fe400078610ff */
[----:B------:R-:W-:Y:S02]  /*17570*/  LEA.HI.X.SX32 R45, R41, R4, 0x2, P2 ;  /* 0x00000004292d7211 */ /* 0x000fe400010f16ff */
[----:B------:R-:W-:Y:S02]  /*17580*/  LEA R40, P2, R30, R2, 0x2 ;  /* 0x000000021e287211 */ /* 0x000fe400078410ff */
[----:B------:R-:W-:Y:S02]  /*17590*/  MOV R233, R43 ;  /* 0x0000002b00e97202 */ /* 0x000fe40000000f00 */
[----:B------:R-:W-:-:S02]  /*175a0*/  LEA.HI.X.SX32 R43, R39, R4, 0x2, P1 ;  /* 0x00000004272b7211 */ /* 0x000fc400008f16ff */
[----:B-1----:R-:W-:Y:S02]  /*175b0*/  LEA R14, P4, R229, R2, 0x2 ;  /* 0x00000002e50e7211 */ /* 0x002fe400078810ff */
[----:B------:R-:W-:Y:S01]  /*175c0*/  LEA.HI.X.SX32 R9, R228, R4, 0x2, P3 ;  /* 0x00000004e4097211 */ /* 0x000fe200018f16ff */
[----:B------:R1:W-:Y:S01]  /*175d0*/  STL.64 [R1+0xb40], R10 ;  /* 0x000b400a01007387 */ /* 0x0003e20000100a00 */
[-C--:B------:R-:W-:Y:S02]  /*175e0*/  LEA R38, P1, R32, R2.reuse, 0x2 ;  /* 0x0000000220267211 */ /* 0x080fe400078210ff */
[----:B--2---:R-:W-:Y:S02]  /*175f0*/  LEA R12, P3, R230, R2, 0x2 ;  /* 0x00000002e60c7211 */ /* 0x004fe400078610ff */
[----:B------:R-:W-:Y:S02]  /*17600*/  LEA.HI.X.SX32 R41, R30, R4, 0x2, P2 ;  /* 0x000000041e297211 */ /* 0x000fe400010f16ff */
[----:B------:R-:W-:Y:S01]  /*17610*/  LEA R36, P6, R33, R2, 0x2 ;  /* 0x0000000221247211 */ /* 0x000fe200078c10ff */
[----:B------:R2:W-:Y:S01]  /*17620*/  STL.64 [R1+0xc30], R8 ;  /* 0x000c300801007387 */ /* 0x0005e20000100a00 */
[----:B------:R-:W-:-:S02]  /*17630*/  LEA.HI.X.SX32 R15, R229, R4, 0x2, P4 ;  /* 0x00000004e50f7211 */ /* 0x000fc400020f16ff */
[----:B-1----:R-:W-:Y:S02]  /*17640*/  LEA R10, P2, R231, R2, 0x2 ;  /* 0x00000002e70a7211 */ /* 0x002fe400078410ff */
[-C--:B------:R-:W-:Y:S02]  /*17650*/  LEA.HI.X.SX32 R39, R32, R4.reuse, 0x2, P1 ;  /* 0x0000000420277211 */ /* 0x080fe400008f16ff */
[----:B------:R-:W-:Y:S02]  /*17660*/  LEA.HI.X.SX32 R13, R230, R4, 0x2, P3 ;  /* 0x00000004e60d7211 */ /* 0x000fe400018f16ff */
[-C--:B------:R-:W-:Y:S02]  /*17670*/  LEA R34, P5, R31, R2.reuse, 0x2 ;  /* 0x000000021f227211 */ /* 0x080fe400078a10ff */
[----:B--2---:R-:W-:Y:S02]  /*17680*/  LEA R8, P1, R232, R2, 0x2 ;  /* 0x00000002e8087211 */ /* 0x004fe400078210ff */
[----:B------:R-:W-:-:S02]  /*17690*/  LEA.HI.X.SX32 R37, R33, R4, 0x2, P6 ;  /* 0x0000000421257211 */ /* 0x000fc400030f16ff */
[----:B------:R-:W-:Y:S01]  /*176a0*/  LEA.HI.X.SX32 R11, R231, R4, 0x2, P2 ;  /* 0x00000004e70b7211 */ /* 0x000fe200010f16ff */
[----:B------:R1:W-:Y:S01]  /*176b0*/  STL.64 [R1+0x948], R14 ;  /* 0x0009480e01007387 */ /* 0x0003e20000100a00 */
[----:B------:R-:W-:Y:S02]  /*176c0*/  LEA R32, P6, R233, R2, 0x2 ;  /* 0x00000002e9207211 */ /* 0x000fe400078c10ff */
[-C--:B------:R-:W-:Y:S01]  /*176d0*/  LEA.HI.X.SX32 R35, R31, R4.reuse, 0x2, P5 ;  /* 0x000000041f237211 */ /* 0x080fe200028f16ff */
[----:B------:R2:W-:Y:S01]  /*176e0*/  STL.64 [R1+0xa48], R12 ;  /* 0x000a480c01007387 */ /* 0x0005e20000100a00 */
[----:B------:R-:W-:Y:S02]  /*176f0*/  LEA.HI.X.SX32 R9, R232, R4, 0x2, P1 ;  /* 0x00000004e8097211 */ /* 0x000fe400008f16ff */
[----:B------:R-:W-:Y:S01]  /*17700*/  LEA R30, P5, R6, R2, 0x2 ;  /* 0x00000002061e7211 */ /* 0x000fe200078a10ff */
[----:B------:R3:W-:Y:S01]  /*17710*/  STL.64 [R1+0xb48], R10 ;  /* 0x000b480a01007387 */ /* 0x0007e20000100a00 */
[----:B------:R-:W-:-:S02]  /*17720*/  LEA.HI.X.SX32 R33, R233, R4, 0x2, P6 ;  /* 0x00000004e9217211 */ /* 0x000fc400030f16ff */
[CC--:B-1----:R-:W-:Y:S02]  /*17730*/  LEA R14, P2, R244.reuse, R2.reuse, 0x2 ;  /* 0x00000002f40e7211 */ /* 0x0c2fe400078410ff */
[C---:B--2---:R-:W-:Y:S01]  /*17740*/  LEA R12, P1, R245.reuse, R2, 0x2 ;  /* 0x00000002f50c7211 */ /* 0x044fe200078210ff */
[----:B------:R1:W-:Y:S01]  /*17750*/  STL.64 [R1+0xc38], R8 ;  /* 0x000c380801007387 */ /* 0x0003e20000100a00 */
[----:B------:R-:W-:Y:S02]  /*17760*/  LEA.HI.X.SX32 R15, R244, R4, 0x2, P2 ;  /* 0x00000004f40f7211 */ /* 0x000fe400010f16ff */
[----:B---3--:R-:W-:Y:S02]  /*17770*/  LEA R10, P6, R246, R2, 0x2 ;  /* 0x00000002f60a7211 */ /* 0x008fe400078c10ff */
[-C--:B------:R-:W-:Y:S02]  /*17780*/  LEA.HI.X.SX32 R31, R6, R4.reuse, 0x2, P5 ;  /* 0x00000004061f7211 */ /* 0x080fe400028f16ff */
[----:B------:R-:W-:-:S02]  /*17790*/  LEA.HI.X.SX32 R13, R245, R4, 0x2, P1 ;  /* 0x00000004f50d7211 */ /* 0x000fc400008f16ff */
[----:B------:R-:W-:Y:S01]  /*177a0*/  LEA R28, P4, R242, R2, 0x2 ;  /* 0x00000002f21c7211 */ /* 0x000fe200078810ff */
[----:B------:R-:W-:Y:S01]  /*177b0*/  STL.64 [R1+0x950], R14 ;  /* 0x0009500e01007387 */ /* 0x000fe20000100a00 */
[----:B------:R-:W-:Y:S01]  /*177c0*/  LEA.HI.X.SX32 R11, R246, R4, 0x2, P6 ;  /* 0x00000004f60b7211 */ /* 0x000fe200030f16ff */
[----:B------:R-:W-:Y:S01]  /*177d0*/  ULEA UR61, UR61, UR4, 0x18 ;  /* 0x000000043d3d7291 */ /* 0x000fe2000f8ec03f */
[-C--:B-1----:R-:W-:Y:S01]  /*177e0*/  LEA R8, P5, R247, R2.reuse, 0x2 ;  /* 0x00000002f7087211 */ /* 0x082fe200078a10ff */
[----:B------:R1:W-:Y:S01]  /*177f0*/  STL.64 [R1+0xa50], R12 ;  /* 0x000a500c01007387 */ /* 0x0003e20000100a00 */
[----:B------:R-:W-:Y:S01]  /*17800*/  LEA R26, P3, R243, R2, 0x2 ;  /* 0x00000002f31a7211 */ /* 0x000fe200078610ff */
[----:B------:R-:W2:Y:S01]  /*17810*/  LDC R245, c[0x0][0x230] ;  /* 0x00008c00fff57b82 */ /* 0x000ea20000000800 */
[-C--:B------:R-:W-:Y:S02]  /*17820*/  LEA.HI.X.SX32 R29, R242, R4.reuse, 0x2, P4 ;  /* 0x00000004f21d7211 */ /* 0x080fe400020f16ff */
[----:B------:R-:W-:Y:S01]  /*17830*/  LEA.HI.X.SX32 R9, R247, R4, 0x2, P5 ;  /* 0x00000004f7097211 */ /* 0x000fe200028f16ff */
[----:B------:R3:W-:Y:S01]  /*17840*/  STL.64 [R1+0xb50], R10 ;  /* 0x000b500a01007387 */ /* 0x0007e20000100a00 */
[----:B------:R-:W-:-:S02]  /*17850*/  LEA R24, P4, R248, R2, 0x2 ;  /* 0x00000002f8187211 */ /* 0x000fc400078810ff */
[----:B------:R-:W-:Y:S01]  /*17860*/  LEA.HI.X.SX32 R27, R243, R4, 0x2, P3 ;  /* 0x00000004f31b7211 */ /* 0x000fe200018f16ff */
[----:B------:R-:W2:Y:S01]  /*17870*/  LDC R246, c[0x0][0x230] ;  /* 0x00008c00fff67b82 */ /* 0x000ea20000000800 */
[-C--:B-1----:R-:W-:Y:S01]  /*17880*/  LEA R12, P6, R238, R2.reuse, 0x2 ;  /* 0x00000002ee0c7211 */ /* 0x082fe200078c10ff */
[----:B------:R1:W-:Y:S01]  /*17890*/  STL.64 [R1+0xc40], R8 ;  /* 0x000c400801007387 */ /* 0x0003e20000100a00 */
[----:B------:R-:W-:Y:S02]  /*178a0*/  LEA R22, P3, R7, R2, 0x2 ;  /* 0x0000000207167211 */ /* 0x000fe400078610ff */
[----:B------:R-:W-:Y:S02]  /*178b0*/  LEA.HI.X.SX32 R25, R248, R4, 0x2, P4 ;  /* 0x00000004f8197211 */ /* 0x000fe400020f16ff */
[----:B---3--:R-:W-:Y:S01]  /*178c0*/  LEA R10, P5, R239, R2, 0x2 ;  /* 0x00000002ef0a7211 */ /* 0x008fe200078a10ff */
[----:B------:R-:W3:Y:S01]  /*178d0*/  LDC R242, c[0x0][0x230] ;  /* 0x00008c00fff27b82 */ /* 0x000ee20000000800 */
[----:B------:R-:W-:-:S02]  /*178e0*/  LEA.HI.X.SX32 R13, R238, R4, 0x2, P6 ;  /* 0x00000004ee0d7211 */ /* 0x000fc400030f16ff */
[----:B------:R-:W-:Y:S01]  /*178f0*/  LEA.HI.X.SX32 R11, R239, R4, 0x2, P5 ;  /* 0x00000004ef0b7211 */ /* 0x000fe200028f16ff */
[----:B------:R-:W2:Y:S01]  /*17900*/  LDL.LU R238, [R1+0x1788] ;  /* 0x0017880001ee7983 */ /* 0x000ea20000300800 */
[C---:B-1----:R-:W-:Y:S02]  /*17910*/  LEA R8, P4, R236.reuse, R2, 0x2 ;  /* 0x00000002ec087211 */ /* 0x042fe400078810ff */
[----:B------:R-:W-:Y:S01]  /*17920*/  LEA.HI.X.SX32 R23, R7, R4, 0x2, P3 ;  /* 0x0000000407177211 */ /* 0x000fe200018f16ff */
[----:B------:R-:W-:Y:S01]  /*17930*/  STL.64 [R1+0x958], R12 ;  /* 0x0009580c01007387 */ /* 0x000fe20000100a00 */
[C---:B------:R-:W-:Y:S01]  /*17940*/  LEA R6, P3, R237.reuse, R2, 0x2 ;  /* 0x00000002ed067211 */ /* 0x040fe200078610ff */
[----:B------:R-:W1:Y:S01]  /*17950*/  LDC R243, c[0x0][0x230] ;  /* 0x00008c00fff37b82 */ /* 0x000e620000000800 */
[-C--:B------:R-:W-:Y:S01]  /*17960*/  LEA.HI.X.SX32 R9, R236, R4.reuse, 0x2, P4 ;  /* 0x00000004ec097211 */ /* 0x080fe200020f16ff */
[----:B------:R-:W2:Y:S01]  /*17970*/  LDL.LU R239, [R1+0x1784] ;  /* 0x0017840001ef7983 */ /* 0x000ea20000300800 */
[----:B------:R-:W-:-:S03]  /*17980*/  LEA.HI.X.SX32 R7, R237, R4, 0x2, P3 ;  /* 0x00000004ed077211 */ /* 0x000fc600018f16ff */
[----:B------:R-:W-:Y:S02]  /*17990*/  STL.64 [R1+0xa58], R10 ;  /* 0x000a580a01007387 */ /* 0x000fe40000100a00 */
[----:B------:R-:W1:Y:S02]  /*179a0*/  LDC R247, c[0x0][0x230] ;  /* 0x00008c00fff77b82 */ /* 0x000e640000000800 */
[----:B------:R-:W3:Y:S04]  /*179b0*/  LDL.LU R236, [R1+0x1780] ;  /* 0x0017800001ec7983 */ /* 0x000ee80000300800 */
[----:B------:R-:W3:Y:S02]  /*179c0*/  LDL.LU R237, [R1+0x177c] ;  /* 0x00177c0001ed7983 */ /* 0x000ee40000300800 */
[----:B------:R-:W1:Y:S02]  /*179d0*/  LDC R248, c[0x0][0x230] ;  /* 0x00008c00fff87b82 */ /* 0x000e640000000800 */
[----:B------:R-:W-:Y:S01]  /*179e0*/  STL.64 [R1+0xb60], R8 ;  /* 0x000b600801007387 */ /* 0x000fe20000100a00 */
[----:B----4-:R-:W-:-:S04]  /*179f0*/  LEA R20, P2, R234, R2, 0x2 ;  /* 0x00000002ea147211 */ /* 0x010fc800078410ff */
[----:B------:R-:W-:Y:S02]  /*17a00*/  LEA.HI.X.SX32 R21, R234, R4, 0x2, P2 ;  /* 0x00000004ea157211 */ /* 0x000fe400010f16ff */
[----:B------:R-:W-:-:S04]  /*17a10*/  LEA R16, P2, R240, R2, 0x2 ;  /* 0x00000002f0107211 */ /* 0x000fc800078410ff */
[----:B------:R-:W-:Y:S02]  /*17a20*/  LEA.HI.X.SX32 R17, R240, R4, 0x2, P2 ;  /* 0x00000004f0117211 */ /* 0x000fe400010f16ff */
[----:B------:R-:W4:Y:S04]  /*17a30*/  LDL.LU R240, [R1+0x1778] ;  /* 0x0017780001f07983 */ /* 0x000f280000300800 */
[----:B------:R1:W-:Y:S02]  /*17a40*/  STL.64 [R1+0xc48], R6 ;  /* 0x000c480601007387 */ /* 0x0003e40000100a00 */
[----:B-1----:R-:W1:Y:S01]  /*17a50*/  LDC R6, c[0x0][0x230] ;  /* 0x00008c00ff067b82 */ /* 0x002e620000000800 */
[----:B------:R-:W-:-:S04]  /*17a60*/  LEA R8, P2, R241, R2, 0x2 ;  /* 0x00000002f1087211 */ /* 0x000fc800078410ff */
[----:B------:R-:W-:Y:S02]  /*17a70*/  LEA.HI.X.SX32 R9, R241, R4, 0x2, P2 ;  /* 0x00000004f1097211 */ /* 0x000fe400010f16ff */
[-C--:B------:R-:W-:Y:S01]  /*17a80*/  LEA R18, P1, R235, R2.reuse, 0x2 ;  /* 0x00000002eb127211 */ /* 0x080fe200078210ff */
[----:B------:R-:W2:Y:S01]  /*17a90*/  LDC R7, c[0x0][0x230] ;  /* 0x00008c00ff077b82 */ /* 0x000ea20000000800 */
[----:B-1----:R-:W-:Y:S01]  /*17aa0*/  VIADD R6, R6, 0xffffffff ;  /* 0xffffffff06067836 */ /* 0x002fe20000000000 */
[----:B------:R-:W-:-:S06]  /*17ab0*/  LEA R12, P6, R0, R2, 0x2 ;  /* 0x00000002000c7211 */ /* 0x000fcc00078c10ff */
[----:B------:R-:W1:Y:S01]  /*17ac0*/  LDC R241, c[0x0][0x230] ;  /* 0x00008c00fff17b82 */ /* 0x000e620000000800 */
[----:B------:R-:W-:-:S07]  /*17ad0*/  ISETP.GE.U32.AND P2, PT, R6, 0x7fffff80, PT ;  /* 0x7fffff800600780c */ /* 0x000fce0003f46070 */
[----:B------:R-:W1:Y:S01]  /*17ae0*/  LDC R6, c[0x0][0x230] ;  /* 0x00008c00ff067b82 */ /* 0x000e620000000800 */
[----:B------:R-:W-:Y:S02]  /*17af0*/  LEA.HI.X.SX32 R19, R235, R4, 0x2, P1 ;  /* 0x00000004eb137211 */ /* 0x000fe400008f16ff */
[----:B------:R-:W-:-:S05]  /*17b00*/  LEA R14, P1, R3, R2, 0x2 ;  /* 0x00000002030e7211 */ /* 0x000fca00078210ff */
[----:B------:R-:W2:Y:S01]  /*17b10*/  LDC R235, c[0x0][0x230] ;  /* 0x00008c00ffeb7b82 */ /* 0x000ea20000000800 */
[-C--:B------:R-:W-:Y:S02]  /*17b20*/  LEA R10, P5, R251, R2.reuse, 0x2 ;  /* 0x00000002fb0a7211 */ /* 0x080fe400078a10ff */
[-C--:B------:R-:W-:Y:S02]  /*17b30*/  LEA R214, P4, R250, R2.reuse, 0x2 ;  /* 0x00000002fad67211 */ /* 0x080fe400078810ff */
[----:B------:R-:W-:Y:S02]  /*17b40*/  LEA R212, P3, R249, R2, 0x2 ;  /* 0x00000002f9d47211 */ /* 0x000fe400078610ff */
[----:B-1----:R-:W-:Y:S02]  /*17b50*/  IADD3 R2, R6, -0x4, RZ ;  /* 0xfffffffc06027810 */ /* 0x002fe40007ffe0ff */
[----:B------:R-:W1:Y:S01]  /*17b60*/  LDC R6, c[0x0][0x230] ;  /* 0x00008c00ff067b82 */ /* 0x000e620000000800 */
[----:B--2---:R-:W-:Y:S01]  /*17b70*/  IADD3 R7, R7, -0x2, RZ ;  /* 0xfffffffe07077810 */ /* 0x004fe20007ffe0ff */
[----:B------:R-:W-:Y:S01]  /*17b80*/  VIADD R5, R235, 0xfffffffd ;  /* 0xfffffffdeb057836 */ /* 0x000fe20000000000 */
[----:B------:R-:W-:-:S02]  /*17b90*/  LEA.HI.X.SX32 R13, R0, R4, 0x2, P6 ;  /* 0x00000004000d7211 */ /* 0x000fc400030f16ff */
[----:B------:R-:W-:Y:S02]  /*17ba0*/  LEA.HI.X.SX32 R213, R249, R4, 0x2, P3 ;  /* 0x00000004f9d57211 */ /* 0x000fe400018f16ff */
[----:B------:R-:W-:Y:S01]  /*17bb0*/  ISETP.GE.U32.AND P6, PT, R5, 0x7fffff7e, PT ;  /* 0x7fffff7e0500780c */ /* 0x000fe20003fc6070 */
[----:B------:R-:W2:Y:S01]  /*17bc0*/  LDC R249, c[0x0][0x230] ;  /* 0x00008c00fff97b82 */ /* 0x000ea20000000800 */
[----:B------:R-:W-:Y:S02]  /*17bd0*/  ISETP.GE.U32.AND P3, PT, R7, 0x7fffff7f, PT ;  /* 0x7fffff7f0700780c */ /* 0x000fe40003f66070 */
[----:B------:R-:W3:Y:S01]  /*17be0*/  S2R R7, SR_TID.X ;  /* 0x0000000000077919 */ /* 0x000ee20000002100 */
[----:B-1----:R-:W-:-:S04]  /*17bf0*/  IADD3 R5, R6, -0x21, RZ ;  /* 0xffffffdf06057810 */ /* 0x002fc80007ffe0ff */
[----:B------:R-:W1:Y:S01]  /*17c00*/  LDC R6, c[0x0][0x230] ;  /* 0x00008c00ff067b82 */ /* 0x000e620000000800 */
[-C--:B------:R-:W-:Y:S02]  /*17c10*/  LEA.HI.X.SX32 R215, R250, R4.reuse, 0x2, P4 ;  /* 0x00000004fad77211 */ /* 0x080fe400020f16ff */
[-C--:B------:R-:W-:Y:S02]  /*17c20*/  LEA.HI.X.SX32 R15, R3, R4.reuse, 0x2, P1 ;  /* 0x00000004030f7211 */ /* 0x080fe400008f16ff */
[----:B------:R-:W2:Y:S01]  /*17c30*/  LDL.LU R3, [R1+0x1774] ;  /* 0x0017740001037983 */ /* 0x000ea20000300800 */
[----:B------:R-:W-:Y:S02]  /*17c40*/  LEA.HI.X.SX32 R11, R251, R4, 0x2, P5 ;  /* 0x00000004fb0b7211 */ /* 0x000fe400028f16ff */
[----:B------:R-:W2:Y:S01]  /*17c50*/  LDC R250, c[0x0][0x230] ;  /* 0x00008c00fffa7b82 */ /* 0x000ea20000000800 */
[----:B------:R-:W2:Y:S01]  /*17c60*/  LDL.LU R0, [R1+0x1770] ;  /* 0x0017700001007983 */ /* 0x000ea20000300800 */
[----:B------:R-:W-:-:S03]  /*17c70*/  ISETP.GE.U32.AND P5, PT, R2, 0x7fffff7d, PT ;  /* 0x7fffff7d0200780c */ /* 0x000fc60003fa6070 */
[----:B------:R-:W-:Y:S01]  /*17c80*/  STL.64 [R1+0x960], R214 ;  /* 0x000960d601007387 */ /* 0x000fe20000100a00 */
[----:B------:R-:W-:Y:S02]  /*17c90*/  ISETP.GE.U32.AND P1, PT, R5, 0x7fffff60, PT ;  /* 0x7fffff600500780c */ /* 0x000fe40003f26070 */
[----:B------:R-:W2:Y:S01]  /*17ca0*/  LDC R251, c[0x0][0x230] ;  /* 0x00008c00fffb7b82 */ /* 0x000ea20000000800 */
[----:B------:R-:W-:Y:S04]  /*17cb0*/  STL.64 [R1+0xa60], R212 ;  /* 0x000a60d401007387 */ /* 0x000fe80000100a00 */
[----:B------:R3:W-:Y:S01]  /*17cc0*/  STL.64 [R1+0xb58], R8 ;  /* 0x000b580801007387 */ /* 0x0007e20000100a00 */
[----:B-1----:R-:W-:Y:S02]  /*17cd0*/  VIADD R2, R6, 0xffffffde ;  /* 0xffffffde06027836 */ /* 0x002fe40000000000 */
[----:B------:R-:W1:Y:S08]  /*17ce0*/  LDC R6, c[0x0][0x230] ;  /* 0x00008c00ff067b82 */ /* 0x000e700000000800 */
[----:B---3--:R-:W3:Y:S01]  /*17cf0*/  LDC R8, c[0x0][0x230] ;  /* 0x00008c00ff087b82 */ /* 0x008ee20000000800 */
[C---:B------:R-:W-:Y:S01]  /*17d00*/  IMAD.SHL.U32 R4, R7.reuse, 0x10, RZ ;  /* 0x0000001007047824 */ /* 0x040fe200078e00ff */
[----:B------:R-:W-:-:S04]  /*17d10*/  LOP3.LUT R7, R7, 0x7f, RZ, 0xc0, !PT ;  /* 0x0000007f07077812 */ /* 0x000fc800078ec0ff */
[----:B------:R-:W-:Y:S02]  /*17d20*/  LOP3.LUT R4, R4, 0x70, RZ, 0xc0, !PT ;  /* 0x0000007004047812 */ /* 0x000fe400078ec0ff */
[----:B------:R-:W4:Y:S02]  /*17d30*/  LDC R9, c[0x0][0x230] ;  /* 0x00008c00ff097b82 */ /* 0x000f240000000800 */
[----:B------:R-:W-:Y:S02]  /*17d40*/  LEA R4, R7, R4, 0x7 ;  /* 0x0000000407047211 */ /* 0x000fe400078e38ff */
[----:B------:R-:W-:-:S03]  /*17d50*/  ISETP.GE.U32.AND P4, PT, R2, 0x7fffff5f, PT ;  /* 0x7fffff5f0200780c */ /* 0x000fc60003f86070 */
[----:B------:R-:W-:Y:S01]  /*17d60*/  VIADD R244, R4, UR61 ;  /* 0x0000003d04f47c36 */ /* 0x000fe20008000000 */
[----:B-1----:R-:W-:-:S04]  /*17d70*/  IADD3 R2, R6, -0x23, RZ ;  /* 0xffffffdd06027810 */ /* 0x002fc80007ffe0ff */
[----:B------:R-:W-:Y:S01]  /*17d80*/  @!PT LDS RZ, [RZ] ;  /* 0x00000000fffff984 */ /* 0x000fe20000000800 */
[----:B------:R-:W-:Y:S01]  /*17d90*/  @!PT LDS RZ, [RZ] ;  /* 0x00000000fffff984 */ /* 0x000fe20000000800 */
[----:B------:R-:W-:Y:S01]  /*17da0*/  @!PT LDS RZ, [RZ] ;  /* 0x00000000fffff984 */ /* 0x000fe20000000800 */
[----:B------:R-:W-:Y:S01]  /*17db0*/  LDGSTS.E [R244], desc[UR8][R238.64], !P2 ;  /* 0x00000000eef47fae */ /* 0x000fe2000d121848 */
[----:B---3--:R-:W-:-:S03]  /*17dc0*/  IADD3 R5, R8, -0x24, RZ ;  /* 0xffffffdc08057810 */ /* 0x008fc60007ffe0ff */
[----:B------:R-:W-:Y:S01]  /*17dd0*/  LDGSTS.E [R244+0x4000], desc[UR8][R236.64], !P2 ;  /* 0x04000000ecf47fae */ /* 0x000fe2000d121848 */
[----:B------:R-:W1:Y:S01]  /*17de0*/  LDC R8, c[0x0][0x230] ;  /* 0x00008c00ff087b82 */ /* 0x000e620000000800 */
[----:B------:R-:W-:Y:S01]  /*17df0*/  ISETP.GE.U32.AND P2, PT, R2, 0x7fffff5e, PT ;  /* 0x7fffff5e0200780c */ /* 0x000fe20003f46070 */
[----:B----4-:R-:W-:-:S04]  /*17e00*/  IMAD.WIDE R214, R240, 0x4, R238 ;  /* 0x00000004f0d67825 */ /* 0x010fc800078e02ee */
[C---:B------:R-:W-:Y:S01]  /*17e10*/  IMAD.WIDE R212, R240.reuse, 0x4, R236 ;  /* 0x00000004f0d47825 */ /* 0x040fe200078e02ec */
[----:B------:R3:W-:Y:S03]  /*17e20*/  STL.64 [R1+0x928], R214 ;  /* 0x000928d601007387 */ /* 0x0007e60000100a00 */
[----:B------:R-:W-:Y:S01]  /*17e30*/  IMAD.SHL.U32 R2, R240, 0x2, RZ ;  /* 0x00000002f0027824 */ /* 0x000fe200078e00ff */
[----:B------:R3:W-:Y:S04]  /*17e40*/  LDGSTS.E [R244+0x4], desc[UR8][R214.64], !P3 ;  /* 0x00004000d6f47fae */ /* 0x0007e8000d921848 */
[----:B------:R4:W-:Y:S04]  /*17e50*/  STL.64 [R1+0x918], R212 ;  /* 0x000918d401007387 */ /* 0x0009e80000100a00 */
[----:B------:R4:W-:Y:S01]  /*17e60*/  LDGSTS.E [R244+0x4004], desc[UR8][R212.64], !P3 ;  /* 0x04004000d4f47fae */ /* 0x0009e2000d921848 */
[----:B------:R-:W-:Y:S01]  /*17e70*/  ISETP.GE.U32.AND P3, PT, R5, 0x7fffff5d, PT ;  /* 0x7fffff5d0500780c */ /* 0x000fe20003f66070 */
[----:B---3--:R-:W-:-:S04]  /*17e80*/  IMAD.WIDE R214, R2, 0x4, R238 ;  /* 0x0000000402d67825 */ /* 0x008fc800078e02ee */
[----:B------:R-:W-:Y:S02]  /*17e90*/  VIADD R5, R9, 0xffffffbf ;  /* 0xffffffbf09057836 */ /* 0x000fe40000000000 */
[----:B----4-:R-:W-:Y:S01]  /*17ea0*/  IMAD.WIDE R212, R2, 0x4, R236 ;  /* 0x0000000402d47825 */ /* 0x010fe200078e02ec */
[----:B------:R3:W-:Y:S01]  /*17eb0*/  STL.64 [R1+0x908], R214 ;  /* 0x000908d601007387 */ /* 0x0007e20000100a00 */
[----:B------:R-:W4:Y:S02]  /*17ec0*/  LDC R9, c[0x0][0x230] ;  /* 0x00008c00ff097b82 */ /* 0x000f240000000800 */
[----:B------:R-:W-:Y:S01]  /*17ed0*/  IMAD R2, R240, 0x3, RZ ;  /* 0x00000003f0027824 */ /* 0x000fe200078e02ff */
[----:B------:R3:W-:Y:S04]  /*17ee0*/  LDGSTS.E [R244+0x8], desc[UR8][R214.64], !P6 ;  /* 0x00008000d6f47fae */ /* 0x0007e8000f121848 */
[----:B------:R1:W-:Y:S04]  /*17ef0*/  STL.64 [R1+0x900], R212 ;  /* 0x000900d401007387 */ /* 0x0003e80000100a00 */
[----:B------:R1:W-:Y:S01]  /*17f00*/  LDGSTS.E [R244+0x4008], desc[UR8][R212.64], !P6 ;  /* 0x04008000d4f47fae */ /* 0x0003e2000f121848 */
[----:B------:R-:W-:Y:S01]  /*17f10*/  ISETP.GE.U32.AND P6, PT, R5, 0x7fffff40, PT ;  /* 0x7fffff400500780c */ /* 0x000fe20003fc6070 */
[----:B---3--:R-:W-:Y:S01]  /*17f20*/  IMAD.WIDE R214, R2, 0x4, R238 ;  /* 0x0000000402d67825 */ /* 0x008fe200078e02ee */
[----:B------:R-:W-:-:S02]  /*17f30*/  IADD3 R5, R241, -0x42, RZ ;  /* 0xffffffbef1057810 */ /* 0x000fc40007ffe0ff */
[----:B------:R-:W3:Y:S02]  /*17f40*/  LDC R241, c[0x0][0x230] ;  /* 0x00008c00fff17b82 */ /* 0x000ee40000000800 */
[----:B------:R4:W-:Y:S01]  /*17f50*/  LDGSTS.E [R244+0xc], desc[UR8][R214.64], !P5 ;  /* 0x0000c000d6f47fae */ /* 0x0009e2000e921848 */
[----:B-1----:R-:W-:-:S04]  /*17f60*/  IMAD.WIDE R212, R2, 0x4, R236 ;  /* 0x0000000402d47825 */ /* 0x002fc800078e02ec */
[----:B------:R-:W-:Y:S01]  /*17f70*/  IMAD.SHL.U32 R2, R240, 0x20, RZ ;  /* 0x00000020f0027824 */ /* 0x000fe200078e00ff */
[----:B------:R1:W-:Y:S01]  /*17f80*/  LDGSTS.E [R244+0x400c], desc[UR8][R212.64], !P5 ;  /* 0x0400c000d4f47fae */ /* 0x0003e2000e921848 */
[----:B------:R-:W-:Y:S02]  /*17f90*/  ISETP.GE.U32.AND P5, PT, R5, 0x7fffff3f, PT ;  /* 0x7fffff3f0500780c */ /* 0x000fe40003fa6070 */
[----:B------:R-:W-:-:S04]  /*17fa0*/  IMAD.WIDE R218, R2, 0x4, R238 ;  /* 0x0000000402da7825 */ /* 0x000fc800078e02ee */
[----:B------:R-:W-:Y:S01]  /*17fb0*/  IMAD.WIDE R216, R2, 0x4, R236 ;  /* 0x0000000402d87825 */ /* 0x000fe200078e02ec */
[----:B------:R-:W-:Y:S01]  /*17fc0*/  IADD3 R2, R8, -0x43, RZ ;  /* 0xffffffbd08027810 */ /* 0x000fe20007ffe0ff */
[----:B------:R4:W-:Y:S02]  /*17fd0*/  STL.64 [R1+0x8f8], R214 ;  /* 0x0008f8d601007387 */ /* 0x0009e40000100a00 */
[----:B------:R-:W-:Y:S02]  /*17fe0*/  IMAD R5, R240, 0x21, RZ ;  /* 0x00000021f0057824 */ /* 0x000fe400078e02ff */
[----:B------:R3:W-:Y:S04]  /*17ff0*/  LDGSTS.E [R244+0x8000], desc[UR8][R218.64], !P1 ;  /* 0x08000000daf47fae */ /* 0x0007e8000c921848 */
[----:B------:R1:W-:Y:S01]  /*18000*/  STL.64 [R1+0x8e8], R212 ;  /* 0x0008e8d401007387 */ /* 0x0003e20000100a00 */
[----:B----4-:R-:W-:-:S03]  /*18010*/  IMAD.WIDE R214, R5, 0x4, R238 ;  /* 0x0000000405d67825 */ /* 0x010fc600078e02ee */
[----:B------:R4:W-:Y:S01]  /*18020*/  LDGSTS.E [R244+0xc000], desc[UR8][R216.64], !P1 ;  /* 0x0c000000d8f47fae */ /* 0x0009e2000c921848 */
[----:B------:R-:W-:Y:S01]  /*18030*/  ISETP.GE.U32.AND P1, PT, R2, 0x7fffff3e, PT ;  /* 0x7fffff3e0200780c */ /* 0x000fe20003f26070 */
[----:B------:R-:W-:Y:S02]  /*18040*/  VIADD R2, R242, 0xffffffbc ;  /* 0xffffffbcf2027836 */ /* 0x000fe40000000000 */
[----:B------:R4:W-:Y:S01]  /*18050*/  LDGSTS.E [R244+0x8004], desc[UR8][R214.64], !P4 ;  /* 0x08004000d6f47fae */ /* 0x0009e2000e121848 */
[----:B------:R-:W2:Y:S01]  /*18060*/  LDC R242, c[0x0][0x230] ;  /* 0x00008c00fff27b82 */ /* 0x000ea20000000800 */
[----:B-1----:R-:W-:-:S05]  /*18070*/  IMAD.WIDE R212, R5, 0x4, R236 ;  /* 0x0000000405d47825 */ /* 0x002fca00078e02ec */
[----:B------:R1:W-:Y:S01]  /*18080*/  LDGSTS.E [R244+0xc004], desc[UR8][R212.64], !P4 ;  /* 0x0c004000d4f47fae */ /* 0x0003e2000e121848 */
[----:B------:R-:W-:Y:S01]  /*18090*/  ISETP.GE.U32.AND P4, PT, R2, 0x7fffff3d, PT ;  /* 0x7fffff3d0200780c */ /* 0x000fe20003f86070 */
[C---:B------:R-:W-:Y:S02]  /*180a0*/  IMAD R2, R240.reuse, 0x22, RZ ;  /* 0x00000022f0027824 */ /* 0x040fe400078e02ff */
[C---:B------:R-:W-:Y:S01]  /*180b0*/  IMAD R5, R240.reuse, 0x23, RZ ;  /* 0x00000023f0057824 */ /* 0x040fe200078e02ff */
[----:B------:R3:W-:Y:S04]  /*180c0*/  STL.64 [R1+0x6d8], R218 ;  /* 0x0006d8da01007387 */ /* 0x0007e80000100a00 */
[----:B------:R4:W-:Y:S01]  /*180d0*/  STL.64 [R1+0x6d0], R216 ;  /* 0x0006d0d801007387 */ /* 0x0009e20000100a00 */
[----:B------:R-:W-:-:S03]  /*180e0*/  SHF.L.U32 R8, R240, 0x6, RZ ;  /* 0x00000006f0087819 */ /* 0x000fc600000006ff */
[----:B------:R1:W-:Y:S01]  /*180f0*/  STL.64 [R1+0x6c8], R214 ;  /* 0x0006c8d601007387 */ /* 0x0003e20000100a00 */
[----:B---3--:R-:W-:-:S03]  /*18100*/  IMAD.WIDE R218, R2, 0x4, R238 ;  /* 0x0000000402da7825 */ /* 0x008fc600078e02ee */
[----:B------:R3:W-:Y:S01]  /*18110*/  STL.64 [R1+0x6c0], R212 ;  /* 0x0006c0d401007387 */ /* 0x0007e20000100a00 */
[----:B----4-:R-:W-:-:S03]  /*18120*/  IMAD.WIDE R216, R2, 0x4, R236 ;  /* 0x0000000402d87825 */ /* 0x010fc600078e02ec */
[----:B------:R-:W-:Y:S01]  /*18130*/  STL.64 [R1+0x6b8], R218 ;  /* 0x0006b8da01007387 */ /* 0x000fe20000100a00 */
[----:B-1----:R-:W-:-:S03]  /*18140*/  IMAD.WIDE R214, R5, 0x4, R238 ;  /* 0x0000000405d67825 */ /* 0x002fc600078e02ee */
[----:B------:R-:W-:Y:S01]  /*18150*/  LDGSTS.E [R244+0x8008], desc[UR8][R218.64], !P2 ;  /* 0x08008000daf47fae */ /* 0x000fe2000d121848 */
[----:B---3--:R-:W-:-:S03]  /*18160*/  IMAD.WIDE R212, R5, 0x4, R236 ;  /* 0x0000000405d47825 */ /* 0x008fc600078e02ec */
[----:B------:R-:W-:Y:S04]  /*18170*/  STL.64 [R1+0x6b0], R216 ;  /* 0x0006b0d801007387 */ /* 0x000fe80000100a00 */
[----:B------:R-:W-:Y:S04]  /*18180*/  LDGSTS.E [R244+0xc008], desc[UR8][R216.64], !P2 ;  /* 0x0c008000d8f47fae */ /* 0x000fe8000d121848 */
[----:B------:R1:W-:Y:S04]  /*18190*/  STL.64 [R1+0x6a8], R214 ;  /* 0x0006a8d601007387 */ /* 0x0003e80000100a00 */
[----:B------:R1:W-:Y:S01]  /*181a0*/  LDGSTS.E [R244+0x800c], desc[UR8][R214.64], !P3 ;  /* 0x0800c000d6f47fae */ /* 0x0003e2000d921848 */
[----:B------:R-:W-:-:S03]  /*181b0*/  IADD3 R2, R243, -0x62, RZ ;  /* 0xffffff9ef3027810 */ /* 0x000fc60007ffe0ff */
[----:B------:R3:W-:Y:S04]  /*181c0*/  STL.64 [R1+0x6a0], R212 ;  /* 0x0006a0d401007387 */ /* 0x0007e80000100a00 */
[----:B------:R3:W-:Y:S01]  /*181d0*/  LDGSTS.E [R244+0xc00c], desc[UR8][R212.64], !P3 ;  /* 0x0c00c000d4f47fae */ /* 0x0007e2000d921848 */
[----:B------:R-:W-:Y:S02]  /*181e0*/  VIADD R9, R9, 0xffffff9f ;  /* 0xffffff9f09097836 */ /* 0x000fe40000000000 */
[----:B-1----:R-:W-:Y:S01]  /*181f0*/  IMAD.WIDE R214, R8, 0x4, R238 ;  /* 0x0000000408d67825 */ /* 0x002fe200078e02ee */
[----:B------:R-:W-:-:S03]  /*18200*/  ISETP.GE.U32.AND P3, PT, R2, 0x7fffff1f, PT ;  /* 0x7fffff1f0200780c */ /* 0x000fc60003f66070 */
[----:B---3--:R-:W-:Y:S01]  /*18210*/  IMAD.WIDE R212, R8, 0x4, R236 ;  /* 0x0000000408d47825 */ /* 0x008fe200078e02ec */
[----:B------:R-:W-:Y:S01]  /*18220*/  ISETP.GE.U32.AND P2, PT, R9, 0x7fffff20, PT ;  /* 0x7fffff200900780c */ /* 0x000fe20003f46070 */
[----:B------:R-:W1:Y:S01]  /*18230*/  LDC R8, c[0x0][0x230] ;  /* 0x00008c00ff087b82 */ /* 0x000e620000000800 */
[----:B------:R3:W-:Y:S01]  /*18240*/  LDGSTS.E [R244+0x10000], desc[UR8][R214.64], !P6 ;  /* 0x10000000d6f47fae */ /* 0x0007e2000f121848 */
[----:B------:R-:W-:Y:S02]  /*18250*/  IMAD R2, R240, 0x41, RZ ;  /* 0x00000041f0027824 */ /* 0x000fe400078e02ff */
[----:B------:R-:W-:Y:S01]  /*18260*/  VIADD R5, R241, 0xffffff9d ;  /* 0xffffff9df1057836 */ /* 0x000fe20000000000 */
[----:B------:R3:W-:Y:S03]  /*18270*/  STL.64 [R1+0x4d8], R214 ;  /* 0x0004d8d601007387 */ /* 0x0007e60000100a00 */
[----:B------:R-:W4:Y:S01]  /*18280*/  LDC R9, c[0x0][0x230] ;  /* 0x00008c00ff097b82 */ /* 0x000f220000000800 */
[----:B------:R2:W-:Y:S04]  /*18290*/  STL.64 [R1+0x4d0], R212 ;  /* 0x0004d0d401007387 */ /* 0x0005e80000100a00 */
[----:B------:R2:W-:Y:S01]  /*182a0*/  LDGSTS.E [R244+0x14000], desc[UR8][R212.64], !P6 ;  /* 0x14000000d4f47fae */ /* 0x0005e2000f121848 */
[----:B------:R-:W-:-:S02]  /*182b0*/  ISETP.GE.U32.AND P6, PT, R5, 0x7fffff1e, PT ;  /* 0x7fffff1e0500780c */ /* 0x000fc40003fc6070 */
[----:B------:R-:W4:Y:S01]  /*182c0*/  LDC R241, c[0x0][0x230] ;  /* 0x00008c00fff17b82 */ /* 0x000f220000000800 */
[----:B---3--:R-:W-:Y:S01]  /*182d0*/  IMAD.WIDE R214, R2, 0x4, R238 ;  /* 0x0000000402d67825 */ /* 0x008fe200078e02ee */
[----:B--2---:R-:W-:-:S03]  /*182e0*/  IADD3 R5, R242, -0x64, RZ ;  /* 0xffffff9cf2057810 */ /* 0x004fc60007ffe0ff */
[----:B------:R-:W-:Y:S01]  /*182f0*/  IMAD.WIDE R212, R2, 0x4, R236 ;  /* 0x0000000402d47825 */ /* 0x000fe200078e02ec */
[----:B------:R2:W-:Y:S02]  /*18300*/  STL.64 [R1+0x4c8], R214 ;  /* 0x0004c8d601007387 */ /* 0x0005e40000100a00 */
[----:B------:R-:W3:Y:S01]  /*18310*/  LDC R242, c[0x0][0x230] ;  /* 0x00008c00fff27b82 */ /* 0x000ee20000000800 */
[----:B------:R-:W-:Y:S01]  /*18320*/  IMAD R2, R240, 0x42, RZ ;  /* 0x00000042f0027824 */ /* 0x000fe200078e02ff */
[----:B------:R2:W-:Y:S04]  /*18330*/  LDGSTS.E [R244+0x10004], desc[UR8][R214.64], !P5 ;  /* 0x10004000d6f47fae */ /* 0x0005e8000e921848 */
[----:B------:R1:W-:Y:S04]  /*18340*/  STL.64 [R1+0x4c0], R212 ;  /* 0x0004c0d401007387 */ /* 0x0003e80000100a00 */
[----:B------:R1:W-:Y:S01]  /*18350*/  LDGSTS.E [R244+0x14004], desc[UR8][R212.64], !P5 ;  /* 0x14004000d4f47fae */ /* 0x0003e2000e921848 */
[----:B------:R-:W-:Y:S01]  /*18360*/  ISETP.GE.U32.AND P5, PT, R5, 0x7fffff1d, PT ;  /* 0x7fffff1d0500780c */ /* 0x000fe20003fa6070 */
[----:B------:R-:W-:-:S02]  /*18370*/  VIADD R5, R245, 0xfffffffb ;  /* 0xfffffffbf5057836 */ /* 0x000fc40000000000 */
[----:B--2---:R-:W-:Y:S01]  /*18380*/  IMAD.WIDE R214, R2, 0x4, R238 ;  /* 0x0000000402d67825 */ /* 0x004fe200078e02ee */
[----:B------:R-:W-:Y:S01]  /*18390*/  LOP3.LUT R243, R4, 0x10, RZ, 0x3c, !PT ;  /* 0x0000001004f37812 */ /* 0x000fe200078e3cff */
[----:B------:R-:W2:Y:S03]  /*183a0*/  LDC R245, c[0x0][0x230] ;  /* 0x00008c00fff57b82 */ /* 0x000ea60000000800 */
[----:B------:R4:W-:Y:S01]  /*183b0*/  LDGSTS.E [R244+0x10008], desc[UR8][R214.64], !P1 ;  /* 0x10008000d6f47fae */ /* 0x0009e2000c921848 */
[----:B-1----:R-:W-:-:S03]  /*183c0*/  IMAD.WIDE R212, R2, 0x4, R236 ;  /* 0x0000000402d47825 */ /* 0x002fc600078e02ec */
[----:B------:R4:W-:Y:S01]  /*183d0*/  STL.64 [R1+0x4b8], R214 ;  /* 0x0004b8d601007387 */ /* 0x0009e20000100a00 */
[----:B------:R-:W-:-:S03]  /*183e0*/  IMAD R2, R240, 0x43, RZ ;  /* 0x00000043f0027824 */ /* 0x000fc600078e02ff */
[----:B------:R1:W-:Y:S01]  /*183f0*/  LDGSTS.E [R244+0x14008], desc[UR8][R212.64], !P1 ;  /* 0x14008000d4f47fae */ /* 0x0003e2000c921848 */
[----:B------:R-:W-:Y:S02]  /*18400*/  ISETP.GE.U32.AND P1, PT, R5, 0x7fffff7c, PT ;  /* 0x7fffff7c0500780c */ /* 0x000fe40003f26070 */
[----:B------:R-:W-:Y:S01]  /*18410*/  IADD3 R5, R8, -0x6, RZ ;  /* 0xfffffffa08057810 */ /* 0x000fe20007ffe0ff */
[----:B------:R1:W-:Y:S01]  /*18420*/  STL.64 [R1+0x4b0], R212 ;  /* 0x0004b0d401007387 */ /* 0x0003e20000100a00 */
[----:B------:R-:W2:Y:S01]  /*18430*/  LDC R8, c[0x0][0x230] ;  /* 0x00008c00ff087b82 */ /* 0x000ea20000000800 */
[----:B----4-:R-:W-:-:S04]  /*18440*/  IMAD.WIDE R214, R2, 0x4, R238 ;  /* 0x0000000402d67825 */ /* 0x010fc800078e02ee */
[----:B-1----:R-:W-:Y:S01]  /*18450*/  IMAD.WIDE R212, R2, 0x4, R236 ;  /* 0x0000000402d47825 */ /* 0x002fe200078e02ec */
[----:B------:R1:W-:Y:S03]  /*18460*/  STL.64 [R1+0x4a8], R214 ;  /* 0x0004a8d601007387 */ /* 0x0003e60000100a00 */
[----:B------:R-:W-:Y:S01]  /*18470*/  IMAD R2, R240, 0x60, RZ ;  /* 0x00000060f0027824 */ /* 0x000fe200078e02ff */
[----:B------:R1:W-:Y:S04]  /*18480*/  LDGSTS.E [R244+0x1000c], desc[UR8][R214.64], !P4 ;  /* 0x1000c000d6f47fae */ /* 0x0003e8000e121848 */
[----:B------:R4:W-:Y:S04]  /*18490*/  STL.64 [R1+0x4a0], R212 ;  /* 0x0004a0d401007387 */ /* 0x0009e80000100a00 */
[----:B------:R4:W-:Y:S01]  /*184a0*/  LDGSTS.E [R244+0x1400c], desc[UR8][R212.64], !P4 ;  /* 0x1400c000d4f47fae */ /* 0x0009e2000e121848 */
[----:B------:R-:W-:Y:S01]  /*184b0*/  ISETP.GE.U32.AND P4, PT, R5, 0x7fffff7b, PT ;  /* 0x7fffff7b0500780c */ /* 0x000fe20003f86070 */
[----:B-1----:R-:W-:-:S04]  /*184c0*/  IMAD.WIDE R214, R2, 0x4, R238 ;  /* 0x0000000402d67825 */ /* 0x002fc800078e02ee */
[----:B------:R-:W-:Y:S02]  /*184d0*/  VIADD R5, R9, 0xfffffff9 ;  /* 0xfffffff909057836 */ /* 0x000fe40000000000 */
[----:B----4-:R-:W-:Y:S01]  /*184e0*/  IMAD.WIDE R212, R2, 0x4, R236 ;  /* 0x0000000402d47825 */ /* 0x010fe200078e02ec */
[----:B------:R-:W1:Y:S01]  /*184f0*/  LDC R9, c[0x0][0x230] ;  /* 0x00008c00ff097b82 */ /* 0x000e620000000800 */
[----:B------:R4:W-:Y:S02]  /*18500*/  LDGSTS.E [R244+0x18000], desc[UR8][R214.64], !P2 ;  /* 0x18000000d6f47fae */ /* 0x0009e4000d121848 */
[----:B------:R-:W-:Y:S02]  /*18510*/  IMAD R2, R240, 0x61, RZ ;  /* 0x00000061f0027824 */ /* 0x000fe400078e02ff */
[----:B------:R4:W-:Y:S04]  /*18520*/  STL.64 [R1+0x2d8], R214 ;  /* 0x0002d8d601007387 */ /* 0x0009e80000100a00 */
[----:B------:R3:W-:Y:S04]  /*18530*/  STL.64 [R1+0x2d0], R212 ;  /* 0x0002d0d401007387 */ /* 0x0007e80000100a00 */
[----:B------:R3:W-:Y:S01]  /*18540*/  LDGSTS.E [R244+0x1c000], desc[UR8][R212.64], !P2 ;  /* 0x1c000000d4f47fae */ /* 0x0007e2000d121848 */
[----:B------:R-:W-:Y:S01]  /*18550*/  ISETP.GE.U32.AND P2, PT, R5, 0x7fffff7a, PT ;  /* 0x7fffff7a0500780c */ /* 0x000fe20003f46070 */
[----:B----4-:R-:W-:Y:S01]  /*18560*/  IMAD.WIDE R214, R2, 0x4, R238 ;  /* 0x0000000402d67825 */ /* 0x010fe200078e02ee */
[----:B------:R-:W-:-:S02]  /*18570*/  IADD3 R5, R241, -0x8, RZ ;  /* 0xfffffff8f1057810 */ /* 0x000fc40007ffe0ff */
[----:B------:R-:W4:Y:S01]  /*18580*/  LDC R241, c[0x0][0x230] ;  /* 0x00008c00fff17b82 */ /* 0x000f220000000800 */
[----:B---3--:R-:W-:Y:S01]  /*18590*/  IMAD.WIDE R212, R2, 0x4, R236 ;  /* 0x0000000402d47825 */ /* 0x008fe200078e02ec */
[----:B------:R3:W-:Y:S03]  /*185a0*/  STL.64 [R1+0x2c8], R214 ;  /* 0x0002c8d601007387 */ /* 0x0007e60000100a00 */
[----:B------:R-:W-:Y:S01]  /*185b0*/  IMAD R2, R240, 0x62, RZ ;  /* 0x00000062f0027824 */ /* 0x000fe200078e02ff */
[----:B------:R3:W-:Y:S04]  /*185c0*/  LDGSTS.E [R244+0x18004], desc[UR8][R214.64], !P3 ;  /* 0x18004000d6f47fae */ /* 0x0007e8000d921848 */
[----:B------:R2:W-:Y:S04]  /*185d0*/  STL.64 [R1+0x2c0], R212 ;  /* 0x0002c0d401007387 */ /* 0x0005e80000100a00 */
[----:B------:R2:W-:Y:S01]  /*185e0*/  LDGSTS.E [R244+0x1c004], desc[UR8][R212.64], !P3 ;  /* 0x1c004000d4f47fae */ /* 0x0005e2000d921848 */
[----:B------:R-:W-:Y:S01]  /*185f0*/  ISETP.GE.U32.AND P3, PT, R5, 0x7fffff79, PT ;  /* 0x7fffff790500780c */ /* 0x000fe20003f66070 */
[----:B------:R-:W-:-:S02]  /*18600*/  VIADD R5, R242, 0xffffffdb ;  /* 0xffffffdbf2057836 */ /* 0x000fc40000000000 */
[C---:B---3--:R-:W-:Y:S01]  /*18610*/  IMAD.WIDE R214, R2.reuse, 0x4, R238 ;  /* 0x0000000402d67825 */ /* 0x048fe200078e02ee */
[----:B------:R-:W3:Y:S03]  /*18620*/  LDC R242, c[0x0][0x230] ;  /* 0x00008c00fff27b82 */ /* 0x000ee60000000800 */
[----:B--2---:R-:W-:Y:S01]  /*18630*/  IMAD.WIDE R212, R2, 0x4, R236 ;  /* 0x0000000402d47825 */ /* 0x004fe200078e02ec */
[----:B------:R2:W-:Y:S03]  /*18640*/  STL.64 [R1+0x2b8], R214 ;  /* 0x0002b8d601007387 */ /* 0x0005e60000100a00 */
[----:B------:R-:W-:Y:S01]  /*18650*/  IMAD R2, R240, 0x63, RZ ;  /* 0x00000063f0027824 */ /* 0x000fe200078e02ff */
[----:B------:R2:W-:Y:S04]  /*18660*/  LDGSTS.E [R244+0x18008], desc[UR8][R214.64], !P6 ;  /* 0x18008000d6f47fae */ /* 0x0005e8000f121848 */
[----:B------:R1:W-:Y:S04]  /*18670*/  STL.64 [R1+0x2b0], R212 ;  /* 0x0002b0d401007387 */ /* 0x0003e80000100a00 */
[----:B------:R1:W-:Y:S01]  /*18680*/  LDGSTS.E [R244+0x1c008], desc[UR8][R212.64], !P6 ;  /* 0x1c008000d4f47fae */ /* 0x0003e2000f121848 */
[----:B------:R-:W-:Y:S01]  /*18690*/  ISETP.GE.U32.AND P6, PT, R5, 0x7fffff5c, PT ;  /* 0x7fffff5c0500780c */ /* 0x000fe20003fc6070 */
[----:B------:R-:W-:-:S02]  /*186a0*/  VIADD R5, R8, 0xffffffda ;  /* 0xffffffda08057836 */ /* 0x000fc40000000000 */
[C---:B--2---:R-:W-:Y:S01]  /*186b0*/  IMAD.WIDE R214, R2.reuse, 0x4, R238 ;  /* 0x0000000402d67825 */ /* 0x044fe200078e02ee */
[----:B------:R-:W2:Y:S01]  /*186c0*/  LDC R8, c[0x0][0x230] ;  /* 0x00008c00ff087b82 */ /* 0x000ea20000000800 */
[----:B------:R-:W-:Y:S02]  /*186d0*/  IADD3 R243, R243, UR61, RZ ;  /* 0x0000003df3f37c10 */ /* 0x000fe4000fffe0ff */
[----:B-1----:R-:W-:Y:S01]  /*186e0*/  IMAD.WIDE R212, R2, 0x4, R236 ;  /* 0x0000000402d47825 */ /* 0x002fe200078e02ec */
[----:B------:R-:W-:Y:S01]  /*186f0*/  SHF.L.U32 R2, R240, 0x2, RZ ;  /* 0x00000002f0027819 */ /* 0x000fe200000006ff */
[----:B------:R1:W-:Y:S04]  /*18700*/  STL.64 [R1+0x2a8], R214 ;  /* 0x0002a8d601007387 */ /* 0x0003e80000100a00 */
        /* <DEDUP_REMOVED lines=8> */
[----:B------:R4:W-:Y:S02]  /*18790*/  LDGSTS.E [R243], desc[UR8][R214.64], !P1 ;  /* 0x00000000d6f37fae */ /* 0x0009e4000c921848 */
        /* <DEDUP_REMOVED lines=17> */
[----:B------:R-:W3:Y:S04]  /*188b0*/  LDC R242, c[0x0][0x230] ;  /* 0x00008c00fff27b82 */ /* 0x000ee80000000800 */
[----:B------:R1:W-:Y:S01]  /*188c0*/  LDGSTS.E [R243+0x8], desc[UR8][R214.64], !P2 ;  /* 0x00008000d6f37fae */ /* 0x0003e2000d121848 */
[----:B--2---:R-:W-:-:S03]  /*188d0*/  IMAD.WIDE R212, R2, 0x4, R236 ;  /* 0x0000000402d47825 */ /* 0x004fc600078e02ec */
[----:B------:R1:W-:Y:S01]  /*188e0*/  STL.64 [R1+0x8a8], R214 ;  /* 0x0008a8d601007387 */ /* 0x0003e20000100a00 */
[----:B------:R-:W-:-:S03]  /*188f0*/  IMAD R2, R240, 0x7, RZ ;  /* 0x00000007f0027824 */ /* 0x000fc600078e02ff */
[----:B------:R2:W-:Y:S01]  /*18900*/  LDGSTS.E [R243+0x4008], desc[UR8][R212.64], !P2 ;  /* 0x04008000d4f37fae */ /* 0x0005e2000d121848 */
[----:B------:R-:W-:Y:S02]  /*18910*/  ISETP.GE.U32.AND P2, PT, R5, 0x7fffff3c, PT ;  /* 0x7fffff3c0500780c */ /* 0x000fe40003f46070 */
[----:B------:R-:W-:Y:S01]  /*18920*/  IADD3 R5, R8, -0x46, RZ ;  /* 0xffffffba08057810 */ /* 0x000fe20007ffe0ff */
[----:B------:R2:W-:Y:S01]  /*18930*/  STL.64 [R1+0x8a0], R212 ;  /* 0x0008a0d401007387 */ /* 0x0005e20000100a00 */
[----:B------:R-:W3:Y:S01]  /*18940*/  LDC R8, c[0x0][0x230] ;  /* 0x00008c00ff087b82 */ /* 0x000ee20000000800 */
[----:B-1----:R-:W-:-:S04]  /*18950*/  IMAD.WIDE R214, R2, 0x4, R238 ;  /* 0x0000000402d67825 */ /* 0x002fc800078e02ee */
[----:B--2---:R-:W-:Y:S01]  /*18960*/  IMAD.WIDE R212, R2, 0x4, R236 ;  /* 0x0000000402d47825 */ /* 0x004fe200078e02ec */
        /* <DEDUP_REMOVED lines=8> */
[----:B--2---:R-:W-:Y:S01]  /*189f0*/  IMAD.WIDE R212, R2, 0x4, R236 ;  /* 0x0000000402d47825 */ /* 0x004fe200078e02ec */
[----:B------:R-:W1:Y:S01]  /*18a00*/  LDC R9, c[0x0][0x230] ;  /* 0x00008c00ff097b82 */ /* 0x000e620000000800 */
[----:B------:R2:W-:Y:S02]  /*18a10*/  LDGSTS.E [R243+0x8000], desc[UR8][R214.64], !P6 ;  /* 0x08000000d6f37fae */ /* 0x0005e4000f121848 */
[----:B------:R-:W-:Y:S02]  /*18a20*/  IMAD R2, R240, 0x25, RZ ;  /* 0x00000025f0027824 */ /* 0x000fe400078e02ff */
[----:B------:R2:W-:Y:S04]  /*18a30*/  STL.64 [R1+0x698], R214 ;  /* 0x000698d601007387 */ /* 0x0005e80000100a00 */
[----:B------:R3:W-:Y:S04]  /*18a40*/  STL.64 [R1+0x690], R212 ;  /* 0x000690d401007387 */ /* 0x0007e80000100a00 */
[----:B------:R3:W-:Y:S01]  /*18a50*/  LDGSTS.E [R243+0xc000], desc[UR8][R212.64], !P6 ;  /* 0x0c000000d4f37fae */ /* 0x0007e2000f121848 */
[----:B------:R-:W-:Y:S01]  /*18a60*/  ISETP.GE.U32.AND P6, PT, R5, 0x7fffff3a, PT ;  /* 0x7fffff3a0500780c */ /* 0x000fe20003fc6070 */
[----:B--2---:R-:W-:Y:S01]  /*18a70*/  IMAD.WIDE R214, R2, 0x4, R238 ;  /* 0x0000000402d67825 */ /* 0x004fe200078e02ee */
[----:B----4-:R-:W-:-:S02]  /*18a80*/  IADD3 R5, R241, -0x48, RZ ;  /* 0xffffffb8f1057810 */ /* 0x010fc40007ffe0ff */
[----:B------:R-:W2:Y:S01]  /*18a90*/  LDC R241, c[0x0][0x230] ;  /* 0x00008c00fff17b82 */ /* 0x000ea20000000800 */
        /* <DEDUP_REMOVED lines=11> */
[----:B----4-:R-:W-:-:S03]  /*18b50*/  IMAD.WIDE R212, R2, 0x4, R236 ;  /* 0x0000000402d47825 */ /* 0x010fc600078e02ec */
        /* <DEDUP_REMOVED lines=8> */
[----:B----4-:R-:W-:Y:S01]  /*18be0*/  IMAD.WIDE R212, R2, 0x4, R236 ;  /* 0x0000000402d47825 */ /* 0x010fe200078e02ec */
        /* <DEDUP_REMOVED lines=17> */
[----:B--2---:R-:W-:-:S02]  /*18d00*/  IADD3 R5, R241, -0x68, RZ ;  /* 0xffffff98f1057810 */ /* 0x004fc40007ffe0ff */
        /* <DEDUP_REMOVED lines=49> */
[----:B---3--:R-:W-:-:S04]  /*19020*/  IMAD.WIDE R214, R2, 0x4, R238 ;  /* 0x0000000402d67825 */ /* 0x008fc800078e02ee */
[----:B----4-:R-:W-:Y:S01]  /*19030*/  IMAD.WIDE R212, R2, 0x4, R236 ;  /* 0x0000000402d47825 */ /* 0x010fe200078e02ec */
[----:B------:R3:W-:Y:S03]  /*19040*/  STL.64 [R1+0x278], R214 ;  /* 0x000278d601007387 */ /* 0x0007e60000100a00 */
[----:B------:R-:W-:Y:S01]  /*19050*/  IMAD R2, R240, 0x67, RZ ;  /* 0x00000067f0027824 */ /* 0x000fe200078e02ff */
[----:B------:R3:W-:Y:S01]  /*19060*/  LDGSTS.E [R243+0x18008], desc[UR8][R214.64], !P2 ;  /* 0x18008000d6f37fae */ /* 0x0007e2000d121848 */
[----:B------:R-:W-:-:S03]  /*19070*/  LOP3.LUT R242, R4, 0x20, RZ, 0x3c, !PT ;  /* 0x0000002004f27812 */ /* 0x000fc600078e3cff */
[----:B------:R4:W-:Y:S04]  /*19080*/  STL.64 [R1+0x270], R212 ;  /* 0x000270d401007387 */ /* 0x0009e80000100a00 */
[----:B------:R4:W-:Y:S01]  /*19090*/  LDGSTS.E [R243+0x1c008], desc[UR8][R212.64], !P2 ;  /* 0x1c008000d4f37fae */ /* 0x0009e2000d121848 */
[----:B------:R-:W-:Y:S01]  /*190a0*/  ISETP.GE.U32.AND P2, PT, R5, 0x7fffff58, PT ;  /* 0x7fffff580500780c */ /* 0x000fe20003f46070 */
[----:B------:R-:W-:Y:S02]  /*190b0*/  VIADD R5, R8, 0xffffffd6 ;  /* 0xffffffd608057836 */ /* 0x000fe40000000000 */
[----:B---3--:R-:W-:Y:S01]  /*190c0*/  IMAD.WIDE R214, R2, 0x4, R238 ;  /* 0x0000000402d67825 */ /* 0x008fe200078e02ee */
[----:B------:R-:W3:Y:S01]  /*190d0*/  LDC R8, c[0x0][0x230] ;  /* 0x00008c00ff087b82 */ /* 0x000ee20000000800 */
[----:B------:R-:W-:-:S02]  /*190e0*/  IADD3 R242, R242, UR61, RZ ;  /* 0x0000003df2f27c10 */ /* 0x000fc4000fffe0ff */
[----:B----4-:R-:W-:Y:S01]  /*190f0*/  IMAD.WIDE R212, R2, 0x4, R236 ;  /* 0x0000000402d47825 */ /* 0x010fe200078e02ec */
[----:B------:R-:W-:Y:S01]  /*19100*/  SHF.L.U32 R2, R240, 0x3, RZ ;  /* 0x00000003f0027819 */ /* 0x000fe200000006ff */
[----:B------:R4:W-:Y:S04]  /*19110*/  STL.64 [R1+0x268], R214 ;  /* 0x000268d601007387 */ /* 0x0009e80000100a00 */
[----:B------:R4:W-:Y:S04]  /*19120*/  LDGSTS.E [R243+0x1800c], desc[UR8][R214.64], !P3 ;  /* 0x1800c000d6f37fae */ /* 0x0009e8000d921848 */
[----:B------:R2:W-:Y:S04]  /*19130*/  STL.64 [R1+0x260], R212 ;  /* 0x000260d401007387 */ /* 0x0005e80000100a00 */
[----:B------:R2:W-:Y:S01]  /*19140*/  LDGSTS.E [R243+0x1c00c], desc[UR8][R212.64], !P3 ;  /* 0x1c00c000d4f37fae */ /* 0x0005e2000d921848 */
[----:B------:R-:W-:Y:S01]  /*19150*/  ISETP.GE.U32.AND P3, PT, R5, 0x7fffff57, PT ;  /* 0x7fffff570500780c */ /* 0x000fe20003f66070 */
[----:B----4-:R-:W-:-:S04]  /*19160*/  IMAD.WIDE R214, R2, 0x4, R238 ;  /* 0x0000000402d67825 */ /* 0x010fc800078e02ee */
[----:B-1----:R-:W-:Y:S02]  /*19170*/  VIADD R5, R9, 0xffffffd5 ;  /* 0xffffffd509057836 */ /* 0x002fe40000000000 */
[----:B--2---:R-:W-:Y:S01]  /*19180*/  IMAD.WIDE R212, R2, 0x4, R236 ;  /* 0x0000000402d47825 */ /* 0x004fe200078e02ec */
[----:B------:R-:W1:Y:S01]  /*19190*/  LDC R9, c[0x0][0x230] ;  /* 0x00008c00ff097b82 */ /* 0x000e620000000800 */
[----:B------:R2:W-:Y:S02]  /*191a0*/  LDGSTS.E [R242], desc[UR8][R214.64], !P6 ;  /* 0x00000000d6f27fae */ /* 0x0005e4000f121848 */
[----:B------:R-:W-:Y:S02]  /*191b0*/  IMAD R2, R240, 0x9, RZ ;  /* 0x00000009f0027824 */ /* 0x000fe400078e02ff */
[----:B------:R2:W-:Y:S04]  /*191c0*/  STL.64 [R1+0x878], R214 ;  /* 0x000878d601007387 */ /* 0x0005e80000100a00 */
[----:B------:R4:W-:Y:S04]  /*191d0*/  STL.64 [R1+0x870], R212 ;  /* 0x000870d401007387 */ /* 0x0009e80000100a00 */
[----:B------:R4:W-:Y:S01]  /*191e0*/  LDGSTS.E [R242+0x4000], desc[UR8][R212.64], !P6 ;  /* 0x04000000d4f27fae */ /* 0x0009e2000f121848 */
[----:B------:R-:W-:Y:S01]  /*191f0*/  ISETP.GE.U32.AND P6, PT, R5, 0x7fffff56, PT ;  /* 0x7fffff560500780c */ /* 0x000fe20003fc6070 */
[----:B--2---:R-:W-:Y:S01]  /*19200*/  IMAD.WIDE R214, R2, 0x4, R238 ;  /* 0x0000000402d67825 */ /* 0x004fe200078e02ee */
[----:B------:R-:W-:-:S02]  /*19210*/  IADD3 R5, R241, -0x2c, RZ ;  /* 0xffffffd4f1057810 */ /* 0x000fc40007ffe0ff */
[----:B------:R-:W2:Y:S01]  /*19220*/  LDC R241, c[0x0][0x230] ;  /* 0x00008c00fff17b82 */ /* 0x000ea20000000800 */
[----:B----4-:R-:W-:Y:S01]  /*19230*/  IMAD.WIDE R212, R2, 0x4, R236 ;  /* 0x0000000402d47825 */ /* 0x010fe200078e02ec */
[----:B------:R4:W-:Y:S03]  /*19240*/  STL.64 [R1+0x868], R214 ;  /* 0x000868d601007387 */ /* 0x0009e60000100a00 */
[----:B------:R-:W-:Y:S01]  /*19250*/  IMAD R2, R240, 0xa, RZ ;  /* 0x0000000af0027824 */ /* 0x000fe200078e02ff */
[----:B------:R4:W-:Y:S04]  /*19260*/  LDGSTS.E [R242+0x4], desc[UR8][R214.64], !P5 ;  /* 0x00004000d6f27fae */ /* 0x0009e8000e921848 */
[----:B------:R3:W-:Y:S04]  /*19270*/  STL.64 [R1+0x858], R212 ;  /* 0x000858d401007387 */ /* 0x0007e80000100a00 */
[----:B------:R3:W-:Y:S01]  /*19280*/  LDGSTS.E [R242+0x4004], desc[UR8][R212.64], !P5 ;  /* 0x04004000d4f27fae */ /* 0x0007e2000e921848 */
[----:B------:R-:W-:Y:S01]  /*19290*/  ISETP.GE.U32.AND P5, PT, R5, 0x7fffff55, PT ;  /* 0x7fffff550500780c */ /* 0x000fe20003fa6070 */
[----:B------:R-:W-:-:S02]  /*192a0*/  VIADD R5, R245, 0xffffffb7 ;  /* 0xffffffb7f5057836 */ /* 0x000fc40000000000 */
[C---:B----4-:R-:W-:Y:S01]  /*192b0*/  IMAD.WIDE R214, R2.reuse, 0x4, R238 ;  /* 0x0000000402d67825 */ /* 0x050fe200078e02ee */
[----:B------:R-:W4:Y:S04]  /*192c0*/  LDC R245, c[0x0][0x230] ;  /* 0x00008c00fff57b82 */ /* 0x000f280000000800 */
[----:B------:R1:W-:Y:S01]  /*192d0*/  LDGSTS.E [R242+0x8], desc[UR8][R214.64], !P1 ;  /* 0x00008000d6f27fae */ /* 0x0003e2000c921848 */
[----:B---3--:R-:W-:-:S03]  /*192e0*/  IMAD.WIDE R212, R2, 0x4, R236 ;  /* 0x0000000402d47825 */ /* 0x008fc600078e02ec */
[----:B------:R1:W-:Y:S01]  /*192f0*/  STL.64 [R1+0x848], R214 ;  /* 0x000848d601007387 */ /* 0x0003e20000100a00 */
[----:B------:R-:W-:-:S03]  /*19300*/  IMAD R2, R240, 0xb, RZ ;  /* 0x0000000bf0027824 */ /* 0x000fc600078e02ff */
[----:B------:R3:W-:Y:S01]  /*19310*/  LDGSTS.E [R242+0x4008], desc[UR8][R212.64], !P1 ;  /* 0x04008000d4f27fae */ /* 0x0007e2000c921848 */
[----:B------:R-:W-:Y:S02]  /*19320*/  ISETP.GE.U32.AND P1, PT, R5, 0x7fffff38, PT ;  /* 0x7fffff380500780c */ /* 0x000fe40003f26070 */
[----:B------:R-:W-:Y:S01]  /*19330*/  IADD3 R5, R8, -0x4a, RZ ;  /* 0xffffffb608057810 */ /* 0x000fe20007ffe0ff */
[----:B------:R3:W-:Y:S01]  /*19340*/  STL.64 [R1+0x840], R212 ;  /* 0x000840d401007387 */ /* 0x0007e20000100a00 */
[----:B------:R-:W4:Y:S01]  /*19350*/  LDC R8, c[0x0][0x230] ;  /* 0x00008c00ff087b82 */ /* 0x000f220000000800 */
[----:B-1----:R-:W-:-:S04]  /*19360*/  IMAD.WIDE R214, R2, 0x4, R238 ;  /* 0x0000000402d67825 */ /* 0x002fc800078e02ee */
[----:B---3--:R-:W-:Y:S01]  /*19370*/  IMAD.WIDE R212, R2, 0x4, R236 ;  /* 0x0000000402d47825 */ /* 0x008fe200078e02ec */
        /* <DEDUP_REMOVED lines=8> */
[----:B---3--:R-:W-:Y:S01]  /*19400*/  IMAD.WIDE R212, R2, 0x4, R236 ;  /* 0x0000000402d47825 */ /* 0x008fe200078e02ec */
[----:B------:R-:W1:Y:S01]  /*19410*/  LDC R9, c[0x0][0x230] ;  /* 0x00008c00ff097b82 */ /* 0x000e620000000800 */
[----:B------:R3:W-:Y:S02]  /*19420*/  LDGSTS.E [R242+0x8000], desc[UR8][R214.64], !P2 ;  /* 0x08000000d6f27fae */ /* 0x0007e4000d121848 */
[----:B------:R-:W-:Y:S02]  /*19430*/  IMAD R2, R240, 0x29, RZ ;  /* 0x00000029f0027824 */ /* 0x000fe400078e02ff */
[----:B------:R3:W-:Y:S04]  /*19440*/  STL.64 [R1+0x658], R214 ;  /* 0x000658d601007387 */ /* 0x0007e80000100a00 */
[----:B------:R4:W-:Y:S04]  /*19450*/  STL.64 [R1+0x650], R212 ;  /* 0x000650d401007387 */ /* 0x0009e80000100a00 */
[----:B------:R4:W-:Y:S01]  /*19460*/  LDGSTS.E [R242+0xc000], desc[UR8][R212.64], !P2 ;  /* 0x0c000000d4f27fae */ /* 0x0009e2000d121848 */
[----:B------:R-:W-:Y:S01]  /*19470*/  ISETP.GE.U32.AND P2, PT, R5, 0x7fffff36, PT ;  /* 0x7fffff360500780c */ /* 0x000fe20003f46070 */
[----:B---3--:R-:W-:Y:S01]  /*19480*/  IMAD.WIDE R214, R2, 0x4, R238 ;  /* 0x0000000402d67825 */ /* 0x008fe200078e02ee */
[----:B--2---:R-:W-:-:S02]  /*19490*/  IADD3 R5, R241, -0x4c, RZ ;  /* 0xffffffb4f1057810 */ /* 0x004fc40007ffe0ff */
        /* <DEDUP_REMOVED lines=79> */
[----:B--2---:R-:W-:-:S03]  /*19990*/  IADD3 R5, R241, -0x10, RZ ;  /* 0xfffffff0f1057810 */ /* 0x004fc60007ffe0ff */
        /* <DEDUP_REMOVED lines=8> */
[----:B--2---:R-:W-:Y:S01]  /*19a20*/  IMAD.WIDE R214, R2, 0x4, R238 ;  /* 0x0000000402d67825 */ /* 0x004fe200078e02ee */
[----:B------:R-:W2:Y:S01]  /*19a30*/  LDC R245, c[0x0][0x230] ;  /* 0x00008c00fff57b82 */ /* 0x000ea20000000800 */
[----:B------:R-:W-:-:S03]  /*19a40*/  LOP3.LUT R241, R4, 0x30, RZ, 0x3c, !PT ;  /* 0x0000003004f17812 */ /* 0x000fc600078e3cff */
        /* <DEDUP_REMOVED lines=10> */
[----:B---3--:R-:W-:Y:S01]  /*19af0*/  IMAD.WIDE R212, R2, 0x4, R236 ;  /* 0x0000000402d47825 */ /* 0x008fe200078e02ec */
[----:B------:R3:W-:Y:S03]  /*19b00*/  STL.64 [R1+0x228], R214 ;  /* 0x000228d601007387 */ /* 0x0007e60000100a00 */
[----:B------:R-:W-:Y:S01]  /*19b10*/  IMAD R2, R240, 0xc, RZ ;  /* 0x0000000cf0027824 */ /* 0x000fe200078e02ff */
[----:B------:R3:W-:Y:S01]  /*19b20*/  LDGSTS.E [R242+0x1800c], desc[UR8][R214.64], !P4 ;  /* 0x1800c000d6f27fae */ /* 0x0007e2000e121848 */
[----:B------:R-:W-:-:S03]  /*19b30*/  VIADD R241, R241, UR61 ;  /* 0x0000003df1f17c36 */ /* 0x000fc60008000000 */
[----:B------:R4:W-:Y:S04]  /*19b40*/  STL.64 [R1+0x220], R212 ;  /* 0x000220d401007387 */ /* 0x0009e80000100a00 */
[----:B------:R4:W-:Y:S01]  /*19b50*/  LDGSTS.E [R242+0x1c00c], desc[UR8][R212.64], !P4 ;  /* 0x1c00c000d4f27fae */ /* 0x0009e2000e121848 */
[----:B------:R-:W-:Y:S01]  /*19b60*/  ISETP.GE.U32.AND P4, PT, R5, 0x7fffff53, PT ;  /* 0x7fffff530500780c */ /* 0x000fe20003f86070 */
[C---:B---3--:R-:W-:Y:S01]  /*19b70*/  IMAD.WIDE R214, R2.reuse, 0x4, R238 ;  /* 0x0000000402d67825 */ /* 0x048fe200078e02ee */
[----:B-1----:R-:W-:Y:S02]  /*19b80*/  IADD3 R5, R9, -0x2f, RZ ;  /* 0xffffffd109057810 */ /* 0x002fe40007ffe0ff */
[----:B------:R-:W1:Y:S01]  /*19b90*/  LDC R9, c[0x0][0x230] ;  /* 0x00008c00ff097b82 */ /* 0x000e620000000800 */
[----:B----4-:R-:W-:Y:S01]  /*19ba0*/  IMAD.WIDE R212, R2, 0x4, R236 ;  /* 0x0000000402d47825 */ /* 0x010fe200078e02ec */
[----:B------:R3:W-:Y:S03]  /*19bb0*/  STL.64 [R1+0x818], R214 ;  /* 0x000818d601007387 */ /* 0x0007e60000100a00 */
[----:B------:R-:W-:Y:S01]  /*19bc0*/  IMAD R2, R240, 0xd, RZ ;  /* 0x0000000df0027824 */ /* 0x000fe200078e02ff */
[----:B------:R3:W-:Y:S04]  /*19bd0*/  LDGSTS.E [R241], desc[UR8][R214.64], !P2 ;  /* 0x00000000d6f17fae */ /* 0x0007e8000d121848 */
[----:B------:R4:W-:Y:S04]  /*19be0*/  STL.64 [R1+0x810], R212 ;  /* 0x000810d401007387 */ /* 0x0009e80000100a00 */
[----:B------:R4:W-:Y:S01]  /*19bf0*/  LDGSTS.E [R241+0x4000], desc[UR8][R212.64], !P2 ;  /* 0x04000000d4f17fae */ /* 0x0009e2000d121848 */
[----:B------:R-:W-:Y:S01]  /*19c00*/  ISETP.GE.U32.AND P2, PT, R5, 0x7fffff52, PT ;  /* 0x7fffff520500780c */ /* 0x000fe20003f46070 */
[----:B------:R-:W-:-:S02]  /*19c10*/  VIADD R5, R246, 0xffffffd0 ;  /* 0xffffffd0f6057836 */ /* 0x000fc40000000000 */
[C---:B---3--:R-:W-:Y:S01]  /*19c20*/  IMAD.WIDE R214, R2.reuse, 0x4, R238 ;  /* 0x0000000402d67825 */ /* 0x048fe200078e02ee */
[----:B------:R-:W3:Y:S03]  /*19c30*/  LDC R246, c[0x0][0x230] ;  /* 0x00008c00fff67b82 */ /* 0x000ee60000000800 */
[----:B----4-:R-:W-:Y:S01]  /*19c40*/  IMAD.WIDE R212, R2, 0x4, R236 ;  /* 0x0000000402d47825 */ /* 0x010fe200078e02ec */
[----:B------:R4:W-:Y:S03]  /*19c50*/  STL.64 [R1+0x808], R214 ;  /* 0x000808d601007387 */ /* 0x0009e60000100a00 */
[----:B------:R-:W-:Y:S01]  /*19c60*/  IMAD R2, R240, 0xe, RZ ;  /* 0x0000000ef0027824 */ /* 0x000fe200078e02ff */
[----:B------:R4:W-:Y:S04]  /*19c70*/  LDGSTS.E [R241+0x4], desc[UR8][R214.64], !P3 ;  /* 0x00004000d6f17fae */ /* 0x0009e8000d921848 */
[----:B------:R1:W-:Y:S04]  /*19c80*/  STL.64 [R1+0x800], R212 ;  /* 0x000800d401007387 */ /* 0x0003e80000100a00 */
[----:B------:R1:W-:Y:S01]  /*19c90*/  LDGSTS.E [R241+0x4004], desc[UR8][R212.64], !P3 ;  /* 0x04004000d4f17fae */ /* 0x0003e2000d921848 */
[----:B------:R-:W-:Y:S01]  /*19ca0*/  ISETP.GE.U32.AND P3, PT, R5, 0x7fffff51, PT ;  /* 0x7fffff510500780c */ /* 0x000fe20003f66070 */
[----:B----4-:R-:W-:Y:S01]  /*19cb0*/  IMAD.WIDE R214, R2, 0x4, R238 ;  /* 0x0000000402d67825 */ /* 0x010fe200078e02ee */
[----:B--2---:R-:W-:-:S02]  /*19cc0*/  IADD3 R5, R245, -0x4d, RZ ;  /* 0xffffffb3f5057810 */ /* 0x004fc40007ffe0ff */
[----:B------:R-:W2:Y:S02]  /*19cd0*/  LDC R245, c[0x0][0x230] ;  /* 0x00008c00fff57b82 */ /* 0x000ea40000000800 */
[----:B------:R4:W-:Y:S01]  /*19ce0*/  LDGSTS.E [R241+0x8], desc[UR8][R214.64], !P6 ;  /* 0x00008000d6f17fae */ /* 0x0009e2000f121848 */
[----:B-1----:R-:W-:-:S03]  /*19cf0*/  IMAD.WIDE R212, R2, 0x4, R236 ;  /* 0x0000000402d47825 */ /* 0x002fc600078e02ec */
[----:B------:R4:W-:Y:S01]  /*19d00*/  STL.64 [R1+0x7f8], R214 ;  /* 0x0007f8d601007387 */ /* 0x0009e20000100a00 */
[----:B------:R-:W-:-:S03]  /*19d10*/  IMAD R2, R240, 0xf, RZ ;  /* 0x0000000ff0027824 */ /* 0x000fc600078e02ff */
[----:B------:R1:W-:Y:S01]  /*19d20*/  LDGSTS.E [R241+0x4008], desc[UR8][R212.64], !P6 ;  /* 0x04008000d4f17fae */ /* 0x0003e2000f121848 */
[----:B------:R-:W-:Y:S01]  /*19d30*/  ISETP.GE.U32.AND P6, PT, R5, 0x7fffff34, PT ;  /* 0x7fffff340500780c */ /* 0x000fe20003fc6070 */
[----:B------:R-:W-:Y:S02]  /*19d40*/  VIADD R5, R8, 0xffffffb2 ;  /* 0xffffffb208057836 */ /* 0x000fe40000000000 */
        /* <DEDUP_REMOVED lines=10> */
[----:B-1----:R-:W-:Y:S01]  /*19df0*/  IMAD.WIDE R214, R2, 0x4, R238 ;  /* 0x0000000402d67825 */ /* 0x002fe200078e02ee */
[----:B------:R-:W-:-:S02]  /*19e00*/  IADD3 R5, R9, -0x4f, RZ ;  /* 0xffffffb109057810 */ /* 0x000fc40007ffe0ff */
[----:B------:R-:W1:Y:S01]  /*19e10*/  LDC R9, c[0x0][0x230] ;  /* 0x00008c00ff097b82 */ /* 0x000e620000000800 */
[----:B----4-:R-:W-:Y:S01]  /*19e20*/  IMAD.WIDE R212, R2, 0x4, R236 ;  /* 0x0000000402d47825 */ /* 0x010fe200078e02ec */
[----:B------:R4:W-:Y:S03]  /*19e30*/  STL.64 [R1+0x618], R214 ;  /* 0x000618d601007387 */ /* 0x0009e60000100a00 */
[----:B------:R-:W-:Y:S01]  /*19e40*/  IMAD R2, R240, 0x2d, RZ ;  /* 0x0000002df0027824 */ /* 0x000fe200078e02ff */
[----:B------:R4:W-:Y:S04]  /*19e50*/  LDGSTS.E [R241+0x8000], desc[UR8][R214.64], !P1 ;  /* 0x08000000d6f17fae */ /* 0x0009e8000c921848 */
[----:B------:R2:W-:Y:S04]  /*19e60*/  STL.64 [R1+0x610], R212 ;  /* 0x000610d401007387 */ /* 0x0005e80000100a00 */
[----:B------:R2:W-:Y:S01]  /*19e70*/  LDGSTS.E [R241+0xc000], desc[UR8][R212.64], !P1 ;  /* 0x0c000000d4f17fae */ /* 0x0005e2000c921848 */
[----:B------:R-:W-:Y:S01]  /*19e80*/  ISETP.GE.U32.AND P1, PT, R5, 0x7fffff32, PT ;  /* 0x7fffff320500780c */ /* 0x000fe20003f26070 */
[----:B---3--:R-:W-:-:S02]  /*19e90*/  VIADD R5, R246, 0xffffffb0 ;  /* 0xffffffb0f6057836 */ /* 0x008fc40000000000 */
[C---:B----4-:R-:W-:Y:S01]  /*19ea0*/  IMAD.WIDE R214, R2.reuse, 0x4, R238 ;  /* 0x0000000402d67825 */ /* 0x050fe200078e02ee */
        /* <DEDUP_REMOVED lines=8> */
[----:B--2---:R-:W-:Y:S01]  /*19f30*/  IMAD.WIDE R214, R2, 0x4, R238 ;  /* 0x0000000402d67825 */ /* 0x004fe200078e02ee */
[----:B------:R-:W-:-:S02]  /*19f40*/  IADD3 R5, R245, -0x6d, RZ ;  /* 0xffffff93f5057810 */ /* 0x000fc40007ffe0ff */
[----:B------:R-:W2:Y:S02]  /*19f50*/  LDC R245, c[0x0][0x230] ;  /* 0x00008c00fff57b82 */ /* 0x000ea40000000800 */
[----:B------:R1:W-:Y:S01]  /*19f60*/  LDGSTS.E [R241+0x8008], desc[UR8][R214.64], !P2 ;  /* 0x08008000d6f17fae */ /* 0x0003e2000d121848 */
[----:B----4-:R-:W-:-:S03]  /*19f70*/  IMAD.WIDE R212, R2, 0x4, R236 ;  /* 0x0000000402d47825 */ /* 0x010fc600078e02ec */
[----:B------:R1:W-:Y:S01]  /*19f80*/  STL.64 [R1+0x5f8], R214 ;  /* 0x0005f8d601007387 */ /* 0x0003e20000100a00 */
[----:B------:R-:W-:-:S03]  /*19f90*/  IMAD R2, R240, 0x2f, RZ ;  /* 0x0000002ff0027824 */ /* 0x000fc600078e02ff */
[----:B------:R4:W-:Y:S01]  /*19fa0*/  LDGSTS.E [R241+0xc008], desc[UR8][R212.64], !P2 ;  /* 0x0c008000d4f17fae */ /* 0x0009e2000d121848 */
[----:B------:R-:W-:Y:S01]  /*19fb0*/  ISETP.GE.U32.AND P2, PT, R5, 0x7fffff14, PT ;  /* 0x7fffff140500780c */ /* 0x000fe20003f46070 */
[----:B------:R-:W-:Y:S02]  /*19fc0*/  VIADD R5, R8, 0xffffff92 ;  /* 0xffffff9208057836 */ /* 0x000fe40000000000 */
[----:B------:R4:W-:Y:S01]  /*19fd0*/  STL.64 [R1+0x5f0], R212 ;  /* 0x0005f0d401007387 */ /* 0x0009e20000100a00 */
[----:B------:R-:W2:Y:S01]  /*19fe0*/  LDC R8, c[0x0][0x230] ;  /* 0x00008c00ff087b82 */ /* 0x000ea20000000800 */
        /* <DEDUP_REMOVED lines=49> */
[----:B------:R-:W-:-:S03]  /*1a300*/  IADD3 R5, R9, -0x13, RZ ;  /* 0xffffffed09057810 */ /* 0x000fc60007ffe0ff */
        /* <DEDUP_REMOVED lines=8> */
[C---:B-1----:R-:W-:Y:S01]  /*1a390*/  IMAD.WIDE R214, R2.reuse, 0x4, R238 ;  /* 0x0000000402d67825 */ /* 0x042fe200078e02ee */
[----:B------:R-:W1:Y:S03]  /*1a3a0*/  LDC R246, c[0x0][0x230] ;  /* 0x00008c00fff67b82 */ /* 0x000e660000000800 */
[----:B----4-:R-:W-:Y:S01]  /*1a3b0*/  IMAD.WIDE R212, R2, 0x4, R236 ;  /* 0x0000000402d47825 */ /* 0x010fe200078e02ec */
[----:B------:R3:W-:Y:S03]  /*1a3c0*/  STL.64 [R1+0x208], R214 ;  /* 0x000208d601007387 */ /* 0x0007e60000100a00 */
[----:B------:R-:W-:Y:S01]  /*1a3d0*/  IMAD R2, R240, 0x6e, RZ ;  /* 0x0000006ef0027824 */ /* 0x000fe200078e02ff */
[----:B------:R3:W-:Y:S04]  /*1a3e0*/  LDGSTS.E [R241+0x18004], desc[UR8][R214.64], !P3 ;  /* 0x18004000d6f17fae */ /* 0x0007e8000d921848 */
        /* <DEDUP_REMOVED lines=14> */
[----:B---3--:R-:W-:Y:S01]  /*1a4d0*/  IMAD.WIDE R214, R2, 0x4, R238 ;  /* 0x0000000402d67825 */ /* 0x008fe200078e02ee */
[----:B------:R-:W-:Y:S02]  /*1a4e0*/  IADD3 R5, R8, -0x32, RZ ;  /* 0xffffffce08057810 */ /* 0x000fe40007ffe0ff */
[----:B------:R-:W3:Y:S02]  /*1a4f0*/  LDC R8, c[0x0][0x230] ;  /* 0x00008c00ff087b82 */ /* 0x000ee40000000800 */
[----:B------:R1:W-:Y:S01]  /*1a500*/  LDGSTS.E [R241+0x1800c], desc[UR8][R214.64], !P5 ;  /* 0x1800c000d6f17fae */ /* 0x0003e2000e921848 */
[----:B----4-:R-:W-:-:S03]  /*1a510*/  IMAD.WIDE R212, R2, 0x4, R236 ;  /* 0x0000000402d47825 */ /* 0x010fc600078e02ec */
[----:B------:R1:W-:Y:S01]  /*1a520*/  STL.64 [R1+0x1e8], R214 ;  /* 0x0001e8d601007387 */ /* 0x0003e20000100a00 */
[----:B------:R-:W-:-:S03]  /*1a530*/  IMAD.SHL.U32 R2, R240, 0x10, RZ ;  /* 0x00000010f0027824 */ /* 0x000fc600078e00ff */
[----:B------:R4:W-:Y:S01]  /*1a540*/  LDGSTS.E [R241+0x1c00c], desc[UR8][R212.64], !P5 ;  /* 0x1c00c000d4f17fae */ /* 0x0009e2000e921848 */
[----:B------:R-:W-:Y:S01]  /*1a550*/  ISETP.GE.U32.AND P5, PT, R5, 0x7fffff4f, PT ;  /* 0x7fffff4f0500780c */ /* 0x000fe20003fa6070 */
[----:B------:R-:W-:Y:S01]  /*1a560*/  VIADD R9, R9, UR61 ;  /* 0x0000003d09097c36 */ /* 0x000fe20008000000 */
[----:B------:R-:W-:Y:S01]  /*1a570*/  IADD3 R5, R247, -0x33, RZ ;  /* 0xffffffcdf7057810 */ /* 0x000fe20007ffe0ff */
[----:B------:R4:W-:Y:S01]  /*1a580*/  STL.64 [R1+0x1e0], R212 ;  /* 0x0001e0d401007387 */ /* 0x0009e20000100a00 */
[----:B------:R-:W3:Y:S01]  /*1a590*/  LDC R247, c[0x0][0x230] ;  /* 0x00008c00fff77b82 */ /* 0x000ee20000000800 */
[----:B-1----:R-:W-:-:S04]  /*1a5a0*/  IMAD.WIDE R214, R2, 0x4, R238 ;  /* 0x0000000402d67825 */ /* 0x002fc800078e02ee */
        /* <DEDUP_REMOVED lines=148> */
[----:B---3--:R-:W-:Y:S01]  /*1aef0*/  IMAD.WIDE R214, R2, 0x4, R238 ;  /* 0x0000000402d67825 */ /* 0x008fe200078e02ee */
[----:B------:R-:W-:-:S04]  /*1af00*/  LOP3.LUT R8, R4, 0x50, RZ, 0x3c, !PT ;  /* 0x0000005004087812 */ /* 0x000fc800078e3cff */
[----:B------:R3:W-:Y:S01]  /*1af10*/  LDGSTS.E [R9+0x1800c], desc[UR8][R214.64], !P3 ;  /* 0x1800c000d6097fae */ /* 0x0007e2000d921848 */
[----:B----4-:R-:W-:-:S03]  /*1af20*/  IMAD.WIDE R212, R2, 0x4, R236 ;  /* 0x0000000402d47825 */ /* 0x010fc600078e02ec */
[----:B------:R3:W-:Y:S01]  /*1af30*/  STL.64 [R1+0x1a8], R214 ;  /* 0x0001a8d601007387 */ /* 0x0007e20000100a00 */
[----:B------:R-:W-:-:S03]  /*1af40*/  IMAD R2, R240, 0x14, RZ ;  /* 0x00000014f0027824 */ /* 0x000fc600078e02ff */
[----:B------:R4:W-:Y:S01]  /*1af50*/  LDGSTS.E [R9+0x1c00c], desc[UR8][R212.64], !P3 ;  /* 0x1c00c000d4097fae */ /* 0x0009e2000d921848 */
[----:B------:R-:W-:Y:S01]  /*1af60*/  ISETP.GE.U32.AND P3, PT, R5, 0x7fffff4b, PT ;  /* 0x7fffff4b0500780c */ /* 0x000fe20003f66070 */
[----:B------:R-:W-:Y:S01]  /*1af70*/  VIADD R5, R247, 0xffffffc9 ;  /* 0xffffffc9f7057836 */ /* 0x000fe20000000000 */
[----:B------:R-:W-:Y:S01]  /*1af80*/  IADD3 R8, R8, UR61, RZ ;  /* 0x0000003d08087c10 */ /* 0x000fe2000fffe0ff */
[----:B------:R4:W-:Y:S01]  /*1af90*/  STL.64 [R1+0x1a0], R212 ;  /* 0x0001a0d401007387 */ /* 0x0009e20000100a00 */
[----:B------:R-:W2:Y:S01]  /*1afa0*/  LDC R247, c[0x0][0x230] ;  /* 0x00008c00fff77b82 */ /* 0x000ea20000000800 */
[----:B---3--:R-:W-:-:S04]  /*1afb0*/  IMAD.WIDE R214, R2, 0x4, R238 ;  /* 0x0000000402d67825 */ /* 0x008fc800078e02ee */
[----:B----4-:R-:W-:Y:S01]  /*1afc0*/  IMAD.WIDE R212, R2, 0x4, R236 ;  /* 0x0000000402d47825 */ /* 0x010fe200078e02ec */
[----:B------:R3:W-:Y:S03]  /*1afd0*/  STL.64 [R1+0x798], R214 ;  /* 0x000798d601007387 */ /* 0x0007e60000100a00 */
[----:B------:R-:W-:Y:S01]  /*1afe0*/  IMAD R2, R240, 0x15, RZ ;  /* 0x00000015f0027824 */ /* 0x000fe200078e02ff */
[----:B------:R3:W-:Y:S04]  /*1aff0*/  LDGSTS.E [R8], desc[UR8][R214.64], !P6 ;  /* 0x00000000d6087fae */ /* 0x0007e8000f121848 */
[----:B------:R4:W-:Y:S04]  /*1b000*/  STL.64 [R1+0x790], R212 ;  /* 0x000790d401007387 */ /* 0x0009e80000100a00 */
[----:B------:R4:W-:Y:S01]  /*1b010*/  LDGSTS.E [R8+0x4000], desc[UR8][R212.64], !P6 ;  /* 0x04000000d4087fae */ /* 0x0009e2000f121848 */
[----:B------:R-:W-:Y:S01]  /*1b020*/  ISETP.GE.U32.AND P6, PT, R5, 0x7fffff4a, PT ;  /* 0x7fffff4a0500780c */ /* 0x000fe20003fc6070 */
[----:B---3--:R-:W-:Y:S01]  /*1b030*/  IMAD.WIDE R214, R2, 0x4, R238 ;  /* 0x0000000402d67825 */ /* 0x008fe200078e02ee */
[----:B-1----:R-:W-:-:S02]  /*1b040*/  IADD3 R5, R246, -0x38, RZ ;  /* 0xffffffc8f6057810 */ /* 0x002fc40007ffe0ff */
        /* <DEDUP_REMOVED lines=8> */
[----:B--2---:R-:W-:-:S02]  /*1b0d0*/  VIADD R5, R245, 0xffffffab ;  /* 0xffffffabf5057836 */ /* 0x004fc40000000000 */
[C---:B---3--:R-:W-:Y:S01]  /*1b0e0*/  IMAD.WIDE R214, R2.reuse, 0x4, R238 ;  /* 0x0000000402d67825 */ /* 0x048fe200078e02ee */
[----:B------:R-:W2:Y:S03]  /*1b0f0*/  LDC R245, c[0x0][0x230] ;  /* 0x00008c00fff57b82 */ /* 0x000ea60000000800 */
        /* <DEDUP_REMOVED lines=38> */
[C---:B----4-:R-:W-:Y:S01]  /*1b360*/  IMAD.WIDE R214, R2.reuse, 0x4, R238 ;  /* 0x0000000402d67825 */ /* 0x050fe200078e02ee */
[----:B------:R-:W2:Y:S03]  /*1b370*/  LDC R245, c[0x0][0x230] ;  /* 0x00008c00fff57b82 */ /* 0x000ea60000000800 */
[----:B---3--:R-:W-:Y:S01]  /*1b380*/  IMAD.WIDE R212, R2, 0x4, R236 ;  /* 0x0000000402d47825 */ /* 0x008fe200078e02ec */
        /* <DEDUP_REMOVED lines=77> */
[----:B----4-:R-:W-:Y:S01]  /*1b860*/  IMAD.WIDE R214, R2, 0x4, R238 ;  /* 0x0000000402d67825 */ /* 0x010fe200078e02ee */
[----:B---3--:R-:W-:Y:S02]  /*1b870*/  IADD3 R245, R248, -0x3a, RZ ;  /* 0xffffffc6f8f57810 */ /* 0x008fe40007ffe0ff */
[----:B------:R-:W2:Y:S01]  /*1b880*/  LDC R248, c[0x0][0x230] ;  /* 0x00008c00fff87b82 */ /* 0x000ea20000000800 */
[----:B------:R-:W-:Y:S01]  /*1b890*/  IMAD.WIDE R212, R2, 0x4, R236 ;  /* 0x0000000402d47825 */ /* 0x000fe200078e02ec */
[----:B------:R3:W-:Y:S03]  /*1b8a0*/  STL.64 [R1+0x178], R214 ;  /* 0x000178d601007387 */ /* 0x0007e60000100a00 */
[----:B------:R-:W-:Y:S01]  /*1b8b0*/  IMAD R2, R240, 0x77, RZ ;  /* 0x00000077f0027824 */ /* 0x000fe200078e02ff */
[----:B------:R3:W-:Y:S04]  /*1b8c0*/  LDGSTS.E [R8+0x18008], desc[UR8][R214.64], !P1 ;  /* 0x18008000d6087fae */ /* 0x0007e8000c921848 */
[----:B------:R4:W-:Y:S04]  /*1b8d0*/  STL.64 [R1+0x170], R212 ;  /* 0x000170d401007387 */ /* 0x0009e80000100a00 */
[----:B------:R4:W-:Y:S01]  /*1b8e0*/  LDGSTS.E [R8+0x1c008], desc[UR8][R212.64], !P1 ;  /* 0x1c008000d4087fae */ /* 0x0009e2000c921848 */
[----:B------:R-:W-:Y:S01]  /*1b8f0*/  ISETP.GE.U32.AND P1, PT, R5, 0x7fffff48, PT ;  /* 0x7fffff480500780c */ /* 0x000fe20003f26070 */
        /* <DEDUP_REMOVED lines=8> */
[----:B------:R-:W-:Y:S01]  /*1b980*/  VIADD R5, R5, UR61 ;  /* 0x0000003d05057c36 */ /* 0x000fe20008000000 */
[----:B------:R-:W-:Y:S01]  /*1b990*/  IADD3 R245, R247, -0x3b, RZ ;  /* 0xffffffc5f7f57810 */ /* 0x000fe20007ffe0ff */
        /* <DEDUP_REMOVED lines=10> */
[----:B---3--:R-:W-:-:S04]  /*1ba40*/  IMAD.WIDE R214, R2, 0x4, R238 ;  /* 0x0000000402d67825 */ /* 0x008fc800078e02ee */
[----:B-1----:R-:W-:Y:S02]  /*1ba50*/  VIADD R245, R246, 0xffffffc4 ;  /* 0xffffffc4f6f57836 */ /* 0x002fe40000000000 */
        /* <DEDUP_REMOVED lines=9> */
[----:B------:R-:W-:-:S02]  /*1baf0*/  IADD3 R245, R249, -0x59, RZ ;  /* 0xffffffa7f9f57810 */ /* 0x000fc40007ffe0ff */
[----:B------:R-:W3:Y:S01]  /*1bb00*/  LDC R249, c[0x0][0x230] ;  /* 0x00008c00fff97b82 */ /* 0x000ee20000000800 */
        /* <DEDUP_REMOVED lines=9> */
[----:B------:R-:W2:Y:S04]  /*1bba0*/  LDC R248, c[0x0][0x230] ;  /* 0x00008c00fff87b82 */ /* 0x000ea80000000800 */
        /* <DEDUP_REMOVED lines=28> */
[----:B---3--:R-:W-:-:S02]  /*1bd70*/  IADD3 R245, R249, -0x79, RZ ;  /* 0xffffff87f9f57810 */ /* 0x008fc40007ffe0ff */
[----:B------:R-:W3:Y:S01]  /*1bd80*/  LDC R249, c[0x0][0x230] ;  /* 0x00008c00fff97b82 */ /* 0x000ee20000000800 */
        /* <DEDUP_REMOVED lines=9> */
[----:B------:R-:W2:Y:S04]  /*1be20*/  LDC R248, c[0x0][0x230] ;  /* 0x00008c00fff87b82 */ /* 0x000ea80000000800 */
        /* <DEDUP_REMOVED lines=27> */
[----:B-1----:R-:W-:Y:S01]  /*1bfe0*/  IMAD.WIDE R214, R2, 0x4, R238 ;  /* 0x0000000402d67825 */ /* 0x002fe200078e02ee */
[----:B---3--:R-:W-:-:S02]  /*1bff0*/  IADD3 R245, R249, -0x1d, RZ ;  /* 0xffffffe3f9f57810 */ /* 0x008fc40007ffe0ff */
[----:B------:R-:W1:Y:S01]  /*1c000*/  LDC R249, c[0x0][0x230] ;  /* 0x00008c00fff97b82 */ /* 0x000e620000000800 */
        /* <DEDUP_REMOVED lines=23> */
[----:B------:R3:W-:Y:S04]  /*1c180*/  LDGSTS.E [R5+0x18000], desc[UR8][R214.64], !P2 ;  /* 0x18000000d6057fae */ /* 0x0007e8000d121848 */
[----:B------:R4:W-:Y:S04]  /*1c190*/  STL.64 [R1+0x150], R212 ;  /* 0x000150d401007387 */ /* 0x0009e80000100a00 */
[----:B------:R4:W-:Y:S01]  /*1c1a0*/  LDGSTS.E [R5+0x1c000], desc[UR8][R212.64], !P2 ;  /* 0x1c000000d4057fae */ /* 0x0009e2000d121848 */
[----:B------:R-:W-:Y:S01]  /*1c1b0*/  ISETP.GE.U32.AND P2, PT, R245, 0x7fffff62, PT ;  /* 0x7fffff62f500780c */ /* 0x000fe20003f46070 */
[----:B---3--:R-:W-:-:S04]  /*1c1c0*/  IMAD.WIDE R214, R2, 0x4, R238 ;  /* 0x0000000402d67825 */ /* 0x008fc800078e02ee */
[----:B------:R-:W-:Y:S02]  /*1c1d0*/  VIADD R245, R246, 0xffffffe0 ;  /* 0xffffffe0f6f57836 */ /* 0x000fe40000000000 */
        /* <DEDUP_REMOVED lines=13> */
[----:B------:R3:W-:Y:S01]  /*1c2b0*/  LDGSTS.E [R5+0x18008], desc[UR8][R214.64], !P6 ;  /* 0x18008000d6057fae */ /* 0x0007e2000f121848 */
[----:B--2---:R-:W-:Y:S02]  /*1c2c0*/  VIADD R246, R248, 0xffffffc2 ;  /* 0xffffffc2f8f67836 */ /* 0x004fe40000000000 */
[----:B------:R-:W2:Y:S01]  /*1c2d0*/  LDC R248, c[0x0][0x230] ;  /* 0x00008c00fff87b82 */ /* 0x000ea20000000800 */
[----:B------:R4:W-:Y:S04]  /*1c2e0*/  STL.64 [R1+0x130], R212 ;  /* 0x000130d401007387 */ /* 0x0009e80000100a00 */
[----:B------:R4:W-:Y:S01]  /*1c2f0*/  LDGSTS.E [R5+0x1c008], desc[UR8][R212.64], !P6 ;  /* 0x1c008000d4057fae */ /* 0x0009e2000f121848 */
[----:B------:R-:W-:Y:S01]  /*1c300*/  ISETP.GE.U32.AND P6, PT, R245, 0x7fffff44, PT ;  /* 0x7fffff44f500780c */ /* 0x000fe20003fc6070 */
[----:B---3--:R-:W-:-:S04]  /*1c310*/  IMAD.WIDE R214, R2, 0x4, R238 ;  /* 0x0000000402d67825 */ /* 0x008fc800078e02ee */
[----:B------:R-:W-:Y:S01]  /*1c320*/  IMAD R245, R240, 0x1c, RZ ;  /* 0x0000001cf0f57824 */ /* 0x000fe200078e02ff */
[----:B------:R3:W-:Y:S01]  /*1c330*/  LDGSTS.E [R5+0x1800c], desc[UR8][R214.64], !P5 ;  /* 0x1800c000d6057fae */ /* 0x0007e2000e921848 */
[----:B----4-:R-:W-:Y:S01]  /*1c340*/  IMAD.WIDE R212, R2, 0x4, R236 ;  /* 0x0000000402d47825 */ /* 0x010fe200078e02ec */
[----:B------:R-:W-:Y:S02]  /*1c350*/  LOP3.LUT R2, R4, 0x70, RZ, 0x3c, !PT ;  /* 0x0000007004027812 */ /* 0x000fe400078e3cff */
[----:B------:R3:W-:Y:S02]  /*1c360*/  STL.64 [R1+0x128], R214 ;  /* 0x000128d601007387 */ /* 0x0007e40000100a00 */
[----:B------:R-:W-:Y:S02]  /*1c370*/  IADD3 R2, R2, UR61, RZ ;  /* 0x0000003d02027c10 */ /* 0x000fe4000fffe0ff */
[----:B------:R4:W-:Y:S01]  /*1c380*/  LDGSTS.E [R5+0x1c00c], desc[UR8][R212.64], !P5 ;  /* 0x1c00c000d4057fae */ /* 0x0009e2000e921848 */
[----:B------:R-:W-:Y:S01]  /*1c390*/  ISETP.GE.U32.AND P5, PT, R246, 0x7fffff43, PT ;  /* 0x7fffff43f600780c */ /* 0x000fe20003fa6070 */
[----:B------:R-:W-:-:S02]  /*1c3a0*/  VIADD R246, R247, 0xffffffc1 ;  /* 0xffffffc1f7f67836 */ /* 0x000fc40000000000 */
        /* <DEDUP_REMOVED lines=9> */
[----:B---3--:R-:W-:Y:S01]  /*1c440*/  IMAD.WIDE R214, R245, 0x4, R238 ;  /* 0x00000004f5d67825 */ /* 0x008fe200078e02ee */
[----:B------:R-:W-:-:S02]  /*1c450*/  ISETP.GE.U32.AND P1, PT, R246, 0x7fffff42, PT ;  /* 0x7fffff42f600780c */ /* 0x000fc40003f26070 */
[----:B------:R-:W-:Y:S01]  /*1c460*/  IADD3 R246, R250, -0x40, RZ ;  /* 0xffffffc0faf67810 */ /* 0x000fe20007ffe0ff */
        /* <DEDUP_REMOVED lines=8> */
[----:B---3--:R-:W-:-:S04]  /*1c4f0*/  IMAD.WIDE R214, R245, 0x4, R238 ;  /* 0x00000004f5d67825 */ /* 0x008fc800078e02ee */
[----:B-1----:R-:W-:Y:S01]  /*1c500*/  VIADD R246, R249, 0xffffffa3 ;  /* 0xffffffa3f9f67836 */ /* 0x002fe20000000000 */
[----:B------:R1:W-:Y:S01]  /*1c510*/  LDGSTS.E [R2+0x8], desc[UR8][R214.64], !P2 ;  /* 0x00008000d6027fae */ /* 0x0003e2000d121848 */
[----:B------:R-:W3:Y:S01]  /*1c520*/  LDC R249, c[0x0][0x230] ;  /* 0x00008c00fff97b82 */ /* 0x000ee20000000800 */
[----:B--2---:R-:W-:-:S04]  /*1c530*/  IMAD.WIDE R212, R245, 0x4, R236 ;  /* 0x00000004f5d47825 */ /* 0x004fc800078e02ec */
[----:B------:R-:W-:Y:S01]  /*1c540*/  IMAD R245, R240, 0x1f, RZ ;  /* 0x0000001ff0f57824 */ /* 0x000fe200078e02ff */
[----:B------:R2:W-:Y:S03]  /*1c550*/  LDGSTS.E [R2+0x4008], desc[UR8][R212.64], !P2 ;  /* 0x04008000d4027fae */ /* 0x0005e6000d121848 */
[----:B------:R-:W-:Y:S01]  /*1c560*/  IMAD.WIDE R218, R245, 0x4, R238 ;  /* 0x00000004f5da7825 */ /* 0x000fe200078e02ee */
[----:B------:R-:W-:-:S03]  /*1c570*/  ISETP.GE.U32.AND P2, PT, R246, 0x7fffff24, PT ;  /* 0x7fffff24f600780c */ /* 0x000fc60003f46070 */
[----:B------:R-:W-:Y:S01]  /*1c580*/  IMAD.WIDE R216, R245, 0x4, R236 ;  /* 0x00000004f5d87825 */ /* 0x000fe200078e02ec */
[----:B------:R-:W-:Y:S01]  /*1c590*/  IADD3 R245, R248, -0x5e, RZ ;  /* 0xffffffa2f8f57810 */ /* 0x000fe20007ffe0ff */
[----:B------:R4:W-:Y:S02]  /*1c5a0*/  LDGSTS.E [R2+0xc], desc[UR8][R218.64], !P3 ;  /* 0x0000c000da027fae */ /* 0x0009e4000d921848 */
[----:B------:R-:W-:Y:S02]  /*1c5b0*/  IMAD R246, R240, 0x3c, RZ ;  /* 0x0000003cf0f67824 */ /* 0x000fe400078e02ff */
[----:B------:R4:W-:Y:S01]  /*1c5c0*/  LDGSTS.E [R2+0x400c], desc[UR8][R216.64], !P3 ;  /* 0x0400c000d8027fae */ /* 0x0009e2000d921848 */
[----:B------:R-:W-:Y:S01]  /*1c5d0*/  ISETP.GE.U32.AND P3, PT, R245, 0x7fffff23, PT ;  /* 0x7fffff23f500780c */ /* 0x000fe20003f66070 */
[----:B------:R-:W-:Y:S02]  /*1c5e0*/  VIADD R245, R247, 0xffffffa1 ;  /* 0xffffffa1f7f57836 */ /* 0x000fe40000000000 */
[----:B------:R1:W-:Y:S01]  /*1c5f0*/  STL.64 [R1+0x6f8], R214 ;  /* 0x0006f8d601007387 */ /* 0x0003e20000100a00 */
[----:B------:R-:W3:Y:S03]  /*1c600*/  LDC R247, c[0x0][0x230] ;  /* 0x00008c00fff77b82 */ /* 0x000ee60000000800 */
[----:B------:R2:W-:Y:S01]  /*1c610*/  STL.64 [R1+0x6f0], R212 ;  /* 0x0006f0d401007387 */ /* 0x0005e20000100a00 */
[----:B-1----:R-:W-:-:S04]  /*1c620*/  IMAD.WIDE R214, R246, 0x4, R238 ;  /* 0x00000004f6d67825 */ /* 0x002fc800078e02ee */
[----:B--2---:R-:W-:Y:S01]  /*1c630*/  IMAD.WIDE R212, R246, 0x4, R236 ;  /* 0x00000004f6d47825 */ /* 0x004fe200078e02ec */
[----:B------:R1:W-:Y:S04]  /*1c640*/  LDGSTS.E [R2+0x8000], desc[UR8][R214.64], !P6 ;  /* 0x08000000d6027fae */ /* 0x0003e8000f121848 */
[----:B------:R2:W-:Y:S01]  /*1c650*/  LDGSTS.E [R2+0xc000], desc[UR8][R212.64], !P6 ;  /* 0x0c000000d4027fae */ /* 0x0005e2000f121848 */
[----:B------:R-:W-:Y:S01]  /*1c660*/  ISETP.GE.U32.AND P6, PT, R245, 0x7fffff22, PT ;  /* 0x7fffff22f500780c */ /* 0x000fe20003fc6070 */
[C---:B------:R-:W-:Y:S02]  /*1c670*/  IMAD R245, R240.reuse, 0x3d, RZ ;  /* 0x0000003df0f57824 */ /* 0x040fe400078e02ff */
[----:B------:R4:W-:Y:S01]  /*1c680*/  STL.64 [R1+0x6e8], R218 ;  /* 0x0006e8da01007387 */ /* 0x0009e20000100a00 */
[----:B------:R-:W-:-:S03]  /*1c690*/  IMAD R246, R240, 0x3e, RZ ;  /* 0x0000003ef0f67824 */ /* 0x000fc600078e02ff */
[----:B------:R1:W-:Y:S04]  /*1c6a0*/  STL.64 [R1+0x6e0], R216 ;  /* 0x0006e0d801007387 */ /* 0x0003e80000100a00 */
[----:B------:R2:W-:Y:S01]  /*1c6b0*/  STL.64 [R1+0x518], R214 ;  /* 0x000518d601007387 */ /* 0x0005e20000100a00 */
[----:B----4-:R-:W-:-:S03]  /*1c6c0*/  IMAD.WIDE R218, R245, 0x4, R238 ;  /* 0x00000004f5da7825 */ /* 0x010fc600078e02ee */
[----:B------:R4:W-:Y:S01]  /*1c6d0*/  STL.64 [R1+0x510], R212 ;  /* 0x000510d401007387 */ /* 0x0009e20000100a00 */
[----:B-1----:R-:W-:Y:S01]  /*1c6e0*/  IMAD.WIDE R216, R245, 0x4, R236 ;  /* 0x00000004f5d87825 */ /* 0x002fe200078e02ec */
[----:B------:R-:W-:Y:S02]  /*1c6f0*/  IADD3 R245, R250, -0x60, RZ ;  /* 0xffffffa0faf57810 */ /* 0x000fe40007ffe0ff */
[----:B------:R-:W-:Y:S01]  /*1c700*/  LDGSTS.E [R2+0x8004], desc[UR8][R218.64], !P5 ;  /* 0x08004000da027fae */ /* 0x000fe2000e921848 */
[----:B--2---:R-:W-:-:S03]  /*1c710*/  IMAD.WIDE R214, R246, 0x4, R238 ;  /* 0x00000004f6d67825 */ /* 0x004fc600078e02ee */
[----:B------:R-:W-:Y:S01]  /*1c720*/  LDGSTS.E [R2+0xc004], desc[UR8][R216.64], !P5 ;  /* 0x0c004000d8027fae */ /* 0x000fe2000e921848 */
[----:B------:R-:W-:Y:S01]  /*1c730*/  ISETP.GE.U32.AND P5, PT, R245, 0x7fffff21, PT ;  /* 0x7fffff21f500780c */ /* 0x000fe20003fa6070 */
[----:B----4-:R-:W-:Y:S02]  /*1c740*/  IMAD.WIDE R212, R246, 0x4, R236 ;  /* 0x00000004f6d47825 */ /* 0x010fe400078e02ec */
[----:B------:R-:W-:Y:S02]  /*1c750*/  STL.64 [R1+0x508], R218 ;  /* 0x000508da01007387 */ /* 0x000fe40000100a00 */
[----:B---3--:R-:W-:Y:S02]  /*1c760*/  VIADD R246, R249, 0xffffff83 ;  /* 0xffffff83f9f67836 */ /* 0x008fe40000000000 */
[----:B------:R1:W-:Y:S01]  /*1c770*/  LDGSTS.E [R2+0x8008], desc[UR8][R214.64], !P1 ;  /* 0x08008000d6027fae */ /* 0x0003e2000c921848 */
[----:B------:R-:W-:Y:S01]  /*1c780*/  IMAD R245, R240, 0x3f, RZ ;  /* 0x0000003ff0f57824 */ /* 0x000fe200078e02ff */
[----:B------:R-:W-:-:S02]  /*1c790*/  IADD3 R249, R247, -0x80, RZ ;  /* 0xffffff80f7f97810 */ /* 0x000fc40007ffe0ff */
[----:B------:R-:W-:Y:S01]  /*1c7a0*/  STL.64 [R1+0x500], R216 ;  /* 0x000500d801007387 */ /* 0x000fe20000100a00 */
[----:B------:R-:W-:-:S03]  /*1c7b0*/  IMAD R247, R240, 0x5d, RZ ;  /* 0x0000005df0f77824 */ /* 0x000fc600078e02ff */
[----:B------:R2:W-:Y:S01]  /*1c7c0*/  LDGSTS.E [R2+0xc008], desc[UR8][R212.64], !P1 ;  /* 0x0c008000d4027fae */ /* 0x0005e2000c921848 */
[----:B------:R-:W-:Y:S01]  /*1c7d0*/  ISETP.GE.U32.AND P1, PT, R246, 0x7fffff04, PT ;  /* 0x7fffff04f600780c */ /* 0x000fe20003f26070 */
[C---:B------:R-:W-:Y:S02]  /*1c7e0*/  IMAD R246, R240.reuse, 0x5c, RZ ;  /* 0x0000005cf0f67824 */ /* 0x040fe400078e02ff */
[----:B------:R1:W-:Y:S01]  /*1c7f0*/  STL.64 [R1+0x4f8], R214 ;  /* 0x0004f8d601007387 */ /* 0x0003e20000100a00 */
[----:B------:R-:W-:-:S03]  /*1c800*/  IMAD R248, R240, 0x5e, RZ ;  /* 0x0000005ef0f87824 */ /* 0x000fc600078e02ff */
[----:B------:R2:W-:Y:S01]  /*1c810*/  STL.64 [R1+0x4f0], R212 ;  /* 0x0004f0d401007387 */ /* 0x0005e20000100a00 */
[----:B------:R-:W-:-:S04]  /*1c820*/  IMAD.WIDE R220, R246, 0x4, R238 ;  /* 0x00000004f6dc7825 */ /* 0x000fc800078e02ee */
[----:B-1----:R-:W-:-:S04]  /*1c830*/  IMAD.WIDE R214, R245, 0x4, R238 ;  /* 0x00000004f5d67825 */ /* 0x002fc800078e02ee */
[----:B--2---:R-:W-:Y:S01]  /*1c840*/  IMAD.WIDE R212, R245, 0x4, R236 ;  /* 0x00000004f5d47825 */ /* 0x004fe200078e02ec */
[----:B------:R1:W-:Y:S03]  /*1c850*/  STL.64 [R1+0x4e8], R214 ;  /* 0x0004e8d601007387 */ /* 0x0003e60000100a00 */
[----:B------:R-:W-:Y:S01]  /*1c860*/  IMAD.WIDE R216, R247, 0x4, R238 ;  /* 0x00000004f7d87825 */ /* 0x000fe200078e02ee */
[----:B------:R1:W-:Y:S03]  /*1c870*/  LDGSTS.E [R2+0x800c], desc[UR8][R214.64], !P4 ;  /* 0x0800c000d6027fae */ /* 0x0003e6000e121848 */
[--C-:B------:R-:W-:Y:S01]  /*1c880*/  IMAD.WIDE R218, R246, 0x4, R236.reuse ;  /* 0x00000004f6da7825 */ /* 0x100fe200078e02ec */
[----:B------:R2:W-:Y:S04]  /*1c890*/  STL.64 [R1+0x4e0], R212 ;  /* 0x0004e0d401007387 */ /* 0x0005e80000100a00 */
[----:B------:R2:W-:Y:S01]  /*1c8a0*/  LDGSTS.E [R2+0xc00c], desc[UR8][R212.64], !P4 ;  /* 0x0c00c000d4027fae */ /* 0x0005e2000e121848 */
[----:B------:R-:W-:Y:S01]  /*1c8b0*/  ISETP.GE.AND P4, PT, R7, R249, PT ;  /* 0x000000f90700720c */ /* 0x000fe20003f86270 */
[----:B------:R-:W-:-:S02]  /*1c8c0*/  IMAD.WIDE R6, R248, 0x4, R236 ;  /* 0x00000004f8067825 */ /* 0x000fc400078e02ec */
[----:B------:R-:W-:Y:S02]  /*1c8d0*/  STL.64 [R1+0x318], R220 ;  /* 0x000318dc01007387 */ /* 0x000fe40000100a00 */
[----:B-1----:R-:W-:Y:S02]  /*1c8e0*/  IMAD.WIDE R214, R247, 0x4, R236 ;  /* 0x00000004f7d67825 */ /* 0x002fe400078e02ec */
[----:B------:R-:W-:Y:S02]  /*1c8f0*/  STL.64 [R1+0x308], R216 ;  /* 0x000308d801007387 */ /* 0x000fe40000100a00 */
[----:B--2---:R-:W-:Y:S02]  /*1c900*/  IMAD.WIDE R212, R248, 0x4, R238 ;  /* 0x00000004f8d47825 */ /* 0x004fe400078e02ee */
[----:B------:R-:W-:Y:S04]  /*1c910*/  STL.64 [R1+0x310], R218 ;  /* 0x000310da01007387 */ /* 0x000fe80000100a00 */
[----:B------:R-:W-:Y:S04]  /*1c920*/  LDGSTS.E [R2+0x10000], desc[UR8][R220.64], !P2 ;  /* 0x10000000dc027fae */ /* 0x000fe8000d121848 */
[----:B------:R-:W-:Y:S04]  /*1c930*/  STL.64 [R1+0x2f8], R212 ;  /* 0x0002f8d401007387 */ /* 0x000fe80000100a00 */
[----:B------:R-:W-:Y:S04]  /*1c940*/  LDGSTS.E [R2+0x14000], desc[UR8][R218.64], !P2 ;  /* 0x14000000da027fae */ /* 0x000fe8000d121848 */
[----:B------:R-:W-:Y:S04]  /*1c950*/  STL.64 [R1+0x300], R214 ;  /* 0x000300d601007387 */ /* 0x000fe80000100a00 */
[----:B------:R-:W-:Y:S04]  /*1c960*/  LDGSTS.E [R2+0x10004], desc[UR8][R216.64], !P3 ;  /* 0x10004000d8027fae */ /* 0x000fe8000d921848 */
[----:B------:R1:W-:Y:S04]  /*1c970*/  STL.64 [R1+0x2f0], R6 ;  /* 0x0002f00601007387 */ /* 0x0003e80000100a00 */
[----:B------:R-:W-:Y:S04]  /*1c980*/  LDGSTS.E [R2+0x14004], desc[UR8][R214.64], !P3 ;  /* 0x14004000d6027fae */ /* 0x000fe8000d921848 */
[----:B------:R2:W-:Y:S04]  /*1c990*/  LDGSTS.E [R2+0x10008], desc[UR8][R212.64], !P6 ;  /* 0x10008000d4027fae */ /* 0x0005e8000f121848 */
[----:B------:R-:W3:Y:S04]  /*1c9a0*/  LDL.64 R232, [R1+0xd8] ;  /* 0x0000d80001e87983 */ /* 0x000ee80000100a00 */
[----:B------:R-:W-:Y:S04]  /*1c9b0*/  LDGSTS.E [R2+0x14008], desc[UR8][R6.64], !P6 ;  /* 0x1400800006027fae */ /* 0x000fe8000f121848 */
[----:B------:R-:W4:Y:S04]  /*1c9c0*/  LDL.64 R234, [R1+0xb0] ;  /* 0x0000b00001ea7983 */ /* 0x000f280000100a00 */
[----:B-1----:R-:W4:Y:S01]  /*1c9d0*/  LDL.64 R6, [R1+0x88] ;  /* 0x0000880001067983 */ /* 0x002f220000100a00 */
[----:B------:R-:W-:-:S02]  /*1c9e0*/  SEL R245, RZ, 0x4, P4 ;  /* 0x00000004fff57807 */ /* 0x000fc40002000000 */
[----:B------:R-:W-:-:S04]  /*1c9f0*/  PLOP3.LUT P2, PT, PT, PT, UP0, 0x80, 0x0 ;  /* 0x000000000000781c */ /* 0x000fc80003f4f008 */
[----:B------:R-:W-:Y:S01]  /*1ca00*/  SEL R245, R245, RZ, P2 ;  /* 0x000000fff5f57207 */ /* 0x000fe20001000000 */
[----:B------:R-:W-:-:S03]  /*1ca10*/  IMAD R246, R240, 0x7c, RZ ;  /* 0x0000007cf0f67824 */ /* 0x000fc600078e02ff */
[----:B------:R-:W-:Y:S01]  /*1ca20*/  ISETP.NE.U32.AND P2, PT, R245, RZ, PT ;  /* 0x000000fff500720c */ /* 0x000fe20003f45070 */
[----:B------:R-:W-:Y:S01]  /*1ca30*/  IMAD R245, R240, 0x5f, RZ ;  /* 0x0000005ff0f57824 */ /* 0x000fe200078e02ff */
[----:B------:R-:W-:Y:S01]  /*1ca40*/  IADD3 R250, R252, -0x7f, RZ ;  /* 0xffffff81fcfa7810 */ /* 0x000fe20007ffe0ff */
[----:B------:R-:W-:Y:S02]  /*1ca50*/  VIADD R251, R251, 0xffffff82 ;  /* 0xffffff82fbfb7836 */ /* 0x000fe40000000000 */
[C---:B------:R-:W-:Y:S01]  /*1ca60*/  IMAD R247, R240.reuse, 0x7d, RZ ;  /* 0x0000007df0f77824 */ /* 0x040fe200078e02ff */
[----:B------:R-:W-:Y:S01]  /*1ca70*/  ISETP.GE.U32.AND P6, PT, R249, 0x7fffff01, PT ;  /* 0x7fffff01f900780c */ /* 0x000fe20003fc6070 */
[----:B------:R-:W-:Y:S02]  /*1ca80*/  IMAD R248, R240, 0x7e, RZ ;  /* 0x0000007ef0f87824 */ /* 0x000fe400078e02ff */
[----:B--2---:R-:W-:Y:S01]  /*1ca90*/  IMAD.WIDE R212, R245, 0x4, R238 ;  /* 0x00000004f5d47825 */ /* 0x004fe200078e02ee */
[----:B------:R-:W-:-:S03]  /*1caa0*/  ISETP.GE.U32.AND P3, PT, R251, 0x7fffff03, PT ;  /* 0x7fffff03fb00780c */ /* 0x000fc60003f66070 */
[----:B------:R-:W-:Y:S02]  /*1cab0*/  IMAD R249, R240, 0x7f, RZ ;  /* 0x0000007ff0f97824 */ /* 0x000fe400078e02ff */
[--C-:B------:R-:W-:Y:S01]  /*1cac0*/  IMAD.WIDE R216, R246, 0x4, R238.reuse ;  /* 0x00000004f6d87825 */ /* 0x100fe200078e02ee */
[----:B------:R-:W-:Y:S01]  /*1cad0*/  ISETP.GE.U32.AND P4, PT, R250, 0x7fffff02, PT ;  /* 0x7fffff02fa00780c */ /* 0x000fe20003f86070 */
[----:B------:R-:W-:Y:S02]  /*1cae0*/  LDGSTS.E [R2+0x1000c], desc[UR8][R212.64], !P5 ;  /* 0x1000c000d4027fae */ /* 0x000fe4000e921848 */
[--C-:B------:R-:W-:Y:S02]  /*1caf0*/  IMAD.WIDE R220, R247, 0x4, R238.reuse ;  /* 0x00000004f7dc7825 */ /* 0x100fe400078e02ee */
[----:B------:R-:W2:Y:S02]  /*1cb00*/  LDL.64 R250, [R1+0x10] ;  /* 0x0000100001fa7983 */ /* 0x000ea40000100a00 */
[----:B------:R-:W-:-:S02]  /*1cb10*/  IMAD.WIDE R224, R248, 0x4, R238 ;  /* 0x00000004f8e07825 */ /* 0x000fc400078e02ee */
[----:B------:R1:W-:Y:S02]  /*1cb20*/  STL.64 [R1+0x2e8], R212 ;  /* 0x0002e8d401007387 */ /* 0x0003e40000100a00 */
[----:B------:R-:W-:Y:S02]  /*1cb30*/  IMAD.WIDE R214, R245, 0x4, R236 ;  /* 0x00000004f5d67825 */ /* 0x000fe400078e02ec */
[----:B------:R-:W-:Y:S02]  /*1cb40*/  STL.64 [R1+0x118], R216 ;  /* 0x000118d801007387 */ /* 0x000fe40000100a00 */
[----:B------:R-:W-:Y:S02]  /*1cb50*/  IMAD.WIDE R228, R249, 0x4, R238 ;  /* 0x00000004f9e47825 */ /* 0x000fe400078e02ee */
[----:B------:R-:W-:Y:S02]  /*1cb60*/  STL.64 [R1+0x108], R220 ;  /* 0x000108dc01007387 */ /* 0x000fe40000100a00 */
[----:B------:R-:W-:-:S02]  /*1cb70*/  IMAD.WIDE R218, R246, 0x4, R236 ;  /* 0x00000004f6da7825 */ /* 0x000fc400078e02ec */
[----:B------:R-:W-:Y:S02]  /*1cb80*/  STL.64 [R1+0xf8], R224 ;  /* 0x0000f8e001007387 */ /* 0x000fe40000100a00 */
[--C-:B------:R-:W-:Y:S02]  /*1cb90*/  IMAD.WIDE R222, R247, 0x4, R236.reuse ;  /* 0x00000004f7de7825 */ /* 0x100fe400078e02ec */
[----:B------:R1:W-:Y:S02]  /*1cba0*/  STL.64 [R1+0x2e0], R214 ;  /* 0x0002e0d601007387 */ /* 0x0003e40000100a00 */
[--C-:B------:R-:W-:Y:S02]  /*1cbb0*/  IMAD.WIDE R226, R248, 0x4, R236.reuse ;  /* 0x00000004f8e27825 */ /* 0x100fe400078e02ec */
[----:B------:R-:W-:Y:S02]  /*1cbc0*/  STL.64 [R1+0xe8], R228 ;  /* 0x0000e8e401007387 */ /* 0x000fe40000100a00 */
[----:B------:R-:W-:-:S02]  /*1cbd0*/  IMAD.WIDE R230, R249, 0x4, R236 ;  /* 0x00000004f9e67825 */ /* 0x000fc400078e02ec */
[----:B------:R1:W-:Y:S04]  /*1cbe0*/  STL.64 [R1+0x110], R218 ;  /* 0x000110da01007387 */ /* 0x0003e80000100a00 */
[----:B------:R-:W2:Y:S01]  /*1cbf0*/  LDL.64 R248, [R1+0x38] ;  /* 0x0000380001f87983 */ /* 0x000ea20000100a00 */
[----:B------:R-:W-:-:S03]  /*1cc00*/  VIADD R240, R3, UR61 ;  /* 0x0000003d03f07c36 */ /* 0x000fc60008000000 */
[----:B------:R1:W-:Y:S04]  /*1cc10*/  STL.64 [R1+0x100], R222 ;  /* 0x000100de01007387 */ /* 0x0003e80000100a00 */
[----:B------:R1:W-:Y:S04]  /*1cc20*/  STL.64 [R1+0xf0], R226 ;  /* 0x0000f0e201007387 */ /* 0x0003e80000100a00 */
[----:B------:R1:W-:Y:S04]  /*1cc30*/  STL.64 [R1+0xe0], R230 ;  /* 0x0000e0e601007387 */ /* 0x0003e80000100a00 */
[----:B------:R-:W-:Y:S04]  /*1cc40*/  LDGSTS.E [R2+0x1400c], desc[UR8][R214.64], !P5 ;  /* 0x1400c000d6027fae */ /* 0x000fe8000e921848 */
[----:B-1----:R-:W2:Y:S04]  /*1cc50*/  LDL.LU.64 R212, [R1+0x1768] ;  /* 0x0017680001d47983 */ /* 0x002ea80000300a00 */
[----:B------:R-:W-:Y:S01]  /*1cc60*/  LDGSTS.E [R2+0x18000], desc[UR8][R216.64], !P1 ;  /* 0x18000000d8027fae */ /* 0x000fe2000c921848 */
[----:B------:R-:W-:-:S03]  /*1cc70*/  IADD3 R245, R240, 0x100000, RZ ;  /* 0x00100000f0f57810 */ /* 0x000fc60007ffe0ff */
[----:B------:R-:W2:Y:S04]  /*1cc80*/  LDL.LU.64 R214, [R1+0x1760] ;  /* 0x0017600001d67983 */ /* 0x000ea80000300a00 */
[----:B------:R-:W-:Y:S01]  /*1cc90*/  LDGSTS.E [R2+0x1c000], desc[UR8][R218.64], !P1 ;  /* 0x1c000000da027fae */ /* 0x000fe2000c921848 */
[----:B------:R-:W-:-:S03]  /*1cca0*/  VIADD R246, R240, 0x100000 ;  /* 0x00100000f0f67836 */ /* 0x000fc60000000000 */
[----:B------:R-:W2:Y:S04]  /*1ccb0*/  LDL.LU.64 R216, [R1+0x1758] ;  /* 0x0017580001d87983 */ /* 0x000ea80000300a00 */
[----:B------:R-:W-:Y:S04]  /*1ccc0*/  LDGSTS.E [R2+0x18004], desc[UR8][R220.64], !P3 ;  /* 0x18004000dc027fae */ /* 0x000fe8000d921848 */
        /* <DEDUP_REMOVED lines=11> */
[----:B------:R-:W0:Y:S04]  /*1cd80*/  LDGDEPBAR ;  /* 0x00000000000079af */ /* 0x000e280000000000 */
[----:B------:R-:W2:Y:S04]  /*1cd90*/  LDL.LU.64 R230, [R1+0x1720] ;  /* 0x0017200001e67983 */ /* 0x000ea80000300a00 */
[----:B---3--:R-:W-:Y:S04]  /*1cda0*/  LDGSTS.E [R245+-0x20000], desc[UR8][R232.64], P0 ;  /* 0xe0000000e8f57fae */ /* 0x008fe80008121848 */
[----:B----4-:R-:W-:Y:S04]  /*1cdb0*/  LDGSTS.E [R246+-0x1fc00], desc[UR8][R234.64], P0 ;  /* 0xe0400000eaf67fae */ /* 0x010fe80008121848 */
[----:B------:R-:W3:Y:S04]  /*1cdc0*/  LDL.LU.64 R232, [R1+0x1718] ;  /* 0x0017180001e87983 */ /* 0x000ee80000300a00 */
[----:B------:R-:W-:Y:S04]  /*1cdd0*/  LDGSTS.E [R245+-0x1f800], desc[UR8][R6.64], P0 ;  /* 0xe080000006f57fae */ /* 0x000fe80008121848 */
[----:B------:R-:W4:Y:S04]  /*1cde0*/  LDL.LU.64 R234, [R1+0x1710] ;  /* 0x0017100001ea7983 */ /* 0x000f280000300a00 */
[----:B------:R-:W2:Y:S01]  /*1cdf0*/  LDL.LU.64 R6, [R1+0x1708] ;  /* 0x0017080001067983 */ /* 0x000ea20000300a00 */
[----:B------:R-:W-:-:S03]  /*1ce00*/  IADD3 R247, R240, 0x100000, RZ ;  /* 0x00100000f0f77810 */ /* 0x000fc60007ffe0ff */
[----:B--2---:R-:W-:Y:S04]  /*1ce10*/  LDGSTS.E [R246+-0x1f400], desc[UR8][R6.64], P0 ;  /* 0xe0c0000006f67fae */ /* 0x004fe80008121848 */
[----:B------:R-:W-:Y:S04]  /*1ce20*/  LDGSTS.E [R245+-0x1f000], desc[UR8][R248.64], P0 ;  /* 0xe1000000f8f57fae */ /* 0x000fe80008121848 */
[----:B------:R1:W-:Y:S04]  /*1ce30*/  STL.64 [R1+0x1688], R6 ;  /* 0x0016880601007387 */ /* 0x0003e80000100a00 */
[----:B------:R-:W-:Y:S04]  /*1ce40*/  LDGSTS.E [R246+-0x1ec00], desc[UR8][R250.64], P0 ;  /* 0xe1400000faf67fae */ /* 0x000fe80008121848 */
[----:B------:R-:W2:Y:S04]  /*1ce50*/  LDL.64 R248, [R1+0x30] ;  /* 0x0000300001f87983 */ /* 0x000ea80000100a00 */
[----:B-1----:R-:W3:Y:S04]  /*1ce60*/  LDL.64 R6, [R1+0x58] ;  /* 0x0000580001067983 */ /* 0x002ee80000100a00 */
[----:B------:R-:W4:Y:S04]  /*1ce70*/  LDL.64 R250, [R1+0x8] ;  /* 0x0000080001fa7983 */ /* 0x000f280000100a00 */
[----:B------:R-:W-:Y:S04]  /*1ce80*/  LDGSTS.E [R245+-0x1e800], desc[UR8][R230.64], P0 ;  /* 0xe1800000e6f57fae */ /* 0x000fe80008121848 */
[----:B------:R1:W-:Y:S04]  /*1ce90*/  STL.64 [R1+0x1690], R230 ;  /* 0x001690e601007387 */ /* 0x0003e80000100a00 */
[----:B------:R-:W-:Y:S04]  /*1cea0*/  LDGSTS.E [R246+-0x1e400], desc[UR8][R220.64], P0 ;  /* 0xe1c00000dcf67fae */ /* 0x000fe80008121848 */
[----:B------:R-:W-:Y:S04]  /*1ceb0*/  LDGSTS.E [R245+-0x1e000], desc[UR8][R210.64], P0 ;  /* 0xe2000000d2f57fae */ /* 0x000fe80008121848 */
[----:B-1----:R-:W2:Y:S04]  /*1cec0*/  LDL.64 R230, [R1+0x80] ;  /* 0x0000800001e67983 */ /* 0x002ea80000100a00 */
[----:B------:R1:W-:Y:S04]  /*1ced0*/  STL.64 [R1+0x1698], R220 ;  /* 0x001698dc01007387 */ /* 0x0003e80000100a00 */
[----:B------:R-:W-:Y:S04]  /*1cee0*/  LDGSTS.E [R246+-0x1dc00], desc[UR8][R200.64], P0 ;  /* 0xe2400000c8f67fae */ /* 0x000fe80008121848 */
[----:B------:R-:W-:Y:S04]  /*1cef0*/  LDGSTS.E [R245+-0x1d800], desc[UR8][R190.64], P0 ;  /* 0xe2800000bef57fae */ /* 0x000fe80008121848 */
[----:B-1----:R-:W3:Y:S04]  /*1cf00*/  LDL.64 R220, [R1+0xa8] ;  /* 0x0000a80001dc7983 */ /* 0x002ee80000100a00 */
[----:B------:R1:W-:Y:S04]  /*1cf10*/  STL.64 [R1+0x16a0], R210 ;  /* 0x0016a0d201007387 */ /* 0x0003e80000100a00 */
[----:B------:R-:W-:Y:S04]  /*1cf20*/  LDGSTS.E [R246+-0x1d400], desc[UR8][R180.64], P0 ;  /* 0xe2c00000b4f67fae */ /* 0x000fe80008121848 */
[----:B------:R-:W-:Y:S04]  /*1cf30*/  LDGSTS.E [R245+-0x1d000], desc[UR8][R170.64], P0 ;  /* 0xe3000000aaf57fae */ /* 0x000fe80008121848 */
[----:B-1----:R-:W4:Y:S04]  /*1cf40*/  LDL.64 R210, [R1+0xd0] ;  /* 0x0000d00001d27983 */ /* 0x002f280000100a00 */
[----:B------:R-:W-:Y:S04]  /*1cf50*/  LDGSTS.E [R246+-0x1cc00], desc[UR8][R160.64], P0 ;  /* 0xe3400000a0f67fae */ /* 0x000fe80008121848 */
        /* <DEDUP_REMOVED lines=14> */
[----:B------:R1:W-:Y:S04]  /*1d040*/  LDGSTS.E [R245+-0x19000], desc[UR8][R40.64], P0 ;  /* 0xe700000028f57fae */ /* 0x0003e80008121848 */
[----:B------:R1:W-:Y:S04]  /*1d050*/  STL.64 [R1+0x16a8], R200 ;  /* 0x0016a8c801007387 */ /* 0x0003e80000100a00 */
[----:B------:R-:W-:Y:S01]  /*1d060*/  STL.64 [R1+0x16b0], R190 ;  /* 0x0016b0be01007387 */ /* 0x000fe20000100a00 */
[----:B-1----:R-:W-:-:S03]  /*1d070*/  LOP3.LUT R245, R3, 0x10, RZ, 0x3c, !PT ;  /* 0x0000001003f57812 */ /* 0x002fc600078e3cff */
[----:B------:R-:W-:Y:S02]  /*1d080*/  STL.64 [R1+0x16b8], R180 ;  /* 0x0016b8b401007387 */ /* 0x000fe40000100a00 */
[----:B------:R-:W-:Y:S02]  /*1d090*/  VIADD R245, R245, UR61 ;  /* 0x0000003df5f57c36 */ /* 0x000fe40008000000 */
[----:B------:R-:W-:Y:S04]  /*1d0a0*/  STL.64 [R1+0x16c0], R170 ;  /* 0x0016c0aa01007387 */ /* 0x000fe80000100a00 */
[----:B------:R-:W-:Y:S04]  /*1d0b0*/  STL.64 [R1+0x16c8], R160 ;  /* 0x0016c8a001007387 */ /* 0x000fe80000100a00 */
[----:B------:R-:W-:Y:S04]  /*1d0c0*/  STL.64 [R1+0x16d0], R152 ;  /* 0x0016d09801007387 */ /* 0x000fe80000100a00 */
[----:B------:R-:W-:Y:S04]  /*1d0d0*/  LDGSTS.E [R246+-0x18c00], desc[UR8][R32.64], P0 ;  /* 0xe740000020f67fae */ /* 0x000fe80008121848 */
[----:B------:R-:W-:Y:S04]  /*1d0e0*/  STL.64 [R1+0x16d8], R144 ;  /* 0x0016d89001007387 */ /* 0x000fe80000100a00 */
[----:B------:R1:W-:Y:S04]  /*1d0f0*/  LDGSTS.E [R247+-0x18800], desc[UR8][R24.64], P0 ;  /* 0xe780000018f77fae */ /* 0x0003e80008121848 */
[----:B------:R-:W-:Y:S04]  /*1d100*/  STL.64 [R1+0x16e0], R136 ;  /* 0x0016e08801007387 */ /* 0x000fe80000100a00 */
[----:B------:R1:W-:Y:S02]  /*1d110*/  LDGSTS.E [R246+-0x18400], desc[UR8][R16.64], P0 ;  /* 0xe7c0000010f67fae */ /* 0x0003e40008121848 */
[----:B-1----:R-:W-:-:S02]  /*1d120*/  IADD3 R247, R245, 0x100000, RZ ;  /* 0x00100000f5f77810 */ /* 0x002fc40007ffe0ff */
[----:B------:R-:W-:Y:S04]  /*1d130*/  STL.64 [R1+0x16e8], R128 ;  /* 0x0016e88001007387 */ /* 0x000fe80000100a00 */
[----:B------:R1:W-:Y:S01]  /*1d140*/  STL.64 [R1+0x16f0], R120 ;  /* 0x0016f07801007387 */ /* 0x0003e20000100a00 */
[----:B------:R-:W-:-:S03]  /*1d150*/  VIADD R246, R245, 0x100000 ;  /* 0x00100000f5f67836 */ /* 0x000fc60000000000 */
[----:B------:R1:W-:Y:S04]  /*1d160*/  STL.64 [R1+0x16f8], R112 ;  /* 0x0016f87001007387 */ /* 0x0003e80000100a00 */
[----:B------:R2:W-:Y:S04]  /*1d170*/  STL.64 [R1+0x1700], R104 ;  /* 0x0017006801007387 */ /* 0x0005e80000100a00 */
[----:B------:R-:W2:Y:S01]  /*1d180*/  LDL.64 R200, [R1+0xc8] ;  /* 0x0000c80001c87983 */ /* 0x000ea20000100a00 */
[----:B------:R-:W-:Y:S01]  /*1d190*/  USHF.L.U32 UR7, UR10, 0x7, URZ ;  /* 0x000000070a077899 */ /* 0x000fe2000800063f */
[----:B-1----:R-:W1:Y:S02]  /*1d1a0*/  LDC R120, c[0x0][0x230] ;  /* 0x00008c00ff787b82 */ /* 0x002e640000000800 */
[----:B------:R-:W2:Y:S04]  /*1d1b0*/  LDL.64 R190, [R1+0x820] ;  /* 0x0008200001be7983 */ /* 0x000ea80000100a00 */
[----:B------:R-:W2:Y:S02]  /*1d1c0*/  LDL.64 R152, [R1+0x890] ;  /* 0x0008900001987983 */ /* 0x000ea40000100a00 */
[----:B------:R-:W1:Y:S02]  /*1d1d0*/  LDC R112, c[0x0][0x230] ;  /* 0x00008c00ff707b82 */ /* 0x000e640000000800 */
[----:B------:R-:W2:Y:S04]  /*1d1e0*/  LDL.64 R144, [R1+0x8b0] ;  /* 0x0008b00001907983 */ /* 0x000ea80000100a00 */
[----:B------:R-:W2:Y:S02]  /*1d1f0*/  LDL.64 R160, [R1+0x8e0] ;  /* 0x0008e00001a07983 */ /* 0x000ea40000100a00 */
[----:B------:R-:W1:Y:S02]  /*1d200*/  LDC R113, c[0x0][0x230] ;  /* 0x00008c00ff717b82 */ /* 0x000e640000000800 */
[----:B------:R-:W2:Y:S04]  /*1d210*/  LDL.64 R170, [R1+0x8f0] ;  /* 0x0008f00001aa7983 */ /* 0x000ea80000100a00 */
[----:B------:R-:W2:Y:S04]  /*1d220*/  LDL.64 R180, [R1+0x910] ;  /* 0x0009100001b47983 */ /* 0x000ea80000100a00 */
[----:B------:R-:W2:Y:S04]  /*1d230*/  LDL.64 R136, [R1+0xc58] ;  /* 0x000c580001887983 */ /* 0x000ea80000100a00 */
[----:B------:R-:W2:Y:S04]  /*1d240*/  LDL.64 R128, [R1+0xbe8] ;  /* 0x000be80001807983 */ /* 0x000ea80000100a00 */
[----:B----4-:R-:W-:Y:S04]  /*1d250*/  LDGSTS.E [R247+-0x1ff80], desc[UR8][R210.64], P0 ;  /* 0xe0080000d2f77fae */ /* 0x010fe80008121848 */
[----:B---3--:R-:W-:Y:S04]  /*1d260*/  LDGSTS.E [R246+-0x1fb80], desc[UR8][R220.64], P0 ;  /* 0xe0480000dcf67fae */ /* 0x008fe80008121848 */
[----:B--2---:R-:W-:Y:S04]  /*1d270*/  LDGSTS.E [R247+-0x1f780], desc[UR8][R230.64], P0 ;  /* 0xe0880000e6f77fae */ /* 0x004fe80008121848 */
[----:B------:R-:W2:Y:S04]  /*1d280*/  LDL.64 R210, [R1+0xa0] ;  /* 0x0000a00001d27983 */ /* 0x000ea80000100a00 */
[----:B------:R-:W3:Y:S04]  /*1d290*/  LDL.64 R220, [R1+0x78] ;  /* 0x0000780001dc7983 */ /* 0x000ee80000100a00 */
[----:B------:R-:W-:Y:S04]  /*1d2a0*/  LDGSTS.E [R246+-0x1f380], desc[UR8][R6.64], P0 ;  /* 0xe0c8000006f67fae */ /* 0x000fe80008121848 */
[----:B------:R-:W4:Y:S04]  /*1d2b0*/  LDL.64 R230, [R1+0x50] ;  /* 0x0000500001e67983 */ /* 0x000f280000100a00 */
[----:B------:R1:W-:Y:S04]  /*1d2c0*/  LDGSTS.E [R247+-0x1ef80], desc[UR8][R248.64], P0 ;  /* 0xe1080000f8f77fae */ /* 0x0003e80008121848 */
[----:B------:R-:W4:Y:S04]  /*1d2d0*/  LDL.64 R6, [R1+0x28] ;  /* 0x0000280001067983 */ /* 0x000f280000100a00 */
[----:B------:R-:W-:Y:S04]  /*1d2e0*/  LDGSTS.E [R246+-0x1eb80], desc[UR8][R250.64], P0 ;  /* 0xe1480000faf67fae */ /* 0x000fe80008121848 */
[----:B------:R-:W-:Y:S04]  /*1d2f0*/  LDGSTS.E [R247+-0x1e780], desc[UR8][R228.64], P0 ;  /* 0xe1880000e4f77fae */ /* 0x000fe80008121848 */
[----:B------:R-:W-:Y:S04]  /*1d300*/  LDGSTS.E [R246+-0x1e380], desc[UR8][R218.64], P0 ;  /* 0xe1c80000daf67fae */ /* 0x000fe80008121848 */
[----:B------:R-:W4:Y:S04]  /*1d310*/  LDL.64 R250, [R1] ;  /* 0x0000000001fa7983 */ /* 0x000f280000100a00 */
        /* <DEDUP_REMOVED lines=9> */
[----:B------:R-:W-:Y:S01]  /*1d3b0*/  LDGSTS.E [R246+-0x1bb80], desc[UR8][R126.64], P0 ;  /* 0xe44800007ef67fae */ /* 0x000fe20008121848 */
[----:B-1----:R-:W-:-:S03]  /*1d3c0*/  IADD3 R248, R245, 0x100000, RZ ;  /* 0x00100000f5f87810 */ /* 0x002fc60007ffe0ff */
        /* <DEDUP_REMOVED lines=11> */
[----:B------:R-:W-:Y:S04]  /*1d480*/  LDGSTS.E [R247+-0x18b80], desc[UR8][R30.64], P0 ;  /* 0xe74800001ef77fae */ /* 0x000fe80008121848 */
[----:B------:R1:W-:Y:S02]  /*1d490*/  LDGSTS.E [R248+-0x18780], desc[UR8][R22.64], P0 ;  /* 0xe788000016f87fae */ /* 0x0003e40008121848 */
[----:B-1----:R-:W-:-:S02]  /*1d4a0*/  LOP3.LUT R246, R3, 0x20, RZ, 0x3c, !PT ;  /* 0x0000002003f67812 */ /* 0x002fc400078e3cff */
[----:B------:R1:W-:Y:S03]  /*1d4b0*/  LDGSTS.E [R247+-0x18380], desc[UR8][R14.64], P0 ;  /* 0xe7c800000ef77fae */ /* 0x0003e60008121848 */
[----:B------:R-:W-:-:S05]  /*1d4c0*/  VIADD R246, R246, UR61 ;  /* 0x0000003df6f67c36 */ /* 0x000fca0008000000 */
[C---:B------:R-:W-:Y:S01]  /*1d4d0*/  IADD3 R248, R246.reuse, 0x100000, RZ ;  /* 0x00100000f6f87810 */ /* 0x040fe20007ffe0ff */
[----:B-1----:R-:W-:-:S04]  /*1d4e0*/  VIADD R247, R246, 0x100000 ;  /* 0x00100000f6f77836 */ /* 0x002fc80000000000 */
[----:B------:R-:W-:Y:S01]  /*1d4f0*/  LDGSTS.E [R248+-0x1ff00], desc[UR8][R200.64], P0 ;  /* 0xe0100000c8f87fae */ /* 0x000fe20008121848 */
[----:B------:R-:W-:-:S03]  /*1d500*/  IADD3 R249, R246, 0x100000, RZ ;  /* 0x00100000f6f97810 */ /* 0x000fc60007ffe0ff */
[----:B------:R-:W4:Y:S04]  /*1d510*/  LDL.64 R200, [R1+0xb8] ;  /* 0x0000b80001c87983 */ /* 0x000f280000100a00 */
[----:B--2---:R-:W-:Y:S04]  /*1d520*/  LDGSTS.E [R247+-0x1fb00], desc[UR8][R210.64], P0 ;  /* 0xe0500000d2f77fae */ /* 0x004fe80008121848 */
[----:B---3--:R-:W-:Y:S04]  /*1d530*/  LDGSTS.E [R248+-0x1f700], desc[UR8][R220.64], P0 ;  /* 0xe0900000dcf87fae */ /* 0x008fe80008121848 */
[----:B------:R-:W2:Y:S04]  /*1d540*/  LDL.64 R210, [R1+0xc0] ;  /* 0x0000c00001d27983 */ /* 0x000ea80000100a00 */
[----:B----4-:R-:W-:Y:S04]  /*1d550*/  LDGSTS.E [R247+-0x1f300], desc[UR8][R230.64], P0 ;  /* 0xe0d00000e6f77fae */ /* 0x010fe80008121848 */
[----:B------:R-:W3:Y:S04]  /*1d560*/  LDL.64 R220, [R1+0x98] ;  /* 0x0000980001dc7983 */ /* 0x000ee80000100a00 */
[----:B------:R-:W-:Y:S04]  /*1d570*/  LDGSTS.E [R248+-0x1ef00], desc[UR8][R6.64], P0 ;  /* 0xe110000006f87fae */ /* 0x000fe80008121848 */
[----:B------:R-:W4:Y:S04]  /*1d580*/  LDL.64 R230, [R1+0x70] ;  /* 0x0000700001e67983 */ /* 0x000f280000100a00 */
[----:B------:R-:W4:Y:S04]  /*1d590*/  LDL.64 R6, [R1+0x48] ;  /* 0x0000480001067983 */ /* 0x000f280000100a00 */
[----:B------:R-:W-:Y:S04]  /*1d5a0*/  LDGSTS.E [R247+-0x1eb00], desc[UR8][R250.64], P0 ;  /* 0xe1500000faf77fae */ /* 0x000fe80008121848 */
[----:B------:R-:W-:Y:S04]  /*1d5b0*/  LDGSTS.E [R248+-0x1e700], desc[UR8][R226.64], P0 ;  /* 0xe1900000e2f87fae */ /* 0x000fe80008121848 */
[----:B------:R-:W-:Y:S04]  /*1d5c0*/  LDGSTS.E [R247+-0x1e300], desc[UR8][R216.64], P0 ;  /* 0xe1d00000d8f77fae */ /* 0x000fe80008121848 */
[----:B------:R-:W4:Y:S04]  /*1d5d0*/  LDL.64 R250, [R1+0x20] ;  /* 0x0000200001fa7983 */ /* 0x000f280000100a00 */
        /* <DEDUP_REMOVED lines=36> */
[----:B------:R1:W-:Y:S04]  /*1d820*/  LDGSTS.E [R249+-0x1ee80], desc[UR8][R250.64], P0 ;  /* 0xe1180000faf97fae */ /* 0x0003e80008121848 */
        /* <DEDUP_REMOVED lines=32> */
[----:B------:R-:W-:Y:S04]  /*1da30*/  LDGSTS.E [R250+-0x1fe00], desc[UR8][R200.64], P0 ;  /* 0xe0200000c8fa7fae */ /* 0x000fe80008121848 */
        /* <DEDUP_REMOVED lines=18> */
[----:B------:R-:W4:Y:S04]  /*1db60*/  LDL.64 R190, [R1+0x920] ;  /* 0x0009200001be7983 */ /* 0x000f280000100a00 */
[----:B------:R-:W-:Y:S04]  /*1db70*/  LDGSTS.E [R250+-0x1c600], desc[UR8][R200.64], P0 ;  /* 0xe3a00000c8fa7fae */ /* 0x000fe80008121848 */
[----:B------:R-:W4:Y:S04]  /*1db80*/  LDL.64 R200, [R1+0x930] ;  /* 0x0009300001c87983 */ /* 0x000f280000100a00 */
[----:B--2---:R-:W-:Y:S04]  /*1db90*/  LDGSTS.E [R249+-0x1c200], desc[UR8][R210.64], P0 ;  /* 0xe3e00000d2f97fae */ /* 0x004fe80008121848 */
[----:B---3--:R-:W-:Y:S04]  /*1dba0*/  LDGSTS.E [R250+-0x1be00], desc[UR8][R220.64], P0 ;  /* 0xe4200000dcfa7fae */ /* 0x008fe80008121848 */
[----:B------:R-:W2:Y:S04]  /*1dbb0*/  LDL.64 R210, [R1+0x938] ;  /* 0x0009380001d27983 */ /* 0x000ea80000100a00 */
[----:B------:R-:W3:Y:S04]  /*1dbc0*/  LDL.64 R220, [R1+0x940] ;  /* 0x0009400001dc7983 */ /* 0x000ee80000100a00 */
[----:B----4-:R-:W-:Y:S04]  /*1dbd0*/  LDGSTS.E [R249+-0x1ba00], desc[UR8][R6.64], P0 ;  /* 0xe460000006f97fae */ /* 0x010fe80008121848 */
[----:B------:R-:W-:Y:S04]  /*1dbe0*/  LDGSTS.E [R250+-0x1b600], desc[UR8][R152.64], P0 ;  /* 0xe4a0000098fa7fae */ /* 0x000fe80008121848 */
[----:B------:R-:W-:Y:S04]  /*1dbf0*/  LDGSTS.E [R249+-0x1b200], desc[UR8][R144.64], P0 ;  /* 0xe4e0000090f97fae */ /* 0x000fe80008121848 */
[----:B------:R-:W4:Y:S04]  /*1dc00*/  LDL.64 R6, [R1+0x948] ;  /* 0x0009480001067983 */ /* 0x000f280000100a00 */
[----:B------:R-:W4:Y:S04]  /*1dc10*/  LDL.64 R152, [R1+0x950] ;  /* 0x0009500001987983 */ /* 0x000f280000100a00 */
[----:B------:R-:W-:Y:S04]  /*1dc20*/  LDGSTS.E [R250+-0x1ae00], desc[UR8][R230.64], P0 ;  /* 0xe5200000e6fa7fae */ /* 0x000fe80008121848 */
[----:B------:R-:W-:Y:S04]  /*1dc30*/  LDGSTS.E [R249+-0x1aa00], desc[UR8][R160.64], P0 ;  /* 0xe5600000a0f97fae */ /* 0x000fe80008121848 */
[----:B------:R-:W-:Y:S04]  /*1dc40*/  LDGSTS.E [R250+-0x1a600], desc[UR8][R170.64], P0 ;  /* 0xe5a00000aafa7fae */ /* 0x000fe80008121848 */
[----:B------:R-:W4:Y:S04]  /*1dc50*/  LDL.64 R230, [R1+0x958] ;  /* 0x0009580001e67983 */ /* 0x000f280000100a00 */
[----:B------:R-:W4:Y:S04]  /*1dc60*/  LDL.64 R160, [R1+0x960] ;  /* 0x0009600001a07983 */ /* 0x000f280000100a00 */
[----:B------:R-:W4:Y:S04]  /*1dc70*/  LDL.64 R170, [R1+0x968] ;  /* 0x0009680001aa7983 */ /* 0x000f280000100a00 */
[----:B------:R-:W-:Y:S01]  /*1dc80*/  LDGSTS.E [R249+-0x1a200], desc[UR8][R180.64], P0 ;  /* 0xe5e00000b4f97fae */ /* 0x000fe20008121848 */
[----:B------:R-:W-:-:S03]  /*1dc90*/  IADD3 R251, R248, 0x100000, RZ ;  /* 0x00100000f8fb7810 */ /* 0x000fc60007ffe0ff */
[----:B------:R-:W-:Y:S04]  /*1dca0*/  LDGSTS.E [R250+-0x19e00], desc[UR8][R190.64], P0 ;  /* 0xe6200000befa7fae */ /* 0x000fe80008121848 */
[----:B------:R-:W4:Y:S04]  /*1dcb0*/  LDL.64 R144, [R1+0x9a8] ;  /* 0x0009a80001907983 */ /* 0x000f280000100a00 */
[----:B------:R-:W4:Y:S04]  /*1dcc0*/  LDL.64 R180, [R1+0x970] ;  /* 0x0009700001b47983 */ /* 0x000f280000100a00 */
[----:B------:R-:W4:Y:S04]  /*1dcd0*/  LDL.64 R190, [R1+0x978] ;  /* 0x0009780001be7983 */ /* 0x000f280000100a00 */
[----:B------:R-:W-:Y:S04]  /*1dce0*/  LDGSTS.E [R249+-0x19a00], desc[UR8][R200.64], P0 ;  /* 0xe6600000c8f97fae */ /* 0x000fe80008121848 */
[----:B------:R-:W4:Y:S04]  /*1dcf0*/  LDL.64 R200, [R1+0x980] ;  /* 0x0009800001c87983 */ /* 0x000f280000100a00 */
[----:B--2---:R-:W-:Y:S04]  /*1dd00*/  LDGSTS.E [R251+-0x19600], desc[UR8][R210.64], P0 ;  /* 0xe6a00000d2fb7fae */ /* 0x004fe80008121848 */
[----:B---3--:R-:W-:Y:S04]  /*1dd10*/  LDGSTS.E [R250+-0x19200], desc[UR8][R220.64], P0 ;  /* 0xe6e00000dcfa7fae */ /* 0x008fe80008121848 */
[----:B------:R-:W2:Y:S04]  /*1dd20*/  LDL.64 R210, [R1+0x988] ;  /* 0x0009880001d27983 */ /* 0x000ea80000100a00 */
[----:B------:R-:W3:Y:S04]  /*1dd30*/  LDL.64 R220, [R1+0x990] ;  /* 0x0009900001dc7983 */ /* 0x000ee80000100a00 */
[----:B----4-:R1:W-:Y:S04]  /*1dd40*/  LDGSTS.E [R249+-0x18e00], desc[UR8][R6.64], P0 ;  /* 0xe720000006f97fae */ /* 0x0103e80008121848 */
[----:B------:R-:W-:Y:S04]  /*1dd50*/  LDGSTS.E [R250+-0x18a00], desc[UR8][R152.64], P0 ;  /* 0xe760000098fa7fae */ /* 0x000fe80008121848 */
[----:B------:R-:W4:Y:S04]  /*1dd60*/  LDL.64 R6, [R1+0x998] ;  /* 0x0009980001067983 */ /* 0x000f280000100a00 */
[----:B------:R-:W4:Y:S04]  /*1dd70*/  LDL.64 R152, [R1+0x9a0] ;  /* 0x0009a00001987983 */ /* 0x000f280000100a00 */
[----:B------:R-:W-:Y:S01]  /*1dd80*/  LDGSTS.E [R251+-0x18600], desc[UR8][R230.64], P0 ;  /* 0xe7a00000e6fb7fae */ /* 0x000fe20008121848 */
[----:B-1----:R-:W-:-:S03]  /*1dd90*/  LOP3.LUT R249, R3, 0x50, RZ, 0x3c, !PT ;  /* 0x0000005003f97812 */ /* 0x002fc600078e3cff */
[----:B------:R1:W-:Y:S04]  /*1dda0*/  LDGSTS.E [R250+-0x18200], desc[UR8][R160.64], P0 ;  /* 0xe7e00000a0fa7fae */ /* 0x0003e80008121848 */
[----:B------:R-:W4:Y:S01]  /*1ddb0*/  LDL.64 R230, [R1+0x9b0] ;  /* 0x0009b00001e67983 */ /* 0x000f220000100a00 */
[----:B------:R-:W-:-:S03]  /*1ddc0*/  VIADD R249, R249, UR61 ;  /* 0x0000003df9f97c36 */ /* 0x000fc60008000000 */
[----:B------:R-:W4:Y:S01]  /*1ddd0*/  LDL.64 R160, [R1+0x9b8] ;  /* 0x0009b80001a07983 */ /* 0x000f220000100a00 */
[C---:B-1----:R-:W-:Y:S01]  /*1dde0*/  VIADD R250, R249.reuse, 0x100000 ;  /* 0x00100000f9fa7836 */ /* 0x042fe20000000000 */
[----:B------:R-:W-:-:S05]  /*1ddf0*/  IADD3 R251, R249, 0x100000, RZ ;  /* 0x00100000f9fb7810 */ /* 0x000fca0007ffe0ff */
[----:B------:R-:W-:Y:S04]  /*1de00*/  LDGSTS.E [R251+-0x1fd80], desc[UR8][R170.64], P0 ;  /* 0xe0280000aafb7fae */ /* 0x000fe80008121848 */
[----:B------:R-:W-:Y:S04]  /*1de10*/  LDGSTS.E [R250+-0x1f980], desc[UR8][R180.64], P0 ;  /* 0xe0680000b4fa7fae */ /* 0x000fe80008121848 */
        /* <DEDUP_REMOVED lines=15> */
[----:B------:R-:W4:Y:S04]  /*1df10*/  LDL.64 R144, [R1+0xa00] ;  /* 0x000a000001907983 */ /* 0x000f280000100a00 */
        /* <DEDUP_REMOVED lines=20> */
[----:B------:R-:W4:Y:S01]  /*1e060*/  LDL.64 R152, [R1+0xa50] ;  /* 0x000a500001987983 */ /* 0x000f220000100a00 */
[----:B------:R-:W-:-:S03]  /*1e070*/  IADD3 R252, R249, 0x100000, RZ ;  /* 0x00100000f9fc7810 */ /* 0x000fc60007ffe0ff */
        /* <DEDUP_REMOVED lines=87> */
[----:B------:R-:W-:Y:S01]  /*1e5f0*/  LDGSTS.E [R252+-0x18900], desc[UR8][R152.64], P0 ;  /* 0xe770000098fc7fae */ /* 0x000fe20008121848 */
[----:B-1----:R-:W-:-:S03]  /*1e600*/  VIADD R6, R250, 0x100000 ;  /* 0x00100000fa067836 */ /* 0x002fc60000000000 */
[----:B------:R-:W4:Y:S04]  /*1e610*/  LDL.64 R152, [R1+0xb98] ;  /* 0x000b980001987983 */ /* 0x000f280000100a00 */
[----:B------:R1:W-:Y:S01]  /*1e620*/  LDGSTS.E [R6+-0x18500], desc[UR8][R230.64], P0 ;  /* 0xe7b00000e6067fae */ /* 0x0003e20008121848 */
[----:B------:R-:W-:-:S03]  /*1e630*/  LOP3.LUT R251, R3, 0x70, RZ, 0x3c, !PT ;  /* 0x0000007003fb7812 */ /* 0x000fc600078e3cff */
[----:B------:R1:W-:Y:S04]  /*1e640*/  LDGSTS.E [R252+-0x18100], desc[UR8][R160.64], P0 ;  /* 0xe7f00000a0fc7fae */ /* 0x0003e80008121848 */
[----:B------:R-:W4:Y:S01]  /*1e650*/  LDL.64 R230, [R1+0xba0] ;  /* 0x000ba00001e67983 */ /* 0x000f220000100a00 */
[----:B------:R-:W-:-:S03]  /*1e660*/  IADD3 R251, R251, UR61, RZ ;  /* 0x0000003dfbfb7c10 */ /* 0x000fc6000fffe0ff */
[----:B------:R-:W4:Y:S02]  /*1e670*/  LDL.64 R160, [R1+0xba8] ;  /* 0x000ba80001a07983 */ /* 0x000f240000100a00 */
[C---:B-1----:R-:W-:Y:S01]  /*1e680*/  VIADD R6, R251.reuse, 0x100000 ;  /* 0x00100000fb067836 */ /* 0x042fe20000000000 */
[C---:B------:R-:W-:Y:S01]  /*1e690*/  IADD3 R252, R251.reuse, 0x100000, RZ ;  /* 0x00100000fbfc7810 */ /* 0x040fe20007ffe0ff */
[----:B------:R-:W-:-:S03]  /*1e6a0*/  VIADD R104, R251, 0x100000 ;  /* 0x00100000fb687836 */ /* 0x000fc60000000000 */
        /* <DEDUP_REMOVED lines=8> */
[----:B------:R-:W4:Y:S04]  /*1e730*/  LDL.64 R190, [R1+0xbc8] ;  /* 0x000bc80001be7983 */ /* 0x000f280000100a00 */
[----:B------:R-:W-:Y:S04]  /*1e740*/  LDGSTS.E [R104+-0x1ec80], desc[UR8][R200.64], P0 ;  /* 0xe1380000c8687fae */ /* 0x000fe80008121848 */
[----:B------:R-:W4:Y:S04]  /*1e750*/  LDL.64 R200, [R1+0xbd0] ;  /* 0x000bd00001c87983 */ /* 0x000f280000100a00 */
[----:B--2---:R-:W-:Y:S04]  /*1e760*/  LDGSTS.E [R252+-0x1e880], desc[UR8][R210.64], P0 ;  /* 0xe1780000d2fc7fae */ /* 0x004fe80008121848 */
[----:B---3--:R-:W-:Y:S04]  /*1e770*/  LDGSTS.E [R104+-0x1e480], desc[UR8][R220.64], P0 ;  /* 0xe1b80000dc687fae */ /* 0x008fe80008121848 */
[----:B------:R-:W2:Y:S04]  /*1e780*/  LDL.64 R210, [R1+0xbd8] ;  /* 0x000bd80001d27983 */ /* 0x000ea80000100a00 */
[----:B------:R-:W-:Y:S04]  /*1e790*/  LDGSTS.E [R252+-0x1e080], desc[UR8][R144.64], P0 ;  /* 0xe1f8000090fc7fae */ /* 0x000fe80008121848 */
[----:B------:R-:W3:Y:S04]  /*1e7a0*/  LDL.64 R220, [R1+0xbe0] ;  /* 0x000be00001dc7983 */ /* 0x000ee80000100a00 */
[----:B----4-:R-:W-:Y:S04]  /*1e7b0*/  LDGSTS.E [R104+-0x1dc80], desc[UR8][R152.64], P0 ;  /* 0xe238000098687fae */ /* 0x010fe80008121848 */
        /* <DEDUP_REMOVED lines=21> */
[----:B----4-:R-:W-:Y:S01]  /*1e910*/  LDGSTS.E [R252+-0x1b080], desc[UR8][R230.64], P0 ;  /* 0xe4f80000e6fc7fae */ /* 0x010fe20008121848 */
[----:B------:R-:W-:-:S03]  /*1e920*/  IADD3 R105, R251, 0x100000, RZ ;  /* 0x00100000fb697810 */ /* 0x000fc60007ffe0ff */
[----:B------:R-:W-:Y:S04]  /*1e930*/  LDGSTS.E [R104+-0x1ac80], desc[UR8][R136.64], P0 ;  /* 0xe538000088687fae */ /* 0x000fe80008121848 */
[----:B------:R-:W-:Y:S04]  /*1e940*/  LDGSTS.E [R252+-0x1a880], desc[UR8][R144.64], P0 ;  /* 0xe578000090fc7fae */ /* 0x000fe80008121848 */
[----:B------:R-:W4:Y:S04]  /*1e950*/  LDL.64 R230, [R1+0xc60] ;  /* 0x000c600001e67983 */ /* 0x000f280000100a00 */
[----:B------:R1:W-:Y:S04]  /*1e960*/  LDGSTS.E [R105+-0x1a480], desc[UR8][R152.64], P0 ;  /* 0xe5b8000098697fae */ /* 0x0003e80008121848 */
[----:B------:R-:W-:Y:S04]  /*1e970*/  LDGSTS.E [R104+-0x1a080], desc[UR8][R160.64], P0 ;  /* 0xe5f80000a0687fae */ /* 0x000fe80008121848 */
[----:B------:R1:W-:Y:S04]  /*1e980*/  LDGSTS.E [R252+-0x19c80], desc[UR8][R6.64], P0 ;  /* 0xe638000006fc7fae */ /* 0x0003e80008121848 */
[----:B------:R-:W-:Y:S01]  /*1e990*/  LDGSTS.E [R252+-0x19880], desc[UR8][R170.64], P0 ;  /* 0xe6780000aafc7fae */ /* 0x000fe20008121848 */
[----:B------:R-:W-:Y:S01]  /*1e9a0*/  IADD3 R121, R251, 0x100000, RZ ;  /* 0x00100000fb797810 */ /* 0x000fe20007ffe0ff */
[----:B------:R-:W-:Y:S01]  /*1e9b0*/  VIADD R112, R112, 0xffffff7f ;  /* 0xffffff7f70707836 */ /* 0x000fe20000000000 */
[----:B------:R-:W-:Y:S01]  /*1e9c0*/  IADD3 R120, R120, -0x84, RZ ;  /* 0xffffff7c78787810 */ /* 0x000fe20007ffe0ff */
[----:B------:R-:W-:Y:S01]  /*1e9d0*/  VIADD R113, R113, 0xffffff5f ;  /* 0xffffff5f71717836 */ /* 0x000fe20000000000 */
[----:B-1----:R-:W1:Y:S01]  /*1e9e0*/  LDC R105, c[0x0][0x230] ;  /* 0x00008c00ff697b82 */ /* 0x002e620000000800 */
[----:B------:R-:W-:-:S07]  /*1e9f0*/  VIADD R6, R251, 0x100000 ;  /* 0x00100000fb067836 */ /* 0x000fce0000000000 */
[----:B------:R-:W1:Y:S01]  /*1ea00*/  LDC R7, c[0x0][0x230] ;  /* 0x00008c00ff077b82 */ /* 0x000e620000000800 */
[----:B------:R1:W-:Y:S04]  /*1ea10*/  LDGSTS.E [R6+-0x19480], desc[UR8][R180.64], P0 ;  /* 0xe6b80000b4067fae */ /* 0x0003e80008121848 */
[----:B------:R-:W-:Y:S03]  /*1ea20*/  LDGSTS.E [R252+-0x19080], desc[UR8][R190.64], P0 ;  /* 0xe6f80000befc7fae */ /* 0x000fe60008121848 */
[----:B-1----:R-:W1:Y:S01]  /*1ea30*/  LDC R6, c[0x0][0x230] ;  /* 0x00008c00ff067b82 */ /* 0x002e620000000800 */
[----:B------:R-:W-:-:S04]  /*1ea40*/  IADD3 R7, R7, -0x82, RZ ;  /* 0xffffff7e07077810 */ /* 0x000fc80007ffe0ff */
[----:B------:R-:W-:Y:S01]  /*1ea50*/  ISETP.GE.U32.AND P6, PT, R7, 0x7ffffeff, PT ;  /* 0x7ffffeff0700780c */ /* 0x000fe20003fc6070 */
[----:B------:R1:W-:Y:S01]  /*1ea60*/  LDGSTS.E [R121+-0x18c80], desc[UR8][R200.64], P0 ;  /* 0xe7380000c8797fae */ /* 0x0003e20008121848 */
[----:B------:R-:W-:Y:S02]  /*1ea70*/  ISETP.GE.U32.AND P1, PT, R112, 0x7fffff00, PT ;  /* 0x7fffff007000780c */ /* 0x000fe40003f26070 */
[----:B------:R-:W-:Y:S01]  /*1ea80*/  ISETP.GE.U32.AND P4, PT, R113, 0x7ffffee0, PT ;  /* 0x7ffffee07100780c */ /* 0x000fe20003f86070 */
[----:B------:R-:W4:Y:S08]  /*1ea90*/  LDC R112, c[0x0][0x230] ;  /* 0x00008c00ff707b82 */ /* 0x000f300000000800 */
[----:B-1----:R-:W1:Y:S01]  /*1eaa0*/  LDC R121, c[0x0][0x230] ;  /* 0x00008c00ff797b82 */ /* 0x002e620000000800 */
[----:B------:R-:W-:Y:S01]  /*1eab0*/  IADD3 R105, R105, -0xa2, RZ ;  /* 0xffffff5e69697810 */ /* 0x000fe20007ffe0ff */
[----:B--2---:R2:W-:Y:S06]  /*1eac0*/  LDGSTS.E [R104+-0x18880], desc[UR8][R210.64], P0 ;  /* 0xe7780000d2687fae */ /* 0x0045ec0008121848 */
[----:B------:R-:W1:Y:S01]  /*1ead0*/  LDC R113, c[0x0][0x230] ;  /* 0x00008c00ff717b82 */ /* 0x000e620000000800 */
[----:B---3--:R-:W-:Y:S04]  /*1eae0*/  LDGSTS.E [R252+-0x18480], desc[UR8][R220.64], P0 ;  /* 0xe7b80000dcfc7fae */ /* 0x008fe80008121848 */
[----:B------:R-:W3:Y:S03]  /*1eaf0*/  LDL.LU.64 R210, [R1+0x928] ;  /* 0x0009280001d27983 */ /* 0x000ee60000300a00 */
[----:B--2---:R-:W2:Y:S01]  /*1eb00*/  LDC R104, c[0x0][0x230] ;  /* 0x00008c00ff687b82 */ /* 0x004ea20000000800 */
[----:B----4-:R4:W-:Y:S04]  /*1eb10*/  LDGSTS.E [R252+-0x18080], desc[UR8][R230.64], P0 ;  /* 0xe7f80000e6fc7fae */ /* 0x0109e80008121848 */
[----:B------:R-:W0:Y:S01]  /*1eb20*/  LDGDEPBAR ;  /* 0x00000000000079af */ /* 0x000e220000000000 */
[----:B----4-:R-:W-:-:S03]  /*1eb30*/  VIADD R252, R6, 0xffffff7d ;  /* 0xffffff7d06fc7836 */ /* 0x010fc60000000000 */
[----:B------:R-:W4:Y:S04]  /*1eb40*/  LDL.LU.64 R6, [R1+0x918] ;  /* 0x0009180001067983 */ /* 0x000f280000300a00 */
[----:B------:R-:W2:Y:S04]  /*1eb50*/  LDL.LU.64 R220, [R1+0x908] ;  /* 0x0009080001dc7983 */ /* 0x000ea80000300a00 */
[----:B------:R-:W2:Y:S01]  /*1eb60*/  LDL.LU.64 R230, [R1+0x900] ;  /* 0x0009000001e67983 */ /* 0x000ea20000300a00 */
[----:B------:R-:W-:Y:S01]  /*1eb70*/  BAR.SYNC.DEFER_BLOCKING 0x0 ;  /* 0x0000000000007b1d */ /* 0x000fe20000010000 */
[----:B------:R-:W-:Y:S01]  /*1eb80*/  ISETP.GE.U32.AND P5, PT, R252, 0x7ffffefe, PT ;  /* 0x7ffffefefc00780c */ /* 0x000fe20003fa6070 */
[----:B------:R-:W-:-:S04]  /*1eb90*/  IMAD.U32 R252, RZ, RZ, UR7 ;  /* 0x00000007fffc7e24 */ /* 0x000fc8000f8e00ff */
[----:B------:R-:W-:Y:S01]  /*1eba0*/  IMAD.WIDE R136, R252, 0x4, R238 ;  /* 0x00000004fc887825 */ /* 0x000fe200078e02ee */
[----:B------:R-:W2:Y:S01]  /*1ebb0*/  LDL.LU.64 R170, [R1+0x8f8] ;  /* 0x0008f80001aa7983 */ /* 0x000ea20000300a00 */
[----:B------:R-:W-:Y:S02]  /*1ebc0*/  ISETP.GE.U32.AND P0, PT, R120, 0x7ffffefd, PT ;  /* 0x7ffffefd7800780c */ /* 0x000fe40003f06070 */
[----:B------:R-:W-:Y:S01]  /*1ebd0*/  IMAD.WIDE R128, R252, 0x4, R236 ;  /* 0x00000004fc807825 */ /* 0x000fe200078e02ec */
[----:B------:R-:W2:Y:S01]  /*1ebe0*/  LDC R120, c[0x0][0x230] ;  /* 0x00008c00ff787b82 */ /* 0x000ea20000000800 */
[----:B------:R-:W2:Y:S04]  /*1ebf0*/  LDL.LU.64 R180, [R1+0x8e8] ;  /* 0x0008e80001b47983 */ /* 0x000ea80000300a00 */
[----:B------:R-:W2:Y:S01]  /*1ec00*/  LDL.LU.64 R190, [R1+0x6d8] ;  /* 0x0006d80001be7983 */ /* 0x000ea20000300a00 */
[----:B------:R-:W-:-:S02]  /*1ec10*/  ISETP.GE.U32.AND P3, PT, R105, 0x7ffffedf, PT ;  /* 0x7ffffedf6900780c */ /* 0x000fc40003f66070 */
[----:B------:R-:W2:Y:S01]  /*1ec20*/  LDC R239, c[0x0][0x230] ;  /* 0x00008c00ffef7b82 */ /* 0x000ea20000000800 */
[----:B------:R2:W-:Y:S04]  /*1ec30*/  STL.64 [R1+0x1198], R136 ;  /* 0x0011988801007387 */ /* 0x0005e80000100a00 */
[----:B------:R-:W2:Y:S03]  /*1ec40*/  LDL.LU.64 R200, [R1+0x6d0] ;  /* 0x0006d00001c87983 */ /* 0x000ea60000300a00 */
[----:B------:R-:W2:Y:S01]  /*1ec50*/  LDC R238, c[0x0][0x230] ;  /* 0x00008c00ffee7b82 */ /* 0x000ea20000000800 */
[----:B------:R-:W-:Y:S01]  /*1ec60*/  @!PT LDS RZ, [RZ] ;  /* 0x00000000fffff984 */ /* 0x000fe20000000800 */
[----:B------:R-:W-:Y:S01]  /*1ec70*/  @!PT LDS RZ, [RZ] ;  /* 0x00000000fffff984 */ /* 0x000fe20000000800 */
[----:B------:R-:W-:Y:S01]  /*1ec80*/  @!PT LDS RZ, [RZ] ;  /* 0x00000000fffff984 */ /* 0x000fe20000000800 */
[----:B------:R2:W-:Y:S04]  /*1ec90*/  LDGSTS.E [R244+0x20000], desc[UR8][R136.64], !P1 ;  /* 0x2000000088f47fae */ /* 0x0005e8000c921848 */
[----:B------:R2:W-:Y:S01]  /*1eca0*/  STL.64 [R1+0x1190], R128 ;  /* 0x0011908001007387 */ /* 0x0005e20000100a00 */
[----:B---3--:R-:W-:-:S03]  /*1ecb0*/  IMAD.WIDE R144, R252, 0x4, R210 ;  /* 0x00000004fc907825 */ /* 0x008fc600078e02d2 */
[----:B------:R3:W-:Y:S01]  /*1ecc0*/  LDGSTS.E [R244+0x24000], desc[UR8][R128.64], !P1 ;  /* 0x2400000080f47fae */ /* 0x0007e2000c921848 */
[----:B----4-:R-:W-:-:S03]  /*1ecd0*/  IMAD.WIDE R6, R252, 0x4, R6 ;  /* 0x00000004fc067825 */ /* 0x010fc600078e0206 */
[----:B------:R-:W-:Y:S01]  /*1ece0*/  STL.64 [R1+0x1188], R144 ;  /* 0x0011889001007387 */ /* 0x000fe20000100a00 */
[----:B-1----:R-:W-:Y:S01]  /*1ecf0*/  VIADD R237, R121, 0xffffff5c ;  /* 0xffffff5c79ed7836 */ /* 0x002fe20000000000 */
[----:B--2---:R-:W-:Y:S01]  /*1ed00*/  IADD3 R236, R104, -0xa3, RZ ;  /* 0xffffff5d68ec7810 */ /* 0x004fe20007ffe0ff */
[C---:B------:R-:W-:Y:S01]  /*1ed10*/  IMAD.WIDE R136, R252.reuse, 0x4, R220 ;  /* 0x00000004fc887825 */ /* 0x040fe200078e02dc */
[----:B------:R1:W-:Y:S01]  /*1ed20*/  STL.64 [R1+0x1180], R6 ;  /* 0x0011800601007387 */ /* 0x0003e20000100a00 */
[----:B------:R-:W2:Y:S02]  /*1ed30*/  LDC R105, c[0x0][0x230] ;  /* 0x00008c00ff697b82 */ /* 0x000ea40000000800 */
[C---:B---3--:R-:W-:Y:S01]  /*1ed40*/  IMAD.WIDE R128, R252.reuse, 0x4, R230 ;  /* 0x00000004fc807825 */ /* 0x048fe200078e02e6 */
[----:B------:R-:W3:Y:S04]  /*1ed50*/  LDL.LU.64 R210, [R1+0x6c8] ;  /* 0x0006c80001d27983 */ /* 0x000ee80000300a00 */
[----:B------:R-:W4:Y:S01]  /*1ed60*/  LDL.LU.64 R220, [R1+0x6c0] ;  /* 0x0006c00001dc7983 */ /* 0x000f220000300a00 */
[----:B------:R-:W2:Y:S03]  /*1ed70*/  LDC R104, c[0x0][0x230] ;  /* 0x00008c00ff687b82 */ /* 0x000ea60000000800 */
[----:B------:R1:W-:Y:S04]  /*1ed80*/  STL.64 [R1+0x1178], R136 ;  /* 0x0011788801007387 */ /* 0x0003e80000100a00 */
[----:B------:R1:W-:Y:S04]  /*1ed90*/  LDGSTS.E [R244+0x20004], desc[UR8][R144.64], !P6 ;  /* 0x2000400090f47fae */ /* 0x0003e8000f121848 */
[----:B------:R1:W-:Y:S04]  /*1eda0*/  STL.64 [R1+0x1170], R128 ;  /* 0x0011708001007387 */ /* 0x0003e80000100a00 */
[----:B------:R-:W2:Y:S04]  /*1edb0*/  LDL.LU.64 R230, [R1+0x6b8] ;  /* 0x0006b80001e67983 */ /* 0x000ea80000300a00 */
[----:B------:R-:W-:Y:S04]  /*1edc0*/  LDGSTS.E [R244+0x24004], desc[UR8][R6.64], !P6 ;  /* 0x2400400006f47fae */ /* 0x000fe8000f121848 */
[----:B-1----:R-:W2:Y:S01]  /*1edd0*/  LDL.LU.64 R6, [R1+0x6b0] ;  /* 0x0006b00001067983 */ /* 0x002ea20000300a00 */
[----:B------:R-:W-:-:S03]  /*1ede0*/  IMAD.WIDE R144, R252, 0x4, R170 ;  /* 0x00000004fc907825 */ /* 0x000fc600078e02aa */
[----:B------:R1:W-:Y:S01]  /*1edf0*/  LDGSTS.E [R244+0x20008], desc[UR8][R136.64], !P5 ;  /* 0x2000800088f47fae */ /* 0x0003e2000e921848 */
[----:B------:R-:W-:Y:S01]  /*1ee00*/  ISETP.GE.U32.AND P6, PT, R237, 0x7ffffedd, PT ;  /* 0x7ffffedded00780c */ /* 0x000fe20003fc6070 */
[----:B------:R-:W-:Y:S02]  /*1ee10*/  VIADD R237, R120, 0xffffff3e ;  /* 0xffffff3e78ed7836 */ /* 0x000fe40000000000 */
[----:B------:R1:W-:Y:S01]  /*1ee20*/  LDGSTS.E [R244+0x24008], desc[UR8][R128.64], !P5 ;  /* 0x2400800080f47fae */ /* 0x0003e2000e921848 */
[----:B------:R-:W-:-:S03]  /*1ee30*/  IMAD.WIDE R120, R252, 0x4, R200 ;  /* 0x00000004fc787825 */ /* 0x000fc600078e02c8 */
[----:B------:R3:W-:Y:S01]  /*1ee40*/  STL.64 [R1+0x1168], R144 ;  /* 0x0011689001007387 */ /* 0x0007e20000100a00 */
[----:B-1----:R-:W-:-:S03]  /*1ee50*/  IMAD.WIDE R136, R252, 0x4, R180 ;  /* 0x00000004fc887825 */ /* 0x002fc600078e02b4 */
[----:B------:R3:W-:Y:S01]  /*1ee60*/  LDGSTS.E [R244+0x2000c], desc[UR8][R144.64], !P0 ;  /* 0x2000c00090f47fae */ /* 0x0007e2000c121848 */
[----:B------:R-:W-:-:S03]  /*1ee70*/  IMAD.WIDE R128, R252, 0x4, R190 ;  /* 0x00000004fc807825 */ /* 0x000fc600078e02be */
[----:B------:R4:W-:Y:S04]  /*1ee80*/  STL.64 [R1+0x1160], R136 ;  /* 0x0011608801007387 */ /* 0x0009e80000100a00 */
[----:B------:R-:W2:Y:S04]  /*1ee90*/  LDL.LU.64 R170, [R1+0x6a8] ;  /* 0x0006a80001aa7983 */ /* 0x000ea80000300a00 */
[----:B------:R-:W2:Y:S04]  /*1eea0*/  LDL.LU.64 R180, [R1+0x6a0] ;  /* 0x0006a00001b47983 */ /* 0x000ea80000300a00 */
[----:B------:R2:W-:Y:S04]  /*1eeb0*/  STL.64 [R1+0x1150], R128 ;  /* 0x0011508001007387 */ /* 0x0005e80000100a00 */
[----:B------:R1:W-:Y:S04]  /*1eec0*/  STL.64 [R1+0x1148], R120 ;  /* 0x0011487801007387 */ /* 0x0003e80000100a00 */
[----:B------:R4:W-:Y:S04]  /*1eed0*/  LDGSTS.E [R244+0x2400c], desc[UR8][R136.64], !P0 ;  /* 0x2400c00088f47fae */ /* 0x0009e8000c121848 */
[----:B------:R-:W2:Y:S04]  /*1eee0*/  LDL.LU.64 R190, [R1+0x4d8] ;  /* 0x0004d80001be7983 */ /* 0x000ea80000300a00 */
[----:B------:R-:W2:Y:S04]  /*1eef0*/  LDL.LU.64 R200, [R1+0x4d0] ;  /* 0x0004d00001c87983 */ /* 0x000ea80000300a00 */
[----:B------:R2:W-:Y:S04]  /*1ef00*/  LDGSTS.E [R244+0x28000], desc[UR8][R128.64], !P4 ;  /* 0x2800000080f47fae */ /* 0x0005e8000e121848 */
[----:B------:R1:W-:Y:S01]  /*1ef10*/  LDGSTS.E [R244+0x2c000], desc[UR8][R120.64], !P4 ;  /* 0x2c00000078f47fae */ /* 0x0003e2000e121848 */
[----:B---3--:R-:W-:-:S04]  /*1ef20*/  IMAD.WIDE R144, R252, 0x4, R210 ;  /* 0x00000004fc907825 */ /* 0x008fc800078e02d2 */
[----:B----4-:R-:W-:Y:S01]  /*1ef30*/  IMAD.WIDE R136, R252, 0x4, R220 ;  /* 0x00000004fc887825 */ /* 0x010fe200078e02dc */
[----:B------:R3:W-:Y:S04]  /*1ef40*/  STL.64 [R1+0x1140], R144 ;  /* 0x0011409001007387 */ /* 0x0007e80000100a00 */
[----:B------:R4:W-:Y:S04]  /*1ef50*/  STL.64 [R1+0x1138], R136 ;  /* 0x0011388801007387 */ /* 0x0009e80000100a00 */
[----:B------:R-:W4:Y:S01]  /*1ef60*/  LDL.LU.64 R210, [R1+0x4c8] ;  /* 0x0004c80001d27983 */ /* 0x000f220000300a00 */
[----:B------:R-:W-:Y:S01]  /*1ef70*/  ISETP.GE.U32.AND P1, PT, R236, 0x7ffffede, PT ;  /* 0x7ffffedeec00780c */ /* 0x000fe20003f26070 */
[----:B--2---:R-:W-:-:S04]  /*1ef80*/  IMAD.WIDE R128, R252, 0x4, R230 ;  /* 0x00000004fc807825 */ /* 0x004fc800078e02e6 */
[----:B-1----:R-:W-:Y:S01]  /*1ef90*/  IMAD.WIDE R120, R252, 0x4, R6 ;  /* 0x00000004fc787825 */ /* 0x002fe200078e0206 */
[----:B------:R3:W-:Y:S04]  /*1efa0*/  LDGSTS.E [R244+0x28004], desc[UR8][R144.64], !P3 ;  /* 0x2800400090f47fae */ /* 0x0007e8000d921848 */
[----:B------:R-:W2:Y:S04]  /*1efb0*/  LDL.LU.64 R6, [R1+0x4c0] ;  /* 0x0004c00001067983 */ /* 0x000ea80000300a00 */
[----:B------:R1:W-:Y:S04]  /*1efc0*/  STL.64 [R1+0x1130], R128 ;  /* 0x0011308001007387 */ /* 0x0003e80000100a00 */
[----:B------:R1:W-:Y:S04]  /*1efd0*/  STL.64 [R1+0x1128], R120 ;  /* 0x0011287801007387 */ /* 0x0003e80000100a00 */
[----:B------:R-:W2:Y:S04]  /*1efe0*/  LDL.LU.64 R220, [R1+0x4b8] ;  /* 0x0004b80001dc7983 */ /* 0x000ea80000300a00 */
[----:B------:R-:W2:Y:S01]  /*1eff0*/  LDL.LU.64 R230, [R1+0x4b0] ;  /* 0x0004b00001e67983 */ /* 0x000ea20000300a00 */
[----:B------:R-:W-:-:S02]  /*1f000*/  IADD3 R236, R112, -0xc1, RZ ;  /* 0xffffff3f70ec7810 */ /* 0x000fc40007ffe0ff */
[----:B------:R-:W-:Y:S01]  /*1f010*/  ISETP.GE.U32.AND P0, PT, R237, 0x7ffffebf, PT ;  /* 0x7ffffebfed00780c */ /* 0x000fe20003f06070 */
[----:B------:R4:W-:Y:S01]  /*1f020*/  LDGSTS.E [R244+0x2c004], desc[UR8][R136.64], !P3 ;  /* 0x2c00400088f47fae */ /* 0x0009e2000d921848 */
[----:B------:R-:W-:Y:S01]  /*1f030*/  ISETP.GE.U32.AND P5, PT, R236, 0x7ffffec0, PT ;  /* 0x7ffffec0ec00780c */ /* 0x000fe20003fa6070 */
[C---:B---3--:R-:W-:Y:S01]  /*1f040*/  IMAD.WIDE R144, R252.reuse, 0x4, R170 ;  /* 0x00000004fc907825 */ /* 0x048fe200078e02aa */
[----:B------:R-:W3:Y:S01]  /*1f050*/  LDC R112, c[0x0][0x230] ;  /* 0x00008c00ff707b82 */ /* 0x000ee20000000800 */
[----:B------:R1:W-:Y:S04]  /*1f060*/  LDGSTS.E [R244+0x28008], desc[UR8][R128.64], !P1 ;  /* 0x2800800080f47fae */ /* 0x0003e8000c921848 */
[----:B------:R1:W-:Y:S01]  /*1f070*/  LDGSTS.E [R244+0x2c008], desc[UR8][R120.64], !P1 ;  /* 0x2c00800078f47fae */ /* 0x0003e2000c921848 */
[----:B----4-:R-:W-:-:S03]  /*1f080*/  IMAD.WIDE R136, R252, 0x4, R180 ;  /* 0x00000004fc887825 */ /* 0x010fc600078e02b4 */
[----:B------:R-:W-:Y:S04]  /*1f090*/  STL.64 [R1+0x1120], R144 ;  /* 0x0011209001007387 */ /* 0x000fe80000100a00 */
[----:B------:R4:W-:Y:S01]  /*1f0a0*/  STL.64 [R1+0x1118], R136 ;  /* 0x0011188801007387 */ /* 0x0009e20000100a00 */
[----:B-1----:R-:W-:-:S03]  /*1f0b0*/  IMAD.WIDE R128, R252, 0x4, R190 ;  /* 0x00000004fc807825 */ /* 0x002fc600078e02be */
[----:B------:R-:W3:Y:S01]  /*1f0c0*/  LDL.LU.64 R170, [R1+0x4a8] ;  /* 0x0004a80001aa7983 */ /* 0x000ee20000300a00 */
[----:B------:R-:W-:-:S03]  /*1f0d0*/  IMAD.WIDE R120, R252, 0x4, R200 ;  /* 0x00000004fc787825 */ /* 0x000fc600078e02c8 */
[----:B------:R-:W3:Y:S04]  /*1f0e0*/  LDL.LU.64 R180, [R1+0x4a0] ;  /* 0x0004a00001b47983 */ /* 0x000ee80000300a00 */
[----:B------:R-:W-:Y:S04]  /*1f0f0*/  LDGSTS.E [R244+0x2800c], desc[UR8][R144.64], !P6 ;  /* 0x2800c00090f47fae */ /* 0x000fe8000f121848 */
[----:B------:R1:W-:Y:S04]  /*1f100*/  STL.64 [R1+0x1110], R128 ;  /* 0x0011108001007387 */ /* 0x0003e80000100a00 */
[----:B------:R4:W-:Y:S04]  /*1f110*/  LDGSTS.E [R244+0x2c00c], desc[UR8][R136.64], !P6 ;  /* 0x2c00c00088f47fae */ /* 0x0009e8000f121848 */
[----:B------:R1:W-:Y:S04]  /*1f120*/  STL.64 [R1+0x1108], R120 ;  /* 0x0011087801007387 */ /* 0x0003e80000100a00 */
[----:B------:R-:W3:Y:S04]  /*1f130*/  LDL.LU.64 R190, [R1+0x2d8] ;  /* 0x0002d80001be7983 */ /* 0x000ee80000300a00 */
[----:B------:R-:W3:Y:S04]  /*1f140*/  LDL.LU.64 R200, [R1+0x2d0] ;  /* 0x0002d00001c87983 */ /* 0x000ee80000300a00 */
[----:B------:R1:W-:Y:S04]  /*1f150*/  LDGSTS.E [R244+0x30000], desc[UR8][R128.64], !P5 ;  /* 0x3000000080f47fae */ /* 0x0003e8000e921848 */
[----:B------:R1:W-:Y:S01]  /*1f160*/  LDGSTS.E [R244+0x34000], desc[UR8][R120.64], !P5 ;  /* 0x3400000078f47fae */ /* 0x0003e2000e921848 */
[----:B----4-:R-:W-:-:S05]  /*1f170*/  IMAD.WIDE R136, R252, 0x4, R210 ;  /* 0x00000004fc887825 */ /* 0x010fca00078e02d2 */
[----:B------:R-:W-:Y:S04]  /*1f180*/  STL.64 [R1+0x1100], R136 ;  /* 0x0011008801007387 */ /* 0x000fe80000100a00 */
[----:B------:R4:W-:Y:S01]  /*1f190*/  LDGSTS.E [R244+0x30004], desc[UR8][R136.64], !P0 ;  /* 0x3000400088f47fae */ /* 0x0009e2000c121848 */
[----:B--2---:R-:W-:-:S05]  /*1f1a0*/  IMAD.WIDE R6, R252, 0x4, R6 ;  /* 0x00000004fc067825 */ /* 0x004fca00078e0206 */
[----:B------:R2:W-:Y:S04]  /*1f1b0*/  STL.64 [R1+0x10f8], R6 ;  /* 0x0010f80601007387 */ /* 0x0005e80000100a00 */
[----:B------:R-:W4:Y:S01]  /*1f1c0*/  LDL.LU.64 R210, [R1+0x2c8] ;  /* 0x0002c80001d27983 */ /* 0x000f220000300a00 */
[----:B-1----:R-:W-:-:S03]  /*1f1d0*/  IMAD.WIDE R128, R252, 0x4, R220 ;  /* 0x00000004fc807825 */ /* 0x002fc600078e02dc */
[----:B------:R-:W-:Y:S01]  /*1f1e0*/  LDGSTS.E [R244+0x34004], desc[UR8][R6.64], !P0 ;  /* 0x3400400006f47fae */ /* 0x000fe2000c121848 */
[----:B------:R-:W-:-:S03]  /*1f1f0*/  IMAD.WIDE R120, R252, 0x4, R230 ;  /* 0x00000004fc787825 */ /* 0x000fc600078e02e6 */
[----:B------:R-:W4:Y:S04]  /*1f200*/  LDL.LU.64 R220, [R1+0x2c0] ;  /* 0x0002c00001dc7983 */ /* 0x000f280000300a00 */
[----:B------:R1:W-:Y:S04]  /*1f210*/  STL.64 [R1+0x4c0], R128 ;  /* 0x0004c08001007387 */ /* 0x0003e80000100a00 */
[----:B------:R1:W-:Y:S04]  /*1f220*/  STL.64 [R1+0x4c8], R120 ;  /* 0x0004c87801007387 */ /* 0x0003e80000100a00 */
[----:B------:R-:W4:Y:S04]  /*1f230*/  LDL.LU.64 R230, [R1+0x2b8] ;  /* 0x0002b80001e67983 */ /* 0x000f280000300a00 */
[----:B--2---:R-:W2:Y:S01]  /*1f240*/  LDL.LU.64 R6, [R1+0x2b0] ;  /* 0x0002b00001067983 */ /* 0x004ea20000300a00 */
[----:B------:R-:W-:-:S02]  /*1f250*/  IADD3 R236, R105, -0xc3, RZ ;  /* 0xffffff3d69ec7810 */ /* 0x000fc40007ffe0ff */
[----:B------:R-:W1:Y:S02]  /*1f260*/  LDC R105, c[0x0][0x230] ;  /* 0x00008c00ff697b82 */ /* 0x000e640000000800 */
[----:B------:R-:W-:Y:S02]  /*1f270*/  ISETP.GE.U32.AND P4, PT, R236, 0x7ffffebe, PT ;  /* 0x7ffffebeec00780c */ /* 0x000fe40003f86070 */
[----:B------:R-:W-:-:S04]  /*1f280*/  IADD3 R236, R104, -0xe1, RZ ;  /* 0xffffff1f68ec7810 */ /* 0x000fc80007ffe0ff */
[----:B------:R-:W1:Y:S01]  /*1f290*/  LDC R104, c[0x0][0x230] ;  /* 0x00008c00ff687b82 */ /* 0x000e620000000800 */
[----:B------:R-:W-:Y:S01]  /*1f2a0*/  ISETP.GE.U32.AND P1, PT, R236, 0x7ffffea0, PT ;  /* 0x7ffffea0ec00780c */ /* 0x000fe20003f26070 */
[----:B------:R-:W-:Y:S01]  /*1f2b0*/  VIADD R237, R113, 0xffffff3c ;  /* 0xffffff3c71ed7836 */ /* 0x000fe20000000000 */
[----:B---3--:R-:W-:Y:S01]  /*1f2c0*/  IADD3 R236, R112, -0xe3, RZ ;  /* 0xffffff1d70ec7810 */ /* 0x008fe20007ffe0ff */
[----:B------:R-:W-:-:S03]  /*1f2d0*/  IMAD.WIDE R144, R252, 0x4, R170 ;  /* 0x00000004fc907825 */ /* 0x000fc600078e02aa */
[----:B------:R3:W-:Y:S01]  /*1f2e0*/  LDGSTS.E [R244+0x30008], desc[UR8][R128.64], !P4 ;  /* 0x3000800080f47fae */ /* 0x0007e2000e121848 */
[----:B------:R-:W3:Y:S01]  /*1f2f0*/  LDC R113, c[0x0][0x230] ;  /* 0x00008c00ff717b82 */ /* 0x000ee20000000800 */
[----:B------:R-:W-:-:S07]  /*1f300*/  ISETP.GE.U32.AND P3, PT, R237, 0x7ffffebd, PT ;  /* 0x7ffffebded00780c */ /* 0x000fce0003f66070 */
[----:B------:R-:W3:Y:S01]  /*1f310*/  LDC R112, c[0x0][0x230] ;  /* 0x00008c00ff707b82 */ /* 0x000ee20000000800 */
[----:B----4-:R-:W-:Y:S01]  /*1f320*/  IMAD.WIDE R136, R252, 0x4, R180 ;  /* 0x00000004fc887825 */ /* 0x010fe200078e02b4 */
[----:B------:R-:W-:Y:S01]  /*1f330*/  ISETP.GE.U32.AND P5, PT, R236, 0x7ffffe9e, PT ;  /* 0x7ffffe9eec00780c */ /* 0x000fe20003fa6070 */
[----:B------:R4:W-:Y:S02]  /*1f340*/  LDGSTS.E [R244+0x34008], desc[UR8][R120.64], !P4 ;  /* 0x3400800078f47fae */ /* 0x0009e4000e121848 */
[----:B------:R-:W-:Y:S01]  /*1f350*/  VIADD R237, R239, 0xffffff1e ;  /* 0xffffff1eefed7836 */ /* 0x000fe20000000000 */
[----:B-1----:R-:W-:Y:S01]  /*1f360*/  IADD3 R236, R105, -0x85, RZ ;  /* 0xffffff7b69ec7810 */ /* 0x002fe20007ffe0ff */
[----:B---3--:R-:W-:Y:S01]  /*1f370*/  IMAD.WIDE R128, R252, 0x4, R190 ;  /* 0x00000004fc807825 */ /* 0x008fe200078e02be */
[----:B------:R-:W-:Y:S01]  /*1f380*/  STL.64 [R1+0x4d0], R144 ;  /* 0x0004d09001007387 */ /* 0x000fe20000100a00 */
[----:B------:R-:W1:Y:S01]  /*1f390*/  LDC R239, c[0x0][0x230] ;  /* 0x00008c00ffef7b82 */ /* 0x000e620000000800 */
[----:B------:R-:W-:-:S02]  /*1f3a0*/  ISETP.GE.U32.AND P6, PT, R237, 0x7ffffe9f, PT ;  /* 0x7ffffe9fed00780c */ /* 0x000fc40003fc6070 */
[----:B------:R-:W-:Y:S01]  /*1f3b0*/  STL.64 [R1+0x4d8], R136 ;  /* 0x0004d88801007387 */ /* 0x000fe20000100a00 */
[----:B----4-:R-:W-:-:S03]  /*1f3c0*/  IMAD.WIDE R120, R252, 0x4, R200 ;  /* 0x00000004fc787825 */ /* 0x010fc600078e02c8 */
[----:B------:R-:W3:Y:S01]  /*1f3d0*/  LDL.LU.64 R170, [R1+0x2a8] ;  /* 0x0002a80001aa7983 */ /* 0x000ee20000300a00 */
[----:B------:R-:W-:Y:S01]  /*1f3e0*/  ISETP.GE.U32.AND P4, PT, R236, 0x7ffffefc, PT ;  /* 0x7ffffefcec00780c */ /* 0x000fe20003f86070 */
[----:B------:R-:W4:Y:S01]  /*1f3f0*/  LDC R105, c[0x0][0x230] ;  /* 0x00008c00ff697b82 */ /* 0x000f220000000800 */
[----:B------:R-:W-:Y:S01]  /*1f400*/  VIADD R237, R238, 0xffffff1c ;  /* 0xffffff1ceeed7836 */ /* 0x000fe20000000000 */
[----:B------:R-:W4:Y:S01]  /*1f410*/  LDL.LU.64 R180, [R1+0x2a0] ;  /* 0x0002a00001b47983 */ /* 0x000f220000300a00 */
[----:B------:R-:W-:-:S03]  /*1f420*/  IADD3 R236, R104, -0x87, RZ ;  /* 0xffffff7968ec7810 */ /* 0x000fc60007ffe0ff */
[----:B------:R-:W-:Y:S04]  /*1f430*/  STL.64 [R1+0x10f0], R128 ;  /* 0x0010f08001007387 */ /* 0x000fe80000100a00 */
[----:B------:R-:W-:Y:S01]  /*1f440*/  LDGSTS.E [R244+0x3000c], desc[UR8][R144.64], !P3 ;  /* 0x3000c00090f47fae */ /* 0x000fe2000d921848 */
[----:B------:R-:W-:Y:S01]  /*1f450*/  ISETP.GE.U32.AND P0, PT, R237, 0x7ffffe9d, PT ;  /* 0x7ffffe9ded00780c */ /* 0x000fe20003f06070 */
[----:B------:R-:W1:Y:S02]  /*1f460*/  LDC R238, c[0x0][0x230] ;  /* 0x00008c00ffee7b82 */ /* 0x000e640000000800 */
[----:B------:R1:W-:Y:S04]  /*1f470*/  STL.64 [R1+0x10e8], R120 ;  /* 0x0010e87801007387 */ /* 0x0003e80000100a00 */
[----:B------:R-:W-:Y:S01]  /*1f480*/  LDGSTS.E [R244+0x3400c], desc[UR8][R136.64], !P3 ;  /* 0x3400c00088f47fae */ /* 0x000fe2000d921848 */
[----:B------:R-:W-:Y:S01]  /*1f490*/  VIADD R237, R113, 0xffffff7a ;  /* 0xffffff7a71ed7836 */ /* 0x000fe20000000000 */
[----:B------:R-:W4:Y:S02]  /*1f4a0*/  LDC R104, c[0x0][0x230] ;  /* 0x00008c00ff687b82 */ /* 0x000f240000000800 */
[----:B------:R-:W4:Y:S04]  /*1f4b0*/  LDL.LU.64 R190, [R1+0x8d8] ;  /* 0x0008d80001be7983 */ /* 0x000f280000300a00 */
[----:B------:R-:W-:Y:S04]  /*1f4c0*/  LDGSTS.E [R244+0x38000], desc[UR8][R128.64], !P1 ;  /* 0x3800000080f47fae */ /* 0x000fe8000c921848 */
[----:B------:R-:W4:Y:S04]  /*1f4d0*/  LDL.LU.64 R200, [R1+0x8d0] ;  /* 0x0008d00001c87983 */ /* 0x000f280000300a00 */
[----:B------:R1:W-:Y:S01]  /*1f4e0*/  LDGSTS.E [R244+0x3c000], desc[UR8][R120.64], !P1 ;  /* 0x3c00000078f47fae */ /* 0x0003e2000c921848 */
[----:B------:R-:W-:-:S02]  /*1f4f0*/  ISETP.GE.U32.AND P1, PT, R236, 0x7ffffefa, PT ;  /* 0x7ffffefaec00780c */ /* 0x000fc40003f26070 */
[----:B------:R-:W-:Y:S01]  /*1f500*/  IADD3 R236, R112, -0xa5, RZ ;  /* 0xffffff5b70ec7810 */ /* 0x000fe20007ffe0ff */
[----:B-1----:R-:W1:Y:S01]  /*1f510*/  LDC R120, c[0x0][0x230] ;  /* 0x00008c00ff787b82 */ /* 0x002e620000000800 */
[----:B------:R-:W-:-:S04]  /*1f520*/  IMAD.WIDE R144, R252, 0x4, R210 ;  /* 0x00000004fc907825 */ /* 0x000fc800078e02d2 */
[C---:B------:R-:W-:Y:S01]  /*1f530*/  IMAD.WIDE R136, R252.reuse, 0x4, R220 ;  /* 0x00000004fc887825 */ /* 0x040fe200078e02dc */
[----:B------:R-:W-:Y:S04]  /*1f540*/  STL.64 [R1+0x10e0], R144 ;  /* 0x0010e09001007387 */ /* 0x000fe80000100a00 */
[----:B------:R-:W-:Y:S04]  /*1f550*/  STL.64 [R1+0x10d8], R136 ;  /* 0x0010d88801007387 */ /* 0x000fe80000100a00 */
[----:B------:R-:W4:Y:S01]  /*1f560*/  LDL.LU.64 R210, [R1+0x8c8] ;  /* 0x0008c80001d27983 */ /* 0x000f220000300a00 */
[----:B------:R-:W-:-:S03]  /*1f570*/  IMAD.WIDE R128, R252, 0x4, R230 ;  /* 0x00000004fc807825 */ /* 0x000fc600078e02e6 */
[----:B------:R-:W-:Y:S01]  /*1f580*/  LDGSTS.E [R244+0x38004], desc[UR8][R144.64], !P6 ;  /* 0x3800400090f47fae */ /* 0x000fe2000f121848 */
[----:B--2---:R-:W-:Y:S01]  /*1f590*/  IMAD.WIDE R112, R252, 0x4, R6 ;  /* 0x00000004fc707825 */ /* 0x004fe200078e0206 */
[----:B------:R-:W-:Y:S02]  /*1f5a0*/  ISETP.GE.U32.AND P3, PT, R237, 0x7ffffefb, PT ;  /* 0x7ffffefbed00780c */ /* 0x000fe40003f66070 */
[----:B------:R-:W2:Y:S04]  /*1f5b0*/  LDL.LU.64 R6, [R1+0x8b8] ;  /* 0x0008b80001067983 */ /* 0x000ea80000300a00 */
[----:B------:R-:W-:Y:S04]  /*1f5c0*/  STL.64 [R1+0x10d0], R128 ;  /* 0x0010d08001007387 */ /* 0x000fe80000100a00 */
[----:B------:R1:W-:Y:S04]  /*1f5d0*/  STL.64 [R1+0x10c8], R112 ;  /* 0x0010c87001007387 */ /* 0x0003e80000100a00 */
[----:B------:R-:W2:Y:S04]  /*1f5e0*/  LDL.LU.64 R220, [R1+0x8a8] ;  /* 0x0008a80001dc7983 */ /* 0x000ea80000300a00 */
[----:B------:R-:W2:Y:S01]  /*1f5f0*/  LDL.LU.64 R230, [R1+0x8a0] ;  /* 0x0008a00001e67983 */ /* 0x000ea20000300a00 */
[----:B------:R-:W-:-:S02]  /*1f600*/  VIADD R237, R239, 0xffffff78 ;  /* 0xffffff78efed7836 */ /* 0x000fc40000000000 */
[----:B------:R-:W2:Y:S01]  /*1f610*/  LDC R239, c[0x0][0x230] ;  /* 0x00008c00ffef7b82 */ /* 0x000ea20000000800 */
[----:B------:R-:W-:Y:S04]  /*1f620*/  LDGSTS.E [R244+0x3c004], desc[UR8][R136.64], !P6 ;  /* 0x3c00400088f47fae */ /* 0x000fe8000f121848 */
[----:B------:R-:W-:Y:S01]  /*1f630*/  LDGSTS.E [R244+0x38008], desc[UR8][R128.64], !P5 ;  /* 0x3800800080f47fae */ /* 0x000fe2000e921848 */
[----:B------:R-:W-:Y:S01]  /*1f640*/  ISETP.GE.U32.AND P6, PT, R237, 0x7ffffef9, PT ;  /* 0x7ffffef9ed00780c */ /* 0x000fe20003fc6070 */
[----:B------:R-:W-:Y:S02]  /*1f650*/  VIADD R237, R238, 0xffffff5a ;  /* 0xffffff5aeeed7836 */ /* 0x000fe40000000000 */
[----:B------:R1:W-:Y:S01]  /*1f660*/  LDGSTS.E [R244+0x3c008], desc[UR8][R112.64], !P5 ;  /* 0x3c00800070f47fae */ /* 0x0003e2000e921848 */
[----:B------:R-:W2:Y:S08]  /*1f670*/  LDC R238, c[0x0][0x230] ;  /* 0x00008c00ffee7b82 */ /* 0x000eb00000000800 */
[----:B-1----:R-:W1:Y:S01]  /*1f680*/  LDC R113, c[0x0][0x230] ;  /* 0x00008c00ff717b82 */ /* 0x002e620000000800 */
[----:B---3--:R-:W-:-:S04]  /*1f690*/  IMAD.WIDE R152, R252, 0x4, R170 ;  /* 0x00000004fc987825 */ /* 0x008fc800078e02aa */
[C---:B----4-:R-:W-:Y:S01]  /*1f6a0*/  IMAD.WIDE R144, R252.reuse, 0x4, R180 ;  /* 0x00000004fc907825 */ /* 0x050fe200078e02b4 */
[----:B------:R-:W-:Y:S02]  /*1f6b0*/  STL.64 [R1+0x10c0], R152 ;  /* 0x0010c09801007387 */ /* 0x000fe40000100a00 */
[----:B------:R-:W3:Y:S02]  /*1f6c0*/  LDC R112, c[0x0][0x230] ;  /* 0x00008c00ff707b82 */ /* 0x000ee40000000800 */
[----:B------:R-:W-:Y:S04]  /*1f6d0*/  STL.64 [R1+0x10b8], R144 ;  /* 0x0010b89001007387 */ /* 0x000fe80000100a00 */
[----:B------:R-:W4:Y:S04]  /*1f6e0*/  LDL.LU.64 R170, [R1+0x898] ;  /* 0x0008980001aa7983 */ /* 0x000f280000300a00 */
[----:B------:R-:W-:Y:S04]  /*1f6f0*/  LDGSTS.E [R244+0x3800c], desc[UR8][R152.64], !P0 ;  /* 0x3800c00098f47fae */ /* 0x000fe8000c121848 */
[----:B------:R-:W4:Y:S01]  /*1f700*/  LDL.LU.64 R180, [R1+0x888] ;  /* 0x0008880001b47983 */ /* 0x000f220000300a00 */
[----:B------:R-:W-:-:S03]  /*1f710*/  IMAD.WIDE R136, R252, 0x4, R190 ;  /* 0x00000004fc887825 */ /* 0x000fc600078e02be */
[----:B------:R-:W-:Y:S01]  /*1f720*/  LDGSTS.E [R244+0x3c00c], desc[UR8][R144.64], !P0 ;  /* 0x3c00c00090f47fae */ /* 0x000fe2000c121848 */
[----:B------:R-:W-:-:S03]  /*1f730*/  IMAD.WIDE R128, R252, 0x4, R200 ;  /* 0x00000004fc807825 */ /* 0x000fc600078e02c8 */
[----:B------:R1:W-:Y:S04]  /*1f740*/  STL.64 [R1+0x1158], R136 ;  /* 0x0011588801007387 */ /* 0x0003e80000100a00 */
[----:B------:R1:W-:Y:S01]  /*1f750*/  LDGSTS.E [R243+0x20000], desc[UR8][R136.64], !P4 ;  /* 0x2000000088f37fae */ /* 0x0003e2000e121848 */
[----:B------:R-:W-:-:S03]  /*1f760*/  ISETP.GE.U32.AND P0, PT, R237, 0x7ffffedb, PT ;  /* 0x7ffffedbed00780c */ /* 0x000fc60003f06070 */
[----:B------:R3:W-:Y:S01]  /*1f770*/  STL.64 [R1+0x10b0], R128 ;  /* 0x0010b08001007387 */ /* 0x0007e20000100a00 */
[----:B------:R-:W-:-:S03]  /*1f780*/  VIADD R237, R120, 0xffffff58 ;  /* 0xffffff5878ed7836 */ /* 0x000fc60000000000 */
[----:B------:R-:W4:Y:S04]  /*1f790*/  LDL.LU.64 R190, [R1+0x698] ;  /* 0x0006980001be7983 */ /* 0x000f280000300a00 */
[----:B------:R-:W4:Y:S04]  /*1f7a0*/  LDL.LU.64 R200, [R1+0x690] ;  /* 0x0006900001c87983 */ /* 0x000f280000300a00 */
[----:B------:R3:W-:Y:S01]  /*1f7b0*/  LDGSTS.E [R243+0x24000], desc[UR8][R128.64], !P4 ;  /* 0x2400000080f37fae */ /* 0x0007e2000e121848 */
[----:B-1----:R-:W-:-:S05]  /*1f7c0*/  IMAD.WIDE R136, R252, 0x4, R210 ;  /* 0x00000004fc887825 */ /* 0x002fca00078e02d2 */
[----:B------:R-:W-:Y:S01]  /*1f7d0*/  STL.64 [R1+0x10a8], R136 ;  /* 0x0010a88801007387 */ /* 0x000fe20000100a00 */
[----:B--2---:R-:W-:-:S03]  /*1f7e0*/  IMAD.WIDE R6, R252, 0x4, R6 ;  /* 0x00000004fc067825 */ /* 0x004fc600078e0206 */
[----:B------:R4:W-:Y:S04]  /*1f7f0*/  LDGSTS.E [R243+0x20004], desc[UR8][R136.64], !P3 ;  /* 0x2000400088f37fae */ /* 0x0009e8000d921848 */
[----:B------:R1:W-:Y:S04]  /*1f800*/  STL.64 [R1+0x10a0], R6 ;  /* 0x0010a00601007387 */ /* 0x0003e80000100a00 */
[----:B------:R-:W2:Y:S01]  /*1f810*/  LDL.LU.64 R210, [R1+0x688] ;  /* 0x0006880001d27983 */ /* 0x000ea20000300a00 */
[----:B---3--:R-:W-:-:S03]  /*1f820*/  IMAD.WIDE R128, R252, 0x4, R220 ;  /* 0x00000004fc807825 */ /* 0x008fc600078e02dc */
[----:B------:R-:W-:Y:S01]  /*1f830*/  LDGSTS.E [R243+0x24004], desc[UR8][R6.64], !P3 ;  /* 0x2400400006f37fae */ /* 0x000fe2000d921848 */
[----:B------:R-:W-:-:S03]  /*1f840*/  IMAD.WIDE R120, R252, 0x4, R230 ;  /* 0x00000004fc787825 */ /* 0x000fc600078e02e6 */
[----:B------:R-:W3:Y:S04]  /*1f850*/  LDL.LU.64 R220, [R1+0x680] ;  /* 0x0006800001dc7983 */ /* 0x000ee80000300a00 */
[----:B------:R4:W-:Y:S04]  /*1f860*/  STL.64 [R1+0x1098], R128 ;  /* 0x0010988001007387 */ /* 0x0009e80000100a00 */
[----:B------:R4:W-:Y:S04]  /*1f870*/  STL.64 [R1+0x1090], R120 ;  /* 0x0010907801007387 */ /* 0x0009e80000100a00 */
[----:B------:R-:W3:Y:S04]  /*1f880*/  LDL.LU.64 R230, [R1+0x678] ;  /* 0x0006780001e67983 */ /* 0x000ee80000300a00 */
[----:B-1----:R-:W3:Y:S01]  /*1f890*/  LDL.LU.64 R6, [R1+0x670] ;  /* 0x0006700001067983 */ /* 0x002ee20000300a00 */
[----:B------:R-:W-:-:S02]  /*1f8a0*/  ISETP.GE.U32.AND P5, PT, R236, 0x7ffffedc, PT ;  /* 0x7ffffedcec00780c */ /* 0x000fc40003fa6070 */
[----:B------:R-:W-:Y:S01]  /*1f8b0*/  IADD3 R236, R105, -0xa7, RZ ;  /* 0xffffff5969ec7810 */ /* 0x000fe20007ffe0ff */
[----:B------:R1:W-:Y:S01]  /*1f8c0*/  LDGSTS.E [R243+0x20008], desc[UR8][R128.64], !P1 ;  /* 0x2000800080f37fae */ /* 0x0003e2000c921848 */
[----:B------:R-:W-:Y:S01]  /*1f8d0*/  ISETP.GE.U32.AND P3, PT, R237, 0x7ffffed9, PT ;  /* 0x7ffffed9ed00780c */ /* 0x000fe20003f66070 */
[----:B------:R-:W3:Y:S01]  /*1f8e0*/  LDC R105, c[0x0][0x230] ;  /* 0x00008c00ff697b82 */ /* 0x000ee20000000800 */
[----:B------:R-:W-:Y:S01]  /*1f8f0*/  ISETP.GE.U32.AND P4, PT, R236, 0x7ffffeda, PT ;  /* 0x7ffffedaec00780c */ /* 0x000fe20003f86070 */
[----:B------:R1:W-:Y:S01]  /*1f900*/  LDGSTS.E [R243+0x24008], desc[UR8][R120.64], !P1 ;  /* 0x2400800078f37fae */ /* 0x0003e2000c921848 */
[----:B------:R-:W-:Y:S01]  /*1f910*/  IADD3 R236, R104, -0xc5, RZ ;  /* 0xffffff3b68ec7810 */ /* 0x000fe20007ffe0ff */
[----:B------:R-:W-:-:S03]  /*1f920*/  VIADD R237, R113, 0xffffff3a ;  /* 0xffffff3a71ed7836 */ /* 0x000fc60000000000 */
[----:B------:R-:W-:Y:S01]  /*1f930*/  ISETP.GE.U32.AND P1, PT, R236, 0x7ffffebc, PT ;  /* 0x7ffffebcec00780c */ /* 0x000fe20003f26070 */
[----:B------:R-:W3:Y:S01]  /*1f940*/  LDC R104, c[0x0][0x230] ;  /* 0x00008c00ff687b82 */ /* 0x000ee20000000800 */
[----:B------:R-:W-:Y:S01]  /*1f950*/  IADD3 R236, R112, -0xc7, RZ ;  /* 0xffffff3970ec7810 */ /* 0x000fe20007ffe0ff */
[----:B----4-:R-:W-:-:S04]  /*1f960*/  IMAD.WIDE R136, R252, 0x4, R170 ;  /* 0x00000004fc887825 */ /* 0x010fc800078e02aa */
[C---:B-1----:R-:W-:Y:S01]  /*1f970*/  IMAD.WIDE R128, R252.reuse, 0x4, R180 ;  /* 0x00000004fc807825 */ /* 0x042fe200078e02b4 */
[----:B------:R-:W-:Y:S04]  /*1f980*/  STL.64 [R1+0x1088], R136 ;  /* 0x0010888801007387 */ /* 0x000fe80000100a00 */
[----:B------:R-:W-:Y:S04]  /*1f990*/  STL.64 [R1+0x1080], R128 ;  /* 0x0010808001007387 */ /* 0x000fe80000100a00 */
[----:B------:R-:W4:Y:S04]  /*1f9a0*/  LDL.LU.64 R170, [R1+0x668] ;  /* 0x0006680001aa7983 */ /* 0x000f280000300a00 */
[----:B------:R-:W4:Y:S04]  /*1f9b0*/  LDL.LU.64 R180, [R1+0x660] ;  /* 0x0006600001b47983 */ /* 0x000f280000300a00 */
[----:B------:R-:W-:Y:S04]  /*1f9c0*/  LDGSTS.E [R243+0x2000c], desc[UR8][R136.64], !P6 ;  /* 0x2000c00088f37fae */ /* 0x000fe8000f121848 */
[----:B------:R-:W-:Y:S01]  /*1f9d0*/  LDGSTS.E [R243+0x2400c], desc[UR8][R128.64], !P6 ;  /* 0x2400c00080f37fae */ /* 0x000fe2000f121848 */
[----:B------:R-:W-:-:S04]  /*1f9e0*/  IMAD.WIDE R120, R252, 0x4, R190 ;  /* 0x00000004fc787825 */ /* 0x000fc800078e02be */
[C---:B------:R-:W-:Y:S01]  /*1f9f0*/  IMAD.WIDE R112, R252.reuse, 0x4, R200 ;  /* 0x00000004fc707825 */ /* 0x040fe200078e02c8 */
[----:B------:R1:W-:Y:S04]  /*1fa00*/  STL.64 [R1+0x1070], R120 ;  /* 0x0010707801007387 */ /* 0x0003e80000100a00 */
[----:B------:R3:W-:Y:S04]  /*1fa10*/  STL.64 [R1+0x1068], R112 ;  /* 0x0010687001007387 */ /* 0x0007e80000100a00 */
[----:B------:R-:W4:Y:S04]  /*1fa20*/  LDL.LU.64 R190, [R1+0x498] ;  /* 0x0004980001be7983 */ /* 0x000f280000300a00 */
[----:B------:R-:W4:Y:S04]  /*1fa30*/  LDL.LU.64 R200, [R1+0x490] ;  /* 0x0004900001c87983 */ /* 0x000f280000300a00 */
[----:B------:R1:W-:Y:S01]  /*1fa40*/  LDGSTS.E [R243+0x28000], desc[UR8][R120.64], !P5 ;  /* 0x2800000078f37fae */ /* 0x0003e2000e921848 */
[C---:B--2---:R-:W-:Y:S01]  /*1fa50*/  IMAD.WIDE R152, R252.reuse, 0x4, R210 ;  /* 0x00000004fc987825 */ /* 0x044fe200078e02d2 */
[----:B-1----:R-:W1:Y:S02]  /*1fa60*/  LDC R120, c[0x0][0x230] ;  /* 0x00008c00ff787b82 */ /* 0x002e640000000800 */
[----:B------:R2:W-:Y:S01]  /*1fa70*/  LDGSTS.E [R243+0x2c000], desc[UR8][R112.64], !P5 ;  /* 0x2c00000070f37fae */ /* 0x0005e2000e921848 */
[----:B---3--:R-:W-:-:S03]  /*1fa80*/  IMAD.WIDE R144, R252, 0x4, R220 ;  /* 0x00000004fc907825 */ /* 0x008fc600078e02dc */
[----:B------:R4:W-:Y:S04]  /*1fa90*/  STL.64 [R1+0x1060], R152 ;  /* 0x0010609801007387 */ /* 0x0009e80000100a00 */
[----:B------:R3:W-:Y:S01]  /*1faa0*/  STL.64 [R1+0x1058], R144 ;  /* 0x0010589001007387 */ /* 0x0007e20000100a00 */
[----:B------:R-:W-:-:S03]  /*1fab0*/  IMAD.WIDE R136, R252, 0x4, R230 ;  /* 0x00000004fc887825 */ /* 0x000fc600078e02e6 */
[----:B------:R-:W3:Y:S01]  /*1fac0*/  LDL.LU.64 R210, [R1+0x488] ;  /* 0x0004880001d27983 */ /* 0x000ee20000300a00 */
[----:B------:R-:W-:-:S03]  /*1fad0*/  IMAD.WIDE R128, R252, 0x4, R6 ;  /* 0x00000004fc807825 */ /* 0x000fc600078e0206 */
[----:B------:R4:W-:Y:S01]  /*1fae0*/  LDGSTS.E [R243+0x28004], desc[UR8][R152.64], !P0 ;  /* 0x2800400098f37fae */ /* 0x0009e2000c121848 */
[----:B------:R-:W-:Y:S01]  /*1faf0*/  ISETP.GE.U32.AND P6, PT, R237, 0x7ffffebb, PT ;  /* 0x7ffffebbed00780c */ /* 0x000fe20003fc6070 */
[----:B--2---:R-:W2:Y:S02]  /*1fb00*/  LDC R112, c[0x0][0x230] ;  /* 0x00008c00ff707b82 */ /* 0x004ea40000000800 */
[----:B------:R-:W2:Y:S04]  /*1fb10*/  LDL.LU.64 R6, [R1+0x480] ;  /* 0x0004800001067983 */ /* 0x000ea80000300a00 */
[----:B------:R1:W-:Y:S02]  /*1fb20*/  STL.64 [R1+0x1050], R136 ;  /* 0x0010508801007387 */ /* 0x0003e40000100a00 */
[----:B------:R-:W1:Y:S02]  /*1fb30*/  LDC R113, c[0x0][0x230] ;  /* 0x00008c00ff717b82 */ /* 0x000e640000000800 */
[----:B------:R1:W-:Y:S04]  /*1fb40*/  STL.64 [R1+0x1048], R128 ;  /* 0x0010488001007387 */ /* 0x0003e80000100a00 */
[----:B------:R-:W2:Y:S04]  /*1fb50*/  LDL.LU.64 R220, [R1+0x478] ;  /* 0x0004780001dc7983 */ /* 0x000ea80000300a00 */
[----:B------:R-:W2:Y:S01]  /*1fb60*/  LDL.LU.64 R230, [R1+0x470] ;  /* 0x0004700001e67983 */ /* 0x000ea20000300a00 */
[----:B------:R-:W-:Y:S01]  /*1fb70*/  VIADD R237, R239, 0xffffff38 ;  /* 0xffffff38efed7836 */ /* 0x000fe20000000000 */
[----:B------:R-:W-:Y:S01]  /*1fb80*/  ISETP.GE.U32.AND P5, PT, R236, 0x7ffffeba, PT ;  /* 0x7ffffebaec00780c */ /* 0x000fe20003fa6070 */
[----:B------:R-:W1:Y:S01]  /*1fb90*/  LDC R239, c[0x0][0x230] ;  /* 0x00008c00ffef7b82 */ /* 0x000e620000000800 */
[----:B------:R3:W-:Y:S04]  /*1fba0*/  LDGSTS.E [R243+0x2c004], desc[UR8][R144.64], !P0 ;  /* 0x2c00400090f37fae */ /* 0x0007e8000c121848 */
[----:B------:R1:W-:Y:S01]  /*1fbb0*/  LDGSTS.E [R243+0x28008], desc[UR8][R136.64], !P4 ;  /* 0x2800800088f37fae */ /* 0x0003e2000e121848 */
[----:B------:R-:W-:-:S03]  /*1fbc0*/  ISETP.GE.U32.AND P0, PT, R237, 0x7ffffeb9, PT ;  /* 0x7ffffeb9ed00780c */ /* 0x000fc60003f06070 */
[----:B------:R1:W-:Y:S01]  /*1fbd0*/  LDGSTS.E [R243+0x2c008], desc[UR8][R128.64], !P4 ;  /* 0x2c00800080f37fae */ /* 0x0003e2000e121848 */
[----:B----4-:R-:W-:-:S04]  /*1fbe0*/  IMAD.WIDE R152, R252, 0x4, R170 ;  /* 0x00000004fc987825 */ /* 0x010fc800078e02aa */
[----:B---3--:R-:W-:Y:S01]  /*1fbf0*/  IMAD.WIDE R144, R252, 0x4, R180 ;  /* 0x00000004fc907825 */ /* 0x008fe200078e02b4 */
[----:B------:R-:W-:Y:S04]  /*1fc00*/  STL.64 [R1+0x1040], R152 ;  /* 0x0010409801007387 */ /* 0x000fe80000100a00 */
[----:B------:R-:W-:Y:S01]  /*1fc10*/  STL.64 [R1+0x1038], R144 ;  /* 0x0010389001007387 */ /* 0x000fe20000100a00 */
[----:B------:R-:W-:Y:S02]  /*1fc20*/  VIADD R237, R238, 0xffffff1a ;  /* 0xffffff1aeeed7836 */ /* 0x000fe40000000000 */
[C---:B--2---:R-:W-:Y:S01]  /*1fc30*/  IMAD.WIDE R6, R252.reuse, 0x4, R6 ;  /* 0x00000004fc067825 */ /* 0x044fe200078e0206 */
[----:B------:R-:W2:Y:S01]  /*1fc40*/  LDL.LU.64 R170, [R1+0x468] ;  /* 0x0004680001aa7983 */ /* 0x000ea20000300a00 */
[----:B------:R-:W-:Y:S01]  /*1fc50*/  IADD3 R236, R105, -0xe5, RZ ;  /* 0xffffff1b69ec7810 */ /* 0x000fe20007ffe0ff */
[----:B------:R-:W3:Y:S01]  /*1fc60*/  LDC R238, c[0x0][0x230] ;  /* 0x00008c00ffee7b82 */ /* 0x000ee20000000800 */
[C---:B-1----:R-:W-:Y:S01]  /*1fc70*/  IMAD.WIDE R136, R252.reuse, 0x4, R190 ;  /* 0x00000004fc887825 */ /* 0x042fe200078e02be */
[----:B------:R-:W-:Y:S03]  /*1fc80*/  LDGSTS.E [R243+0x2800c], desc[UR8][R152.64], !P3 ;  /* 0x2800c00098f37fae */ /* 0x000fe6000d921848 */
[----:B------:R-:W-:Y:S01]  /*1fc90*/  IMAD.WIDE R128, R252, 0x4, R200 ;  /* 0x00000004fc807825 */ /* 0x000fe200078e02c8 */
[----:B------:R-:W4:Y:S02]  /*1fca0*/  LDL.LU.64 R180, [R1+0x460] ;  /* 0x0004600001b47983 */ /* 0x000f240000300a00 */
[----:B------:R-:W1:Y:S02]  /*1fcb0*/  LDC R105, c[0x0][0x230] ;  /* 0x00008c00ff697b82 */ /* 0x000e640000000800 */
[----:B------:R-:W-:Y:S04]  /*1fcc0*/  LDGSTS.E [R243+0x2c00c], desc[UR8][R144.64], !P3 ;  /* 0x2c00c00090f37fae */ /* 0x000fe8000d921848 */
[----:B------:R3:W-:Y:S04]  /*1fcd0*/  STL.64 [R1+0x1030], R136 ;  /* 0x0010308801007387 */ /* 0x0007e80000100a00 */
[----:B------:R3:W-:Y:S01]  /*1fce0*/  LDGSTS.E [R243+0x30000], desc[UR8][R136.64], !P1 ;  /* 0x3000000088f37fae */ /* 0x0007e2000c921848 */
[----:B------:R-:W-:-:S03]  /*1fcf0*/  ISETP.GE.U32.AND P3, PT, R237, 0x7ffffe9b, PT ;  /* 0x7ffffe9bed00780c */ /* 0x000fc60003f66070 */
[----:B------:R3:W-:Y:S01]  /*1fd00*/  STL.64 [R1+0x1028], R128 ;  /* 0x0010288001007387 */ /* 0x0007e20000100a00 */
[----:B------:R-:W-:-:S03]  /*1fd10*/  VIADD R237, R120, 0xffffff18 ;  /* 0xffffff1878ed7836 */ /* 0x000fc60000000000 */
[----:B------:R-:W4:Y:S01]  /*1fd20*/  LDL.LU.64 R190, [R1+0x298] ;  /* 0x0002980001be7983 */ /* 0x000f220000300a00 */
[----:B---3--:R-:W-:-:S03]  /*1fd30*/  IMAD.WIDE R136, R252, 0x4, R210 ;  /* 0x00000004fc887825 */ /* 0x008fc600078e02d2 */
[----:B------:R-:W3:Y:S04]  /*1fd40*/  LDL.LU.64 R200, [R1+0x290] ;  /* 0x0002900001c87983 */ /* 0x000ee80000300a00 */
[----:B------:R1:W-:Y:S01]  /*1fd50*/  LDGSTS.E [R243+0x34000], desc[UR8][R128.64], !P1 ;  /* 0x3400000080f37fae */ /* 0x0003e2000c921848 */
[----:B------:R-:W-:-:S03]  /*1fd60*/  IMAD.WIDE R120, R252, 0x4, R230 ;  /* 0x00000004fc787825 */ /* 0x000fc600078e02e6 */
[----:B------:R-:W-:Y:S04]  /*1fd70*/  STL.64 [R1+0x1020], R136 ;  /* 0x0010208801007387 */ /* 0x000fe80000100a00 */
[----:B------:R1:W-:Y:S02]  /*1fd80*/  STL.64 [R1+0x1018], R6 ;  /* 0x0010180601007387 */ /* 0x0003e40000100a00 */
[----:B-1----:R-:W-:Y:S02]  /*1fd90*/  IMAD.WIDE R128, R252, 0x4, R220 ;  /* 0x00000004fc807825 */ /* 0x002fe400078e02dc */
[----:B------:R-:W3:Y:S04]  /*1fda0*/  LDL.LU.64 R210, [R1+0x288] ;  /* 0x0002880001d27983 */ /* 0x000ee80000300a00 */
[----:B------:R-:W3:Y:S04]  /*1fdb0*/  LDL.LU.64 R220, [R1+0x280] ;  /* 0x0002800001dc7983 */ /* 0x000ee80000300a00 */
[----:B------:R1:W-:Y:S04]  /*1fdc0*/  STL.64 [R1+0x1010], R128 ;  /* 0x0010108001007387 */ /* 0x0003e80000100a00 */
[----:B------:R4:W-:Y:S04]  /*1fdd0*/  LDGSTS.E [R243+0x30004], desc[UR8][R136.64], !P6 ;  /* 0x3000400088f37fae */ /* 0x0009e8000f121848 */
[----:B------:R3:W-:Y:S04]  /*1fde0*/  STL.64 [R1+0x1008], R120 ;  /* 0x0010087801007387 */ /* 0x0007e80000100a00 */
[----:B------:R-:W3:Y:S04]  /*1fdf0*/  LDL.LU.64 R230, [R1+0x278] ;  /* 0x0002780001e67983 */ /* 0x000ee80000300a00 */
[----:B------:R-:W-:Y:S01]  /*1fe00*/  LDGSTS.E [R243+0x34004], desc[UR8][R6.64], !P6 ;  /* 0x3400400006f37fae */ /* 0x000fe2000f121848 */
[----:B------:R-:W-:-:S03]  /*1fe10*/  ISETP.GE.U32.AND P4, PT, R236, 0x7ffffe9c, PT ;  /* 0x7ffffe9cec00780c */ /* 0x000fc60003f86070 */
[----:B------:R1:W-:Y:S04]  /*1fe20*/  LDGSTS.E [R243+0x30008], desc[UR8][R128.64], !P5 ;  /* 0x3000800080f37fae */ /* 0x0003e8000e921848 */
[----:B------:R3:W-:Y:S04]  /*1fe30*/  LDGSTS.E [R243+0x34008], desc[UR8][R120.64], !P5 ;  /* 0x3400800078f37fae */ /* 0x0007e8000e921848 */
[----:B------:R-:W3:Y:S01]  /*1fe40*/  LDL.LU.64 R6, [R1+0x270] ;  /* 0x0002700001067983 */ /* 0x000ee20000300a00 */
[----:B--2---:R-:W-:-:S04]  /*1fe50*/  IMAD.WIDE R144, R252, 0x4, R170 ;  /* 0x00000004fc907825 */ /* 0x004fc800078e02aa */
[C---:B----4-:R-:W-:Y:S01]  /*1fe60*/  IMAD.WIDE R136, R252.reuse, 0x4, R180 ;  /* 0x00000004fc887825 */ /* 0x050fe200078e02b4 */
[----:B------:R2:W-:Y:S04]  /*1fe70*/  STL.64 [R1+0x1000], R144 ;  /* 0x0010009001007387 */ /* 0x0005e80000100a00 */
[----:B------:R4:W-:Y:S04]  /*1fe80*/  STL.64 [R1+0xff8], R136 ;  /* 0x000ff88801007387 */ /* 0x0009e80000100a00 */
[----:B------:R-:W4:Y:S04]  /*1fe90*/  LDL.LU.64 R170, [R1+0x268] ;  /* 0x0002680001aa7983 */ /* 0x000f280000300a00 */
[----:B------:R-:W4:Y:S04]  /*1fea0*/  LDL.LU.64 R180, [R1+0x260] ;  /* 0x0002600001b47983 */ /* 0x000f280000300a00 */
[----:B------:R2:W-:Y:S01]  /*1feb0*/  LDGSTS.E [R243+0x3000c], desc[UR8][R144.64], !P0 ;  /* 0x3000c00090f37fae */ /* 0x0005e2000c121848 */
[----:B-1----:R-:W-:-:S03]  /*1fec0*/  IMAD.WIDE R128, R252, 0x4, R190 ;  /* 0x00000004fc807825 */ /* 0x002fc600078e02be */
[----:B------:R4:W-:Y:S01]  /*1fed0*/  LDGSTS.E [R243+0x3400c], desc[UR8][R136.64], !P0 ;  /* 0x3400c00088f37fae */ /* 0x0009e2000c121848 */
[----:B---3--:R-:W-:-:S03]  /*1fee0*/  IMAD.WIDE R120, R252, 0x4, R200 ;  /* 0x00000004fc787825 */ /* 0x008fc600078e02c8 */
[----:B------:R1:W-:Y:S04]  /*1fef0*/  STL.64 [R1+0xff0], R128 ;  /* 0x000ff08001007387 */ /* 0x0003e80000100a00 */
[----:B------:R3:W-:Y:S04]  /*1ff00*/  STL.64 [R1+0xfe8], R120 ;  /* 0x000fe87801007387 */ /* 0x0007e80000100a00 */
[----:B------:R-:W3:Y:S04]  /*1ff10*/  LDL.LU.64 R190, [R1+0x878] ;  /* 0x0008780001be7983 */ /* 0x000ee80000300a00 */
[----:B------:R-:W3:Y:S01]  /*1ff20*/  LDL.LU.64 R200, [R1+0x870] ;  /* 0x0008700001c87983 */ /* 0x000ee20000300a00 */
[----:B------:R-:W-:-:S03]  /*1ff30*/  IMAD.WIDE R152, R252, 0x4, R210 ;  /* 0x00000004fc987825 */ /* 0x000fc600078e02d2 */
[----:B------:R1:W-:Y:S01]  /*1ff40*/  LDGSTS.E [R243+0x38000], desc[UR8][R128.64], !P4 ;  /* 0x3800000080f37fae */ /* 0x0003e2000e121848 */
[----:B--2---:R-:W-:-:S03]  /*1ff50*/  IMAD.WIDE R144, R252, 0x4, R220 ;  /* 0x00000004fc907825 */ /* 0x004fc600078e02dc */
[----:B------:R2:W-:Y:S04]  /*1ff60*/  STL.64 [R1+0xfe0], R152 ;  /* 0x000fe09801007387 */ /* 0x0005e80000100a00 */
[----:B------:R2:W-:Y:S04]  /*1ff70*/  STL.64 [R1+0xfd8], R144 ;  /* 0x000fd89001007387 */ /* 0x0005e80000100a00 */
[----:B------:R-:W2:Y:S01]  /*1ff80*/  LDL.LU.64 R210, [R1+0x868] ;  /* 0x0008680001d27983 */ /* 0x000ea20000300a00 */
[----:B------:R-:W-:Y:S02]  /*1ff90*/  IADD3 R236, R104, -0xe7, RZ ;  /* 0xffffff1968ec7810 */ /* 0x000fe40007ffe0ff */
[----:B------:R-:W-:Y:S01]  /*1ffa0*/  ISETP.GE.U32.AND P6, PT, R237, 0x7ffffe99, PT ;  /* 0x7ffffe99ed00780c */ /* 0x000fe20003fc6070 */
[----:B------:R3:W-:Y:S01]  /*1ffb0*/  LDGSTS.E [R243+0x3c000], desc[UR8][R120.64], !P4 ;  /* 0x3c00000078f37fae */ /* 0x0007e2000e121848 */
[----:B----4-:R-:W-:-:S04]  /*1ffc0*/  IMAD.WIDE R136, R252, 0x4, R230 ;  /* 0x00000004fc887825 */ /* 0x010fc800078e02e6 */
[----:B-1----:R-:W-:Y:S01]  /*1ffd0*/  IMAD.WIDE R128, R252, 0x4, R6 ;  /* 0x00000004fc807825 */ /* 0x002fe200078e0206 */
[----:B------:R-:W-:Y:S01]  /*1ffe0*/  ISETP.GE.U32.AND P1, PT, R236, 0x7ffffe9a, PT ;  /* 0x7ffffe9aec00780c */ /* 0x000fe20003f26070 */
[----:B------:R-:W4:Y:S01]  /*1fff0*/  LDL.LU.64 R6, [R1+0x858] ;  /* 0x0008580001067983 */ /* 0x000f220000300a00 */
[----:B---3--:R-:W1:Y:S03]  /*20000*/  LDC R120, c[0x0][0x230] ;  /* 0x00008c00ff787b82 */ /* 0x008e660000000800 */
[----:B------:R3:W-:Y:S04]  /*20010*/  STL.64 [R1+0xfd0], R136 ;  /* 0x000fd08801007387 */ /* 0x0007e80000100a00 */
[----:B------:R3:W-:Y:S01]  /*20020*/  STL.64 [R1+0xfc8], R128 ;  /* 0x000fc88001007387 */ /* 0x0007e20000100a00 */
[----:B------:R-:W1:Y:S03]  /*20030*/  LDC R104, c[0x0][0x230] ;  /* 0x00008c00ff687b82 */ /* 0x000e660000000800 */
[----:B------:R-:W3:Y:S04]  /*20040*/  LDL.LU.64 R220, [R1+0x848] ;  /* 0x0008480001dc7983 */ /* 0x000ee80000300a00 */
[----:B------:R-:W3:Y:S01]  /*20050*/  LDL.LU.64 R230, [R1+0x840] ;  /* 0x0008400001e67983 */ /* 0x000ee20000300a00 */
[----:B------:R-:W-:Y:S01]  /*20060*/  IADD3 R236, R112, -0x89, RZ ;  /* 0xffffff7770ec7810 */ /* 0x000fe20007ffe0ff */
[----:B------:R-:W-:Y:S01]  /*20070*/  VIADD R237, R113, 0xffffff76 ;  /* 0xffffff7671ed7836 */ /* 0x000fe20000000000 */
[----:B------:R-:W1:Y:S01]  /*20080*/  LDC R112, c[0x0][0x230] ;  /* 0x00008c00ff707b82 */ /* 0x000e620000000800 */
[----:B------:R2:W-:Y:S01]  /*20090*/  LDGSTS.E [R243+0x38004], desc[UR8][R152.64], !P3 ;  /* 0x3800400098f37fae */ /* 0x0005e2000d921848 */
[----:B------:R-:W-:-:S02]  /*200a0*/  ISETP.GE.U32.AND P5, PT, R236, 0x7ffffef8, PT ;  /* 0x7ffffef8ec00780c */ /* 0x000fc40003fa6070 */
[----:B------:R-:W-:Y:S01]  /*200b0*/  ISETP.GE.U32.AND P0, PT, R237, 0x7ffffef7, PT ;  /* 0x7ffffef7ed00780c */ /* 0x000fe20003f06070 */
[----:B------:R4:W-:Y:S01]  /*200c0*/  LDGSTS.E [R243+0x3c004], desc[UR8][R144.64], !P3 ;  /* 0x3c00400090f37fae */ /* 0x0009e2000d921848 */
[----:B------:R-:W-:Y:S02]  /*200d0*/  VIADD R237, R239, 0xffffff74 ;  /* 0xffffff74efed7836 */ /* 0x000fe40000000000 */
[----:B------:R-:W1:Y:S01]  /*200e0*/  LDC R113, c[0x0][0x230] ;  /* 0x00008c00ff717b82 */ /* 0x000e620000000800 */
[----:B------:R3:W-:Y:S04]  /*200f0*/  LDGSTS.E [R243+0x38008], desc[UR8][R136.64], !P1 ;  /* 0x3800800088f37fae */ /* 0x0007e8000c921848 */
[----:B------:R3:W-:Y:S01]  /*20100*/  LDGSTS.E [R243+0x3c008], desc[UR8][R128.64], !P1 ;  /* 0x3c00800080f37fae */ /* 0x0007e2000c921848 */
[----:B------:R-:W-:Y:S01]  /*20110*/  ISETP.GE.U32.AND P3, PT, R237, 0x7ffffef5, PT ;  /* 0x7ffffef5ed00780c */ /* 0x000fe20003f66070 */
[----:B------:R-:W-:-:S02]  /*20120*/  VIADD R237, R238, 0xffffff56 ;  /* 0xffffff56eeed7836 */ /* 0x000fc40000000000 */
[----:B--2---:R-:W-:-:S04]  /*20130*/  IMAD.WIDE R152, R252, 0x4, R170 ;  /* 0x00000004fc987825 */ /* 0x004fc800078e02aa */
[----:B----4-:R-:W-:-:S04]  /*20140*/  IMAD.WIDE R6, R252, 0x4, R6 ;  /* 0x00000004fc067825 */ /* 0x010fc800078e0206 */
[C---:B------:R-:W-:Y:S01]  /*20150*/  IMAD.WIDE R144, R252.reuse, 0x4, R180 ;  /* 0x00000004fc907825 */ /* 0x040fe200078e02b4 */
[----:B------:R-:W-:Y:S01]  /*20160*/  STL.64 [R1+0xfc0], R152 ;  /* 0x000fc09801007387 */ /* 0x000fe20000100a00 */
[----:B------:R-:W-:Y:S01]  /*20170*/  IADD3 R236, R105, -0x8b, RZ ;  /* 0xffffff7569ec7810 */ /* 0x000fe20007ffe0ff */
[----:B------:R-:W2:Y:S01]  /*20180*/  LDC R239, c[0x0][0x230] ;  /* 0x00008c00ffef7b82 */ /* 0x000ea20000000800 */
[C---:B---3--:R-:W-:Y:S01]  /*20190*/  IMAD.WIDE R136, R252.reuse, 0x4, R190 ;  /* 0x00000004fc887825 */ /* 0x048fe200078e02be */
[----:B------:R-:W-:Y:S03]  /*201a0*/  STL.64 [R1+0xfb8], R144 ;  /* 0x000fb89001007387 */ /* 0x000fe60000100a00 */
[----:B------:R-:W-:Y:S01]  /*201b0*/  IMAD.WIDE R128, R252, 0x4, R200 ;  /* 0x00000004fc807825 */ /* 0x000fe200078e02c8 */
[----:B------:R-:W3:Y:S02]  /*201c0*/  LDL.LU.64 R170, [R1+0x838] ;  /* 0x0008380001aa7983 */ /* 0x000ee40000300a00 */
[----:B------:R-:W4:Y:S02]  /*201d0*/  LDC R105, c[0x0][0x230] ;  /* 0x00008c00ff697b82 */ /* 0x000f240000000800 */
[----:B------:R-:W-:Y:S04]  /*201e0*/  LDGSTS.E [R243+0x3800c], desc[UR8][R152.64], !P6 ;  /* 0x3800c00098f37fae */ /* 0x000fe8000f121848 */
[----:B------:R-:W2:Y:S02]  /*201f0*/  LDL.LU.64 R180, [R1+0x828] ;  /* 0x0008280001b47983 */ /* 0x000ea40000300a00 */
[----:B------:R-:W2:Y:S02]  /*20200*/  LDC R238, c[0x0][0x230] ;  /* 0x00008c00ffee7b82 */ /* 0x000ea40000000800 */
[----:B------:R-:W-:Y:S04]  /*20210*/  LDGSTS.E [R243+0x3c00c], desc[UR8][R144.64], !P6 ;  /* 0x3c00c00090f37fae */ /* 0x000fe8000f121848 */
[----:B------:R1:W-:Y:S04]  /*20220*/  STL.64 [R1+0x1078], R136 ;  /* 0x0010788801007387 */ /* 0x0003e80000100a00 */
[----:B------:R1:W-:Y:S01]  /*20230*/  LDGSTS.E [R242+0x20000], desc[UR8][R136.64], !P5 ;  /* 0x2000000088f27fae */ /* 0x0003e2000e921848 */
[----:B------:R-:W-:-:S03]  /*20240*/  ISETP.GE.U32.AND P6, PT, R237, 0x7ffffed7, PT ;  /* 0x7ffffed7ed00780c */ /* 0x000fc60003fc6070 */
[----:B------:R4:W-:Y:S01]  /*20250*/  STL.64 [R1+0xfb0], R128 ;  /* 0x000fb08001007387 */ /* 0x0009e20000100a00 */
[----:B-1----:R-:W-:-:S03]  /*20260*/  VIADD R237, R120, 0xffffff54 ;  /* 0xffffff5478ed7836 */ /* 0x002fc60000000000 */
[----:B------:R-:W2:Y:S01]  /*20270*/  LDL.LU.64 R190, [R1+0x658] ;  /* 0x0006580001be7983 */ /* 0x000ea20000300a00 */
[----:B------:R-:W-:-:S03]  /*20280*/  IMAD.WIDE R136, R252, 0x4, R210 ;  /* 0x00000004fc887825 */ /* 0x000fc600078e02d2 */
[----:B------:R-:W2:Y:S04]  /*20290*/  LDL.LU.64 R200, [R1+0x650] ;  /* 0x0006500001c87983 */ /* 0x000ea80000300a00 */
[----:B------:R4:W-:Y:S01]  /*202a0*/  LDGSTS.E [R242+0x24000], desc[UR8][R128.64], !P5 ;  /* 0x2400000080f27fae */ /* 0x0009e2000e921848 */
[----:B------:R-:W-:-:S03]  /*202b0*/  IMAD.WIDE R120, R252, 0x4, R230 ;  /* 0x00000004fc787825 */ /* 0x000fc600078e02e6 */
[----:B------:R-:W-:Y:S04]  /*202c0*/  STL.64 [R1+0xfa8], R136 ;  /* 0x000fa88801007387 */ /* 0x000fe80000100a00 */
[----:B------:R1:W-:Y:S01]  /*202d0*/  STL.64 [R1+0xfa0], R6 ;  /* 0x000fa00601007387 */ /* 0x0003e20000100a00 */
[----:B----4-:R-:W-:-:S03]  /*202e0*/  IMAD.WIDE R128, R252, 0x4, R220 ;  /* 0x00000004fc807825 */ /* 0x010fc600078e02dc */
[----:B------:R-:W4:Y:S04]  /*202f0*/  LDL.LU.64 R210, [R1+0x648] ;  /* 0x0006480001d27983 */ /* 0x000f280000300a00 */
[----:B------:R-:W4:Y:S04]  /*20300*/  LDL.LU.64 R220, [R1+0x640] ;  /* 0x0006400001dc7983 */ /* 0x000f280000300a00 */
[----:B------:R2:W-:Y:S04]  /*20310*/  STL.64 [R1+0xf98], R128 ;  /* 0x000f988001007387 */ /* 0x0005e80000100a00 */
[----:B------:R2:W-:Y:S04]  /*20320*/  LDGSTS.E [R242+0x20004], desc[UR8][R136.64], !P0 ;  /* 0x2000400088f27fae */ /* 0x0005e8000c121848 */
[----:B------:R2:W-:Y:S04]  /*20330*/  STL.64 [R1+0xf90], R120 ;  /* 0x000f907801007387 */ /* 0x0005e80000100a00 */
[----:B------:R-:W4:Y:S04]  /*20340*/  LDL.LU.64 R230, [R1+0x638] ;  /* 0x0006380001e67983 */ /* 0x000f280000300a00 */
[----:B------:R-:W-:Y:S04]  /*20350*/  LDGSTS.E [R242+0x24004], desc[UR8][R6.64], !P0 ;  /* 0x2400400006f27fae */ /* 0x000fe8000c121848 */
[----:B-1----:R-:W4:Y:S01]  /*20360*/  LDL.LU.64 R6, [R1+0x630] ;  /* 0x0006300001067983 */ /* 0x002f220000300a00 */
[----:B------:R-:W-:-:S02]  /*20370*/  ISETP.GE.U32.AND P4, PT, R236, 0x7ffffef6, PT ;  /* 0x7ffffef6ec00780c */ /* 0x000fc40003f86070 */
[----:B------:R-:W-:Y:S02]  /*20380*/  IADD3 R236, R104, -0xa9, RZ ;  /* 0xffffff5768ec7810 */ /* 0x000fe40007ffe0ff */
[----:B------:R-:W1:Y:S02]  /*20390*/  LDC R104, c[0x0][0x230] ;  /* 0x00008c00ff687b82 */ /* 0x000e640000000800 */
[----:B------:R-:W-:Y:S02]  /*203a0*/  ISETP.GE.U32.AND P1, PT, R236, 0x7ffffed8, PT ;  /* 0x7ffffed8ec00780c */ /* 0x000fe40003f26070 */
[----:B------:R-:W-:-:S04]  /*203b0*/  IADD3 R236, R112, -0xab, RZ ;  /* 0xffffff5570ec7810 */ /* 0x000fc80007ffe0ff */
[----:B------:R-:W4:Y:S01]  /*203c0*/  LDC R112, c[0x0][0x230] ;  /* 0x00008c00ff707b82 */ /* 0x000f220000000800 */
[----:B------:R-:W-:Y:S01]  /*203d0*/  ISETP.GE.U32.AND P5, PT, R236, 0x7ffffed6, PT ;  /* 0x7ffffed6ec00780c */ /* 0x000fe20003fa6070 */
[----:B------:R2:W-:Y:S01]  /*203e0*/  LDGSTS.E [R242+0x20008], desc[UR8][R128.64], !P4 ;  /* 0x2000800080f27fae */ /* 0x0005e2000e121848 */
[----:B------:R-:W-:-:S03]  /*203f0*/  IADD3 R236, R105, -0xc9, RZ ;  /* 0xffffff3769ec7810 */ /* 0x000fc60007ffe0ff */
[----:B------:R2:W-:Y:S01]  /*20400*/  LDGSTS.E [R242+0x24008], desc[UR8][R120.64], !P4 ;  /* 0x2400800078f27fae */ /* 0x0005e2000e121848 */
[----:B------:R-:W-:Y:S01]  /*20410*/  ISETP.GE.U32.AND P4, PT, R236, 0x7ffffeb8, PT ;  /* 0x7ffffeb8ec00780c */ /* 0x000fe20003f86070 */
[----:B------:R-:W4:Y:S01]  /*20420*/  LDC R105, c[0x0][0x230] ;  /* 0x00008c00ff697b82 */ /* 0x000f220000000800 */
[----:B------:R-:W-:Y:S01]  /*20430*/  ISETP.GE.U32.AND P0, PT, R237, 0x7ffffed5, PT ;  /* 0x7ffffed5ed00780c */ /* 0x000fe20003f06070 */
[----:B------:R-:W-:Y:S01]  /*20440*/  VIADD R237, R113, 0xffffff36 ;  /* 0xffffff3671ed7836 */ /* 0x000fe20000000000 */
[----:B-1----:R-:W-:-:S05]  /*20450*/  IADD3 R236, R104, -0xcb, RZ ;  /* 0xffffff3568ec7810 */ /* 0x002fca0007ffe0ff */
[----:B------:R-:W1:Y:S01]  /*20460*/  LDC R104, c[0x0][0x230] ;  /* 0x00008c00ff687b82 */ /* 0x000e620000000800 */
[----:B---3--:R-:W-:-:S04]  /*20470*/  IMAD.WIDE R144, R252, 0x4, R170 ;  /* 0x00000004fc907825 */ /* 0x008fc800078e02aa */
[C---:B--2---:R-:W-:Y:S01]  /*20480*/  IMAD.WIDE R136, R252.reuse, 0x4, R180 ;  /* 0x00000004fc887825 */ /* 0x044fe200078e02b4 */
[----:B------:R4:W-:Y:S04]  /*20490*/  STL.64 [R1+0xf88], R144 ;  /* 0x000f889001007387 */ /* 0x0009e80000100a00 */
[----:B------:R2:W-:Y:S04]  /*204a0*/  STL.64 [R1+0xf80], R136 ;  /* 0x000f808801007387 */ /* 0x0005e80000100a00 */
[----:B------:R-:W3:Y:S04]  /*204b0*/  LDL.LU.64 R170, [R1+0x628] ;  /* 0x0006280001aa7983 */ /* 0x000ee80000300a00 */
[----:B------:R-:W3:Y:S04]  /*204c0*/  LDL.LU.64 R180, [R1+0x620] ;  /* 0x0006200001b47983 */ /* 0x000ee80000300a00 */
[----:B------:R4:W-:Y:S01]  /*204d0*/  LDGSTS.E [R242+0x2000c], desc[UR8][R144.64], !P3 ;  /* 0x2000c00090f27fae */ /* 0x0009e2000d921848 */
[----:B------:R-:W-:-:S03]  /*204e0*/  IMAD.WIDE R128, R252, 0x4, R190 ;  /* 0x00000004fc807825 */ /* 0x000fc600078e02be */
[----:B------:R2:W-:Y:S01]  /*204f0*/  LDGSTS.E [R242+0x2400c], desc[UR8][R136.64], !P3 ;  /* 0x2400c00088f27fae */ /* 0x0005e2000d921848 */
[----:B------:R-:W-:-:S03]  /*20500*/  IMAD.WIDE R120, R252, 0x4, R200 ;  /* 0x00000004fc787825 */ /* 0x000fc600078e02c8 */
[----:B------:R-:W-:Y:S04]  /*20510*/  STL.64 [R1+0xf78], R128 ;  /* 0x000f788001007387 */ /* 0x000fe80000100a00 */
[----:B------:R1:W-:Y:S04]  /*20520*/  STL.64 [R1+0xf70], R120 ;  /* 0x000f707801007387 */ /* 0x0003e80000100a00 */
[----:B------:R-:W3:Y:S04]  /*20530*/  LDL.LU.64 R190, [R1+0x458] ;  /* 0x0004580001be7983 */ /* 0x000ee80000300a00 */
[----:B------:R-:W-:Y:S01]  /*20540*/  LDGSTS.E [R242+0x28000], desc[UR8][R128.64], !P1 ;  /* 0x2800000080f27fae */ /* 0x000fe2000c921848 */
[----:B----4-:R-:W-:-:S03]  /*20550*/  IMAD.WIDE R144, R252, 0x4, R210 ;  /* 0x00000004fc907825 */ /* 0x010fc600078e02d2 */
[----:B------:R-:W4:Y:S01]  /*20560*/  LDL.LU.64 R200, [R1+0x450] ;  /* 0x0004500001c87983 */ /* 0x000f220000300a00 */
[----:B--2---:R-:W-:-:S03]  /*20570*/  IMAD.WIDE R136, R252, 0x4, R220 ;  /* 0x00000004fc887825 */ /* 0x004fc600078e02dc */
[----:B------:R1:W-:Y:S01]  /*20580*/  LDGSTS.E [R242+0x2c000], desc[UR8][R120.64], !P1 ;  /* 0x2c00000078f27fae */ /* 0x0003e2000c921848 */
[----:B------:R-:W-:Y:S02]  /*20590*/  ISETP.GE.U32.AND P1, PT, R236, 0x7ffffeb6, PT ;  /* 0x7ffffeb6ec00780c */ /* 0x000fe40003f26070 */
[----:B------:R-:W-:Y:S01]  /*205a0*/  IADD3 R236, R112, -0xe9, RZ ;  /* 0xffffff1770ec7810 */ /* 0x000fe20007ffe0ff */
[----:B------:R-:W-:Y:S04]  /*205b0*/  STL.64 [R1+0xf68], R144 ;  /* 0x000f689001007387 */ /* 0x000fe80000100a00 */
[----:B------:R-:W-:Y:S04]  /*205c0*/  STL.64 [R1+0xf60], R136 ;  /* 0x000f608801007387 */ /* 0x000fe80000100a00 */
[----:B------:R-:W2:Y:S01]  /*205d0*/  LDL.LU.64 R210, [R1+0x448] ;  /* 0x0004480001d27983 */ /* 0x000ea20000300a00 */
[----:B-1----:R-:W1:Y:S01]  /*205e0*/  LDC R120, c[0x0][0x230] ;  /* 0x00008c00ff787b82 */ /* 0x002e620000000800 */
[----:B------:R-:W-:-:S02]  /*205f0*/  IMAD.WIDE R128, R252, 0x4, R230 ;  /* 0x00000004fc807825 */ /* 0x000fc400078e02e6 */
[----:B------:R-:W-:Y:S01]  /*20600*/  LDGSTS.E [R242+0x28004], desc[UR8][R144.64], !P6 ;  /* 0x2800400090f27fae */ /* 0x000fe2000f121848 */
[----:B------:R-:W-:Y:S01]  /*20610*/  ISETP.GE.U32.AND P3, PT, R237, 0x7ffffeb7, PT ;  /* 0x7ffffeb7ed00780c */ /* 0x000fe20003f66070 */
[----:B------:R-:W-:Y:S02]  /*20620*/  IMAD.WIDE R112, R252, 0x4, R6 ;  /* 0x00000004fc707825 */ /* 0x000fe400078e0206 */
[----:B------:R-:W-:Y:S04]  /*20630*/  LDGSTS.E [R242+0x2c004], desc[UR8][R136.64], !P6 ;  /* 0x2c00400088f27fae */ /* 0x000fe8000f121848 */
[----:B------:R-:W2:Y:S04]  /*20640*/  LDL.LU.64 R6, [R1+0x440] ;  /* 0x0004400001067983 */ /* 0x000ea80000300a00 */
[----:B------:R-:W-:Y:S04]  /*20650*/  STL.64 [R1+0xf58], R128 ;  /* 0x000f588001007387 */ /* 0x000fe80000100a00 */
[----:B------:R1:W-:Y:S04]  /*20660*/  STL.64 [R1+0xf50], R112 ;  /* 0x000f507001007387 */ /* 0x0003e80000100a00 */
[----:B------:R-:W2:Y:S04]  /*20670*/  LDL.LU.64 R220, [R1+0x438] ;  /* 0x0004380001dc7983 */ /* 0x000ea80000300a00 */
[----:B------:R-:W2:Y:S01]  /*20680*/  LDL.LU.64 R230, [R1+0x430] ;  /* 0x0004300001e67983 */ /* 0x000ea20000300a00 */
[----:B------:R-:W-:-:S02]  /*20690*/  VIADD R237, R239, 0xffffff34 ;  /* 0xffffff34efed7836 */ /* 0x000fc40000000000 */
[----:B------:R-:W2:Y:S01]  /*206a0*/  LDC R239, c[0x0][0x230] ;  /* 0x00008c00ffef7b82 */ /* 0x000ea20000000800 */
[----:B------:R-:W-:Y:S02]  /*206b0*/  LDGSTS.E [R242+0x28008], desc[UR8][R128.64], !P5 ;  /* 0x2800800080f27fae */ /* 0x000fe4000e921848 */
[----:B------:R-:W-:Y:S02]  /*206c0*/  ISETP.GE.U32.AND P6, PT, R237, 0x7ffffeb5, PT ;  /* 0x7ffffeb5ed00780c */ /* 0x000fe40003fc6070 */
[----:B------:R1:W-:Y:S01]  /*206d0*/  LDGSTS.E [R242+0x2c008], desc[UR8][R112.64], !P5 ;  /* 0x2c00800070f27fae */ /* 0x0003e2000e921848 */
[----:B------:R-:W-:Y:S02]  /*206e0*/  VIADD R237, R238, 0xffffff16 ;  /* 0xffffff16eeed7836 */ /* 0x000fe40000000000 */
[----:B-1----:R-:W1:Y:S08]  /*206f0*/  LDC R113, c[0x0][0x230] ;  /* 0x00008c00ff717b82 */ /* 0x002e700000000800 */
[----:B------:R-:W1:Y:S01]  /*20700*/  LDC R112, c[0x0][0x230] ;  /* 0x00008c00ff707b82 */ /* 0x000e620000000800 */
[----:B---3--:R-:W-:-:S04]  /*20710*/  IMAD.WIDE R152, R252, 0x4, R170 ;  /* 0x00000004fc987825 */ /* 0x008fc800078e02aa */
[C---:B------:R-:W-:Y:S01]  /*20720*/  IMAD.WIDE R144, R252.reuse, 0x4, R180 ;  /* 0x00000004fc907825 */ /* 0x040fe200078e02b4 */
[----:B------:R-:W-:Y:S03]  /*20730*/  STL.64 [R1+0xf48], R152 ;  /* 0x000f489801007387 */ /* 0x000fe60000100a00 */
[C---:B------:R-:W-:Y:S01]  /*20740*/  IMAD.WIDE R136, R252.reuse, 0x4, R190 ;  /* 0x00000004fc887825 */ /* 0x040fe200078e02be */
[----:B------:R-:W-:Y:S03]  /*20750*/  STL.64 [R1+0xf40], R144 ;  /* 0x000f409001007387 */ /* 0x000fe60000100a00 */
[C---:B----4-:R-:W-:Y:S01]  /*20760*/  IMAD.WIDE R128, R252.reuse, 0x4, R200 ;  /* 0x00000004fc807825 */ /* 0x050fe200078e02c8 */
[----:B------:R-:W3:Y:S03]  /*20770*/  LDL.LU.64 R170, [R1+0x428] ;  /* 0x0004280001aa7983 */ /* 0x000ee60000300a00 */
[----:B--2---:R-:W-:Y:S01]  /*20780*/  IMAD.WIDE R6, R252, 0x4, R6 ;  /* 0x00000004fc067825 */ /* 0x004fe200078e0206 */
[----:B------:R-:W-:Y:S01]  /*20790*/  LDGSTS.E [R242+0x2800c], desc[UR8][R152.64], !P0 ;  /* 0x2800c00098f27fae */ /* 0x000fe2000c121848 */
[----:B------:R-:W-:Y:S01]  /*207a0*/  ISETP.GE.U32.AND P5, PT, R236, 0x7ffffe98, PT ;  /* 0x7ffffe98ec00780c */ /* 0x000fe20003fa6070 */
[----:B------:R-:W2:Y:S02]  /*207b0*/  LDC R238, c[0x0][0x230] ;  /* 0x00008c00ffee7b82 */ /* 0x000ea40000000800 */
[----:B------:R-:W4:Y:S04]  /*207c0*/  LDL.LU.64 R180, [R1+0x420] ;  /* 0x0004200001b47983 */ /* 0x000f280000300a00 */
[----:B------:R-:W-:Y:S04]  /*207d0*/  LDGSTS.E [R242+0x2c00c], desc[UR8][R144.64], !P0 ;  /* 0x2c00c00090f27fae */ /* 0x000fe8000c121848 */
[----:B------:R1:W-:Y:S04]  /*207e0*/  STL.64 [R1+0xf30], R136 ;  /* 0x000f308801007387 */ /* 0x0003e80000100a00 */
[----:B------:R1:W-:Y:S01]  /*207f0*/  LDGSTS.E [R242+0x30000], desc[UR8][R136.64], !P4 ;  /* 0x3000000088f27fae */ /* 0x0003e2000e121848 */
[----:B------:R-:W-:-:S03]  /*20800*/  ISETP.GE.U32.AND P0, PT, R237, 0x7ffffe97, PT ;  /* 0x7ffffe97ed00780c */ /* 0x000fc60003f06070 */
[----:B------:R2:W-:Y:S01]  /*20810*/  STL.64 [R1+0xf28], R128 ;  /* 0x000f288001007387 */ /* 0x0005e20000100a00 */
[----:B------:R-:W-:-:S03]  /*20820*/  VIADD R237, R120, 0xffffff14 ;  /* 0xffffff1478ed7836 */ /* 0x000fc60000000000 */
[----:B------:R-:W4:Y:S01]  /*20830*/  LDL.LU.64 R190, [R1+0x258] ;  /* 0x0002580001be7983 */ /* 0x000f220000300a00 */
[----:B-1----:R-:W-:-:S03]  /*20840*/  IMAD.WIDE R136, R252, 0x4, R210 ;  /* 0x00000004fc887825 */ /* 0x002fc600078e02d2 */
[----:B------:R-:W4:Y:S04]  /*20850*/  LDL.LU.64 R200, [R1+0x250] ;  /* 0x0002500001c87983 */ /* 0x000f280000300a00 */
[----:B------:R2:W-:Y:S01]  /*20860*/  LDGSTS.E [R242+0x34000], desc[UR8][R128.64], !P4 ;  /* 0x3400000080f27fae */ /* 0x0005e2000e121848 */
[----:B------:R-:W-:-:S03]  /*20870*/  IMAD.WIDE R120, R252, 0x4, R230 ;  /* 0x00000004fc787825 */ /* 0x000fc600078e02e6 */
[----:B------:R-:W-:Y:S04]  /*20880*/  STL.64 [R1+0xf20], R136 ;  /* 0x000f208801007387 */ /* 0x000fe80000100a00 */
[----:B------:R1:W-:Y:S01]  /*20890*/  STL.64 [R1+0xf18], R6 ;  /* 0x000f180601007387 */ /* 0x0003e20000100a00 */
[----:B--2---:R-:W-:-:S03]  /*208a0*/  IMAD.WIDE R128, R252, 0x4, R220 ;  /* 0x00000004fc807825 */ /* 0x004fc600078e02dc */
[----:B------:R-:W2:Y:S04]  /*208b0*/  LDL.LU.64 R210, [R1+0x248] ;  /* 0x0002480001d27983 */ /* 0x000ea80000300a00 */
[----:B------:R-:W2:Y:S04]  /*208c0*/  LDL.LU.64 R220, [R1+0x240] ;  /* 0x0002400001dc7983 */ /* 0x000ea80000300a00 */
[----:B------:R4:W-:Y:S04]  /*208d0*/  STL.64 [R1+0x620], R128 ;  /* 0x0006208001007387 */ /* 0x0009e80000100a00 */
[----:B------:R3:W-:Y:S04]  /*208e0*/  LDGSTS.E [R242+0x30004], desc[UR8][R136.64], !P3 ;  /* 0x3000400088f27fae */ /* 0x0007e8000d921848 */
[----:B------:R4:W-:Y:S04]  /*208f0*/  STL.64 [R1+0x630], R120 ;  /* 0x0006307801007387 */ /* 0x0009e80000100a00 */
[----:B------:R-:W2:Y:S04]  /*20900*/  LDL.LU.64 R230, [R1+0x238] ;  /* 0x0002380001e67983 */ /* 0x000ea80000300a00 */
[----:B------:R-:W-:Y:S04]  /*20910*/  LDGSTS.E [R242+0x34004], desc[UR8][R6.64], !P3 ;  /* 0x3400400006f27fae */ /* 0x000fe8000d921848 */
[----:B-1----:R-:W2:Y:S01]  /*20920*/  LDL.LU.64 R6, [R1+0x230] ;  /* 0x0002300001067983 */ /* 0x002ea20000300a00 */
[----:B------:R-:W-:-:S02]  /*20930*/  IADD3 R236, R105, -0xeb, RZ ;  /* 0xffffff1569ec7810 */ /* 0x000fc40007ffe0ff */
[----:B------:R-:W-:Y:S01]  /*20940*/  ISETP.GE.U32.AND P3, PT, R237, 0x7ffffe95, PT ;  /* 0x7ffffe95ed00780c */ /* 0x000fe20003f66070 */
[----:B------:R4:W-:Y:S01]  /*20950*/  LDGSTS.E [R242+0x30008], desc[UR8][R128.64], !P1 ;  /* 0x3000800080f27fae */ /* 0x0009e2000c921848 */
[----:B------:R-:W-:Y:S01]  /*20960*/  ISETP.GE.U32.AND P4, PT, R236, 0x7ffffe96, PT ;  /* 0x7ffffe96ec00780c */ /* 0x000fe20003f86070 */
[----:B------:R-:W1:Y:S01]  /*20970*/  LDC R105, c[0x0][0x230] ;  /* 0x00008c00ff697b82 */ /* 0x000e620000000800 */
[----:B------:R-:W-:Y:S01]  /*20980*/  IADD3 R236, R104, -0x8d, RZ ;  /* 0xffffff7368ec7810 */ /* 0x000fe20007ffe0ff */
[----:B------:R4:W-:Y:S01]  /*20990*/  LDGSTS.E [R242+0x34008], desc[UR8][R120.64], !P1 ;  /* 0x3400800078f27fae */ /* 0x0009e2000c921848 */
[----:B------:R-:W-:Y:S02]  /*209a0*/  VIADD R237, R113, 0xffffff72 ;  /* 0xffffff7271ed7836 */ /* 0x000fe40000000000 */
[----:B------:R-:W-:Y:S02]  /*209b0*/  ISETP.GE.U32.AND P1, PT, R236, 0x7ffffef4, PT ;  /* 0x7ffffef4ec00780c */ /* 0x000fe40003f26070 */
[----:B------:R-:W-:Y:S01]  /*209c0*/  IADD3 R236, R112, -0x8f, RZ ;  /* 0xffffff7170ec7810 */ /* 0x000fe20007ffe0ff */
[----:B------:R-:W1:Y:S01]  /*209d0*/  LDC R104, c[0x0][0x230] ;  /* 0x00008c00ff687b82 */ /* 0x000e620000000800 */
[----:B---3--:R-:W-:-:S05]  /*209e0*/  IMAD.WIDE R136, R252, 0x4, R170 ;  /* 0x00000004fc887825 */ /* 0x008fca00078e02aa */
[----:B------:R-:W-:Y:S04]  /*209f0*/  STL.64 [R1+0x640], R136 ;  /* 0x0006408801007387 */ /* 0x000fe80000100a00 */
[----:B------:R-:W-:Y:S01]  /*20a00*/  LDGSTS.E [R242+0x3000c], desc[UR8][R136.64], !P6 ;  /* 0x3000c00088f27fae */ /* 0x000fe2000f121848 */
[----:B----4-:R-:W-:-:S05]  /*20a10*/  IMAD.WIDE R128, R252, 0x4, R180 ;  /* 0x00000004fc807825 */ /* 0x010fca00078e02b4 */
[----:B------:R-:W-:Y:S04]  /*20a20*/  STL.64 [R1+0x650], R128 ;  /* 0x0006508001007387 */ /* 0x000fe80000100a00 */
[----:B------:R-:W3:Y:S04]  /*20a30*/  LDL.LU.64 R170, [R1+0x228] ;  /* 0x0002280001aa7983 */ /* 0x000ee80000300a00 */
[----:B------:R-:W4:Y:S04]  /*20a40*/  LDL.LU.64 R180, [R1+0x220] ;  /* 0x0002200001b47983 */ /* 0x000f280000300a00 */
[----:B------:R-:W-:Y:S01]  /*20a50*/  LDGSTS.E [R242+0x3400c], desc[UR8][R128.64], !P6 ;  /* 0x3400c00080f27fae */ /* 0x000fe2000f121848 */
[----:B------:R-:W-:-:S04]  /*20a60*/  IMAD.WIDE R120, R252, 0x4, R190 ;  /* 0x00000004fc787825 */ /* 0x000fc800078e02be */
[C---:B------:R-:W-:Y:S01]  /*20a70*/  IMAD.WIDE R112, R252.reuse, 0x4, R200 ;  /* 0x00000004fc707825 */ /* 0x040fe200078e02c8 */
[----:B------:R1:W-:Y:S04]  /*20a80*/  STL.64 [R1+0x660], R120 ;  /* 0x0006607801007387 */ /* 0x0003e80000100a00 */
[----:B------:R1:W-:Y:S04]  /*20a90*/  STL.64 [R1+0x670], R112 ;  /* 0x0006707001007387 */ /* 0x0003e80000100a00 */
[----:B------:R-:W4:Y:S04]  /*20aa0*/  LDL.LU.64 R190, [R1+0x818] ;  /* 0x0008180001be7983 */ /* 0x000f280000300a00 */
[----:B------:R-:W4:Y:S01]  /*20ab0*/  LDL.LU.64 R200, [R1+0x810] ;  /* 0x0008100001c87983 */ /* 0x000f220000300a00 */
[----:B--2---:R-:W-:-:S03]  /*20ac0*/  IMAD.WIDE R152, R252, 0x4, R210 ;  /* 0x00000004fc987825 */ /* 0x004fc600078e02d2 */
[----:B------:R1:W-:Y:S01]  /*20ad0*/  LDGSTS.E [R242+0x38000], desc[UR8][R120.64], !P5 ;  /* 0x3800000078f27fae */ /* 0x0003e2000e921848 */
[----:B------:R-:W-:-:S03]  /*20ae0*/  IMAD.WIDE R144, R252, 0x4, R220 ;  /* 0x00000004fc907825 */ /* 0x000fc600078e02dc */
[----:B------:R3:W-:Y:S04]  /*20af0*/  STL.64 [R1+0x680], R152 ;  /* 0x0006809801007387 */ /* 0x0007e80000100a00 */
[----:B------:R4:W-:Y:S04]  /*20b00*/  STL.64 [R1+0x690], R144 ;  /* 0x0006909001007387 */ /* 0x0009e80000100a00 */
[----:B------:R-:W2:Y:S01]  /*20b10*/  LDL.LU.64 R210, [R1+0x808] ;  /* 0x0008080001d27983 */ /* 0x000ea20000300a00 */
[----:B-1----:R-:W1:Y:S03]  /*20b20*/  LDC R120, c[0x0][0x230] ;  /* 0x00008c00ff787b82 */ /* 0x002e660000000800 */
[----:B------:R1:W-:Y:S01]  /*20b30*/  LDGSTS.E [R242+0x3c000], desc[UR8][R112.64], !P5 ;  /* 0x3c00000070f27fae */ /* 0x0003e2000e921848 */
[----:B------:R-:W-:-:S03]  /*20b40*/  IMAD.WIDE R136, R252, 0x4, R230 ;  /* 0x00000004fc887825 */ /* 0x000fc600078e02e6 */
[----:B------:R3:W-:Y:S01]  /*20b50*/  LDGSTS.E [R242+0x38004], desc[UR8][R152.64], !P0 ;  /* 0x3800400098f27fae */ /* 0x0007e2000c121848 */
[----:B------:R-:W-:-:S03]  /*20b60*/  IMAD.WIDE R128, R252, 0x4, R6 ;  /* 0x00000004fc807825 */ /* 0x000fc600078e0206 */
[----:B------:R4:W-:Y:S01]  /*20b70*/  LDGSTS.E [R242+0x3c004], desc[UR8][R144.64], !P0 ;  /* 0x3c00400090f27fae */ /* 0x0009e2000c121848 */
[----:B------:R-:W-:Y:S01]  /*20b80*/  ISETP.GE.U32.AND P6, PT, R237, 0x7ffffef3, PT ;  /* 0x7ffffef3ed00780c */ /* 0x000fe20003fc6070 */
[----:B-1----:R-:W1:Y:S02]  /*20b90*/  LDC R112, c[0x0][0x230] ;  /* 0x00008c00ff707b82 */ /* 0x002e640000000800 */
        /* <DEDUP_REMOVED lines=11> */
[----:B------:R-:W-:Y:S01]  /*20c50*/  ISETP.GE.U32.AND P0, PT, R237, 0x7ffffef1, PT ;  /* 0x7ffffef1ed00780c */ /* 0x000fe20003f06070 */
[----:B------:R-:W-:-:S02]  /*20c60*/  VIADD R237, R238, 0xffffff52 ;  /* 0xffffff52eeed7836 */ /* 0x000fc40000000000 */
[----:B---3--:R-:W-:-:S04]  /*20c70*/  IMAD.WIDE R152, R252, 0x4, R170 ;  /* 0x00000004fc987825 */ /* 0x008fc800078e02aa */
[C---:B----4-:R-:W-:Y:S01]  /*20c80*/  IMAD.WIDE R144, R252.reuse, 0x4, R180 ;  /* 0x00000004fc907825 */ /* 0x050fe200078e02b4 */
[----:B------:R-:W-:Y:S03]  /*20c90*/  STL.64 [R1+0x6c0], R152 ;  /* 0x0006c09801007387 */ /* 0x000fe60000100a00 */
[C---:B--2---:R-:W-:Y:S01]  /*20ca0*/  IMAD.WIDE R6, R252.reuse, 0x4, R6 ;  /* 0x00000004fc067825 */ /* 0x044fe200078e0206 */
[----:B------:R-:W-:Y:S01]  /*20cb0*/  STL.64 [R1+0x6c8], R144 ;  /* 0x0006c89001007387 */ /* 0x000fe20000100a00 */
[----:B------:R-:W-:Y:S01]  /*20cc0*/  IADD3 R236, R105, -0xad, RZ ;  /* 0xffffff5369ec7810 */ /* 0x000fe20007ffe0ff */
[----:B------:R-:W2:Y:S01]  /*20cd0*/  LDC R238, c[0x0][0x230] ;  /* 0x00008c00ffee7b82 */ /* 0x000ea20000000800 */
[C---:B------:R-:W-:Y:S01]  /*20ce0*/  IMAD.WIDE R136, R252.reuse, 0x4, R190 ;  /* 0x00000004fc887825 */ /* 0x040fe200078e02be */
[----:B------:R-:W3:Y:S03]  /*20cf0*/  LDL.LU.64 R170, [R1+0x7e8] ;  /* 0x0007e80001aa7983 */ /* 0x000ee60000300a00 */
[----:B------:R-:W-:Y:S01]  /*20d00*/  IMAD.WIDE R128, R252, 0x4, R200 ;  /* 0x00000004fc807825 */ /* 0x000fe200078e02c8 */
[----:B------:R-:W-:Y:S02]  /*20d10*/  LDGSTS.E [R242+0x3800c], desc[UR8][R152.64], !P3 ;  /* 0x3800c00098f27fae */ /* 0x000fe4000d921848 */
[----:B------:R-:W4:Y:S02]  /*20d20*/  LDC R105, c[0x0][0x230] ;  /* 0x00008c00ff697b82 */ /* 0x000f240000000800 */
[----:B------:R-:W2:Y:S04]  /*20d30*/  LDL.LU.64 R180, [R1+0x7e0] ;  /* 0x0007e00001b47983 */ /* 0x000ea80000300a00 */
[----:B------:R-:W-:Y:S04]  /*20d40*/  LDGSTS.E [R242+0x3c00c], desc[UR8][R144.64], !P3 ;  /* 0x3c00c00090f27fae */ /* 0x000fe8000d921848 */
[----:B------:R1:W-:Y:S04]  /*20d50*/  STL.64 [R1+0xf38], R136 ;  /* 0x000f388801007387 */ /* 0x0003e80000100a00 */
[----:B------:R1:W-:Y:S01]  /*20d60*/  LDGSTS.E [R241+0x20000], desc[UR8][R136.64], !P1 ;  /* 0x2000000088f17fae */ /* 0x0003e2000c921848 */
[----:B------:R-:W-:-:S03]  /*20d70*/  ISETP.GE.U32.AND P3, PT, R237, 0x7ffffed3, PT ;  /* 0x7ffffed3ed00780c */ /* 0x000fc60003f66070 */
[----:B------:R4:W-:Y:S01]  /*20d80*/  STL.64 [R1+0xf10], R128 ;  /* 0x000f108001007387 */ /* 0x0009e20000100a00 */
[----:B------:R-:W-:-:S03]  /*20d90*/  VIADD R237, R120, 0xffffff50 ;  /* 0xffffff5078ed7836 */ /* 0x000fc60000000000 */
[----:B------:R-:W2:Y:S01]  /*20da0*/  LDL.LU.64 R190, [R1+0x618] ;  /* 0x0006180001be7983 */ /* 0x000ea20000300a00 */
[----:B-1----:R-:W-:-:S03]  /*20db0*/  IMAD.WIDE R136, R252, 0x4, R210 ;  /* 0x00000004fc887825 */ /* 0x002fc600078e02d2 */
        /* <DEDUP_REMOVED lines=12> */
[----:B------:R-:W-:Y:S01]  /*20e80*/  LDGSTS.E [R241+0x24004], desc[UR8][R6.64], !P6 ;  /* 0x2400400006f17fae */ /* 0x000fe2000f121848 */
[----:B------:R-:W-:-:S03]  /*20e90*/  ISETP.GE.U32.AND P4, PT, R236, 0x7ffffed4, PT ;  /* 0x7ffffed4ec00780c */ /* 0x000fc60003f86070 */
[----:B------:R2:W-:Y:S04]  /*20ea0*/  LDGSTS.E [R241+0x20008], desc[UR8][R128.64], !P5 ;  /* 0x2000800080f17fae */ /* 0x0005e8000e921848 */
[----:B------:R2:W-:Y:S04]  /*20eb0*/  LDGSTS.E [R241+0x24008], desc[UR8][R120.64], !P5 ;  /* 0x2400800078f17fae */ /* 0x0005e8000e921848 */
[----:B-1----:R-:W4:Y:S01]  /*20ec0*/  LDL.LU.64 R6, [R1+0x5f0] ;  /* 0x0005f00001067983 */ /* 0x002f220000300a00 */
        /* <DEDUP_REMOVED lines=10> */
[----:B------:R2:W-:Y:S04]  /*20f70*/  STL.64 [R1+0xed8], R128 ;  /* 0x000ed88001007387 */ /* 0x0005e80000100a00 */
[----:B------:R2:W-:Y:S04]  /*20f80*/  STL.64 [R1+0xed0], R120 ;  /* 0x000ed07801007387 */ /* 0x0005e80000100a00 */
[----:B------:R-:W3:Y:S04]  /*20f90*/  LDL.LU.64 R190, [R1+0x418] ;  /* 0x0004180001be7983 */ /* 0x000ee80000300a00 */
[----:B------:R-:W3:Y:S01]  /*20fa0*/  LDL.LU.64 R200, [R1+0x410] ;  /* 0x0004100001c87983 */ /* 0x000ee20000300a00 */
[----:B----4-:R-:W-:-:S03]  /*20fb0*/  IMAD.WIDE R152, R252, 0x4, R210 ;  /* 0x00000004fc987825 */ /* 0x010fc600078e02d2 */
[----:B------:R4:W-:Y:S01]  /*20fc0*/  LDGSTS.E [R241+0x28000], desc[UR8][R128.64], !P4 ;  /* 0x2800000080f17fae */ /* 0x0009e2000e121848 */
[----:B-1----:R-:W-:-:S03]  /*20fd0*/  IMAD.WIDE R144, R252, 0x4, R220 ;  /* 0x00000004fc907825 */ /* 0x002fc600078e02dc */
[----:B------:R3:W-:Y:S04]  /*20fe0*/  STL.64 [R1+0xec8], R152 ;  /* 0x000ec89801007387 */ /* 0x0007e80000100a00 */
[----:B------:R1:W-:Y:S04]  /*20ff0*/  STL.64 [R1+0xec0], R144 ;  /* 0x000ec09001007387 */ /* 0x0003e80000100a00 */
[----:B------:R-:W3:Y:S01]  /*21000*/  LDL.LU.64 R210, [R1+0x408] ;  /* 0x0004080001d27983 */ /* 0x000ee20000300a00 */
[----:B------:R-:W-:Y:S02]  /*21010*/  IADD3 R236, R104, -0xaf, RZ ;  /* 0xffffff5168ec7810 */ /* 0x000fe40007ffe0ff */
[----:B------:R-:W-:Y:S01]  /*21020*/  ISETP.GE.U32.AND P6, PT, R237, 0x7ffffed1, PT ;  /* 0x7ffffed1ed00780c */ /* 0x000fe20003fc6070 */
[----:B------:R1:W-:Y:S01]  /*21030*/  LDGSTS.E [R241+0x2c000], desc[UR8][R120.64], !P4 ;  /* 0x2c00000078f17fae */ /* 0x0003e2000e121848 */
[----:B--2---:R-:W-:-:S04]  /*21040*/  IMAD.WIDE R136, R252, 0x4, R230 ;  /* 0x00000004fc887825 */ /* 0x004fc800078e02e6 */
[----:B----4-:R-:W-:Y:S01]  /*21050*/  IMAD.WIDE R128, R252, 0x4, R6 ;  /* 0x00000004fc807825 */ /* 0x010fe200078e0206 */
[----:B------:R-:W-:Y:S01]  /*21060*/  ISETP.GE.U32.AND P1, PT, R236, 0x7ffffed2, PT ;  /* 0x7ffffed2ec00780c */ /* 0x000fe20003f26070 */
[----:B------:R-:W2:Y:S01]  /*21070*/  LDL.LU.64 R6, [R1+0x400] ;  /* 0x0004000001067983 */ /* 0x000ea20000300a00 */
[----:B-1----:R-:W1:Y:S03]  /*21080*/  LDC R120, c[0x0][0x230] ;  /* 0x00008c00ff787b82 */ /* 0x002e660000000800 */
[----:B------:R4:W-:Y:S04]  /*21090*/  STL.64 [R1+0xeb8], R136 ;  /* 0x000eb88801007387 */ /* 0x0009e80000100a00 */
[----:B------:R4:W-:Y:S01]  /*210a0*/  STL.64 [R1+0xeb0], R128 ;  /* 0x000eb08001007387 */ /* 0x0009e20000100a00 */
[----:B------:R-:W1:Y:S03]  /*210b0*/  LDC R104, c[0x0][0x230] ;  /* 0x00008c00ff687b82 */ /* 0x000e660000000800 */
[----:B------:R-:W4:Y:S04]  /*210c0*/  LDL.LU.64 R220, [R1+0x3f8] ;  /* 0x0003f80001dc7983 */ /* 0x000f280000300a00 */
[----:B------:R-:W4:Y:S01]  /*210d0*/  LDL.LU.64 R230, [R1+0x3f0] ;  /* 0x0003f00001e67983 */ /* 0x000f220000300a00 */
        /* <DEDUP_REMOVED lines=13> */
[----:B---3--:R-:W-:-:S04]  /*211b0*/  IMAD.WIDE R152, R252, 0x4, R170 ;  /* 0x00000004fc987825 */ /* 0x008fc800078e02aa */
[----:B--2---:R-:W-:-:S04]  /*211c0*/  IMAD.WIDE R6, R252, 0x4, R6 ;  /* 0x00000004fc067825 */ /* 0x004fc800078e0206 */
[C---:B------:R-:W-:Y:S01]  /*211d0*/  IMAD.WIDE R144, R252.reuse, 0x4, R180 ;  /* 0x00000004fc907825 */ /* 0x040fe200078e02b4 */
[----:B------:R-:W-:Y:S01]  /*211e0*/  STL.64 [R1+0xea8], R152 ;  /* 0x000ea89801007387 */ /* 0x000fe20000100a00 */
[----:B------:R-:W-:Y:S01]  /*211f0*/  IADD3 R236, R105, -0xcf, RZ ;  /* 0xffffff3169ec7810 */ /* 0x000fe20007ffe0ff */
[----:B------:R-:W2:Y:S01]  /*21200*/  LDC R239, c[0x0][0x230] ;  /* 0x00008c00ffef7b82 */ /* 0x000ea20000000800 */
[C---:B----4-:R-:W-:Y:S01]  /*21210*/  IMAD.WIDE R136, R252.reuse, 0x4, R190 ;  /* 0x00000004fc887825 */ /* 0x050fe200078e02be */
        /* <DEDUP_REMOVED lines=517> */
[----:B------:R4:W-:Y:S02]  /*23270*/  LDGSTS.E [R5+0x28008], desc[UR8][R136.64], !P1 ;  /* 0x2800800088057fae */ /* 0x0009e4000c921848 */
[----:B------:R-:W-:Y:S02]  /*23280*/  ISETP.GE.U32.AND P3, PT, R237, 0x7ffffea5, PT ;  /* 0x7ffffea5ed00780c */ /* 0x000fe40003f66070 */
[----:B------:R4:W-:Y:S01]  /*23290*/  LDGSTS.E [R5+0x2c008], desc[UR8][R128.64], !P1 ;  /* 0x2c00800080057fae */ /* 0x0009e2000c921848 */
        /* <DEDUP_REMOVED lines=18> */
[----:B------:R-:W-:Y:S01]  /*233c0*/  ISETP.GE.U32.AND P6, PT, R237, 0x7ffffe87, PT ;  /* 0x7ffffe87ed00780c */ /* 0x000fe20003fc6070 */
[----:B-1----:R-:W-:-:S02]  /*233d0*/  VIADD R237, R120, 0xffffff04 ;  /* 0xffffff0478ed7836 */ /* 0x002fc40000000000 */
[----:B------:R1:W-:Y:S01]  /*233e0*/  STL.64 [R1+0x7f8], R128 ;  /* 0x0007f88001007387 */ /* 0x0003e20000100a00 */
[----:B------:R-:W-:-:S03]  /*233f0*/  IMAD.WIDE R120, R252, 0x4, R230 ;  /* 0x00000004fc787825 */ /* 0x000fc600078e02e6 */
[----:B------:R-:W2:Y:S01]  /*23400*/  LDL.LU.64 R190, [R1+0x158] ;  /* 0x0001580001be7983 */ /* 0x000ea20000300a00 */
[----:B------:R-:W-:-:S03]  /*23410*/  IMAD.WIDE R136, R252, 0x4, R210 ;  /* 0x00000004fc887825 */ /* 0x000fc600078e02d2 */
[----:B------:R1:W-:Y:S04]  /*23420*/  LDGSTS.E [R5+0x34000], desc[UR8][R128.64], !P5 ;  /* 0x3400000080057fae */ /* 0x0003e8000e921848 */
[----:B------:R-:W2:Y:S04]  /*23430*/  LDL.LU.64 R200, [R1+0x150] ;  /* 0x0001500001c87983 */ /* 0x000ea80000300a00 */
[----:B------:R-:W-:Y:S01]  /*23440*/  STL.64 [R1+0x7f0], R136 ;  /* 0x0007f08801007387 */ /* 0x000fe20000100a00 */
[----:B-1----:R-:W-:-:S03]  /*23450*/  IMAD.WIDE R128, R252, 0x4, R220 ;  /* 0x00000004fc807825 */ /* 0x002fc600078e02dc */
[----:B------:R1:W-:Y:S04]  /*23460*/  STL.64 [R1+0x7e8], R6 ;  /* 0x0007e80601007387 */ /* 0x0003e80000100a00 */
        /* <DEDUP_REMOVED lines=8> */
[----:B------:R-:W-:-:S02]  /*234f0*/  ISETP.GE.U32.AND P4, PT, R236, 0x7ffffea6, PT ;  /* 0x7ffffea6ec00780c */ /* 0x000fc40003f86070 */
[----:B------:R-:W-:Y:S02]  /*23500*/  IADD3 R236, R104, -0xf9, RZ ;  /* 0xffffff0768ec7810 */ /* 0x000fe40007ffe0ff */
[----:B------:R-:W1:Y:S02]  /*23510*/  LDC R104, c[0x0][0x230] ;  /* 0x00008c00ff687b82 */ /* 0x000e640000000800 */
[----:B------:R-:W-:Y:S02]  /*23520*/  ISETP.GE.U32.AND P1, PT, R236, 0x7ffffe88, PT ;  /* 0x7ffffe88ec00780c */ /* 0x000fe40003f26070 */
[----:B------:R-:W-:-:S04]  /*23530*/  IADD3 R236, R112, -0xfb, RZ ;  /* 0xffffff0570ec7810 */ /* 0x000fc80007ffe0ff */
[----:B------:R-:W2:Y:S01]  /*23540*/  LDC R112, c[0x0][0x230] ;  /* 0x00008c00ff707b82 */ /* 0x000ea20000000800 */
[----:B------:R-:W-:Y:S01]  /*23550*/  ISETP.GE.U32.AND P5, PT, R236, 0x7ffffe86, PT ;  /* 0x7ffffe86ec00780c */ /* 0x000fe20003fa6070 */
[----:B------:R2:W-:Y:S01]  /*23560*/  LDGSTS.E [R5+0x30008], desc[UR8][R128.64], !P4 ;  /* 0x3000800080057fae */ /* 0x0005e2000e121848 */
[----:B----4-:R-:W-:-:S03]  /*23570*/  IADD3 R236, R105, -0x9d, RZ ;  /* 0xffffff6369ec7810 */ /* 0x010fc60007ffe0ff */
        /* <DEDUP_REMOVED lines=12> */
[----:B------:R2:W-:Y:S04]  /*23640*/  LDGSTS.E [R5+0x3000c], desc[UR8][R144.64], !P3 ;  /* 0x3000c00090057fae */ /* 0x0005e8000d921848 */
[----:B------:R-:W3:Y:S01]  /*23650*/  LDL.LU.64 R180, [R1+0x120] ;  /* 0x0001200001b47983 */ /* 0x000ee20000300a00 */
[----:B------:R-:W-:-:S03]  /*23660*/  IMAD.WIDE R128, R252, 0x4, R190 ;  /* 0x00000004fc807825 */ /* 0x000fc600078e02be */
[----:B------:R3:W-:Y:S04]  /*23670*/  LDGSTS.E [R5+0x3400c], desc[UR8][R136.64], !P3 ;  /* 0x3400c00088057fae */ /* 0x0007e8000d921848 */
[----:B------:R-:W-:Y:S01]  /*23680*/  STL.64 [R1+0x7c0], R128 ;  /* 0x0007c08001007387 */ /* 0x000fe20000100a00 */
[----:B----4-:R-:W-:-:S03]  /*23690*/  IMAD.WIDE R120, R252, 0x4, R200 ;  /* 0x00000004fc787825 */ /* 0x010fc600078e02c8 */
[----:B------:R-:W-:Y:S04]  /*236a0*/  LDGSTS.E [R5+0x38000], desc[UR8][R128.64], !P1 ;  /* 0x3800000080057fae */ /* 0x000fe8000c921848 */
[----:B------:R4:W-:Y:S04]  /*236b0*/  STL.64 [R1+0x7b8], R120 ;  /* 0x0007b87801007387 */ /* 0x0009e80000100a00 */
[----:B------:R4:W-:Y:S01]  /*236c0*/  LDGSTS.E [R5+0x3c000], desc[UR8][R120.64], !P1 ;  /* 0x3c00000078057fae */ /* 0x0009e2000c921848 */
[----:B------:R-:W-:Y:S01]  /*236d0*/  ISETP.GE.U32.AND P1, PT, R236, 0x7ffffee2, PT ;  /* 0x7ffffee2ec00780c */ /* 0x000fe20003f26070 */
[----:B--2---:R-:W-:-:S02]  /*236e0*/  IMAD.WIDE R144, R252, 0x4, R210 ;  /* 0x00000004fc907825 */ /* 0x004fc400078e02d2 */
[----:B------:R-:W2:Y:S02]  /*236f0*/  LDL.LU.64 R190, [R1+0x718] ;  /* 0x0007180001be7983 */ /* 0x000ea40000300a00 */
[----:B---3--:R-:W-:Y:S02]  /*23700*/  IMAD.WIDE R136, R252, 0x4, R220 ;  /* 0x00000004fc887825 */ /* 0x008fe400078e02dc */
[----:B------:R-:W3:Y:S01]  /*23710*/  LDL.LU.64 R200, [R1+0x710] ;  /* 0x0007100001c87983 */ /* 0x000ee20000300a00 */
[----:B------:R-:W-:Y:S01]  /*23720*/  IADD3 R236, R112, -0xbd, RZ ;  /* 0xffffff4370ec7810 */ /* 0x000fe20007ffe0ff */
[----:B----4-:R-:W4:Y:S02]  /*23730*/  LDC R120, c[0x0][0x230] ;  /* 0x00008c00ff787b82 */ /* 0x010f240000000800 */
[----:B------:R-:W-:Y:S04]  /*23740*/  STL.64 [R1+0x7b0], R144 ;  /* 0x0007b09001007387 */ /* 0x000fe80000100a00 */
[----:B------:R-:W-:Y:S01]  /*23750*/  STL.64 [R1+0x7a8], R136 ;  /* 0x0007a88801007387 */ /* 0x000fe20000100a00 */
[----:B------:R-:W-:-:S03]  /*23760*/  ISETP.GE.U32.AND P3, PT, R237, 0x7ffffee3, PT ;  /* 0x7ffffee3ed00780c */ /* 0x000fc60003f66070 */
[----:B------:R-:W-:Y:S01]  /*23770*/  LDGSTS.E [R5+0x38004], desc[UR8][R144.64], !P6 ;  /* 0x3800400090057fae */ /* 0x000fe2000f121848 */
[----:B------:R-:W-:-:S03]  /*23780*/  IMAD.WIDE R128, R252, 0x4, R230 ;  /* 0x00000004fc807825 */ /* 0x000fc600078e02e6 */
[----:B------:R-:W-:Y:S01]  /*23790*/  LDGSTS.E [R5+0x3c004], desc[UR8][R136.64], !P6 ;  /* 0x3c00400088057fae */ /* 0x000fe2000f121848 */
[----:B------:R-:W-:-:S03]  /*237a0*/  IMAD.WIDE R112, R252, 0x4, R6 ;  /* 0x00000004fc707825 */ /* 0x000fc600078e0206 */
[----:B------:R-:W-:Y:S04]  /*237b0*/  LDGSTS.E [R5+0x38008], desc[UR8][R128.64], !P5 ;  /* 0x3800800080057fae */ /* 0x000fe8000e921848 */
[----:B------:R-:W4:Y:S04]  /*237c0*/  LDL.LU.64 R6, [R1+0x708] ;  /* 0x0007080001067983 */ /* 0x000f280000300a00 */
[----:B------:R-:W4:Y:S04]  /*237d0*/  LDL.LU.64 R210, [R1+0x700] ;  /* 0x0007000001d27983 */ /* 0x000f280000300a00 */
[----:B------:R-:W-:Y:S04]  /*237e0*/  STL.64 [R1+0x7a0], R128 ;  /* 0x0007a08001007387 */ /* 0x000fe80000100a00 */
[----:B------:R1:W-:Y:S04]  /*237f0*/  STL.64 [R1+0x798], R112 ;  /* 0x0007987001007387 */ /* 0x0003e80000100a00 */
[----:B------:R-:W4:Y:S04]  /*23800*/  LDL.LU.64 R220, [R1+0x6f8] ;  /* 0x0006f80001dc7983 */ /* 0x000f280000300a00 */
[----:B------:R-:W4:Y:S01]  /*23810*/  LDL.LU.64 R230, [R1+0x6f0] ;  /* 0x0006f00001e67983 */ /* 0x000f220000300a00 */
[----:B------:R-:W-:-:S02]  /*23820*/  VIADD R237, R239, 0xffffff60 ;  /* 0xffffff60efed7836 */ /* 0x000fc40000000000 */
[----:B------:R-:W4:Y:S01]  /*23830*/  LDC R239, c[0x0][0x230] ;  /* 0x00008c00ffef7b82 */ /* 0x000f220000000800 */
[----:B------:R1:W-:Y:S02]  /*23840*/  LDGSTS.E [R5+0x3c008], desc[UR8][R112.64], !P5 ;  /* 0x3c00800070057fae */ /* 0x0003e4000e921848 */
[----:B------:R-:W-:Y:S01]  /*23850*/  ISETP.GE.U32.AND P6, PT, R237, 0x7ffffee1, PT ;  /* 0x7ffffee1ed00780c */ /* 0x000fe20003fc6070 */
[----:B------:R-:W-:-:S04]  /*23860*/  VIADD R237, R238, 0xffffff42 ;  /* 0xffffff42eeed7836 */ /* 0x000fc80000000000 */
[----:B-1----:R-:W1:Y:S08]  /*23870*/  LDC R113, c[0x0][0x230] ;  /* 0x00008c00ff717b82 */ /* 0x002e700000000800 */
[----:B------:R-:W1:Y:S01]  /*23880*/  LDC R112, c[0x0][0x230] ;  /* 0x00008c00ff707b82 */ /* 0x000e620000000800 */
[----:B------:R-:W-:-:S04]  /*23890*/  IMAD.WIDE R152, R252, 0x4, R170 ;  /* 0x00000004fc987825 */ /* 0x000fc800078e02aa */
[C---:B------:R-:W-:Y:S01]  /*238a0*/  IMAD.WIDE R144, R252.reuse, 0x4, R180 ;  /* 0x00000004fc907825 */ /* 0x040fe200078e02b4 */
[----:B------:R-:W-:Y:S03]  /*238b0*/  STL.64 [R1+0x790], R152 ;  /* 0x0007909801007387 */ /* 0x000fe60000100a00 */
[C---:B--2---:R-:W-:Y:S01]  /*238c0*/  IMAD.WIDE R136, R252.reuse, 0x4, R190 ;  /* 0x00000004fc887825 */ /* 0x044fe200078e02be */
[----:B------:R-:W-:Y:S03]  /*238d0*/  STL.64 [R1+0x788], R144 ;  /* 0x0007889001007387 */ /* 0x000fe60000100a00 */
[C---:B---3--:R-:W-:Y:S01]  /*238e0*/  IMAD.WIDE R128, R252.reuse, 0x4, R200 ;  /* 0x00000004fc807825 */ /* 0x048fe200078e02c8 */
[----:B------:R-:W2:Y:S03]  /*238f0*/  LDL.LU.64 R180, [R1+0x6e8] ;  /* 0x0006e80001b47983 */ /* 0x000ea60000300a00 */
[----:B----4-:R-:W-:Y:S01]  /*23900*/  IMAD.WIDE R6, R252, 0x4, R6 ;  /* 0x00000004fc067825 */ /* 0x010fe200078e0206 */
[----:B------:R-:W-:Y:S01]  /*23910*/  LDGSTS.E [R5+0x3800c], desc[UR8][R152.64], !P0 ;  /* 0x3800c00098057fae */ /* 0x000fe2000c121848 */
[----:B------:R-:W-:Y:S01]  /*23920*/  ISETP.GE.U32.AND P5, PT, R236, 0x7ffffec4, PT ;  /* 0x7ffffec4ec00780c */ /* 0x000fe20003fa6070 */
[----:B------:R-:W3:Y:S02]  /*23930*/  LDC R238, c[0x0][0x230] ;  /* 0x00008c00ffee7b82 */ /* 0x000ee40000000800 */
[----:B------:R-:W4:Y:S04]  /*23940*/  LDL.LU.64 R190, [R1+0x6e0] ;  /* 0x0006e00001be7983 */ /* 0x000f280000300a00 */
[----:B------:R-:W-:Y:S04]  /*23950*/  LDGSTS.E [R5+0x3c00c], desc[UR8][R144.64], !P0 ;  /* 0x3c00c00090057fae */ /* 0x000fe8000c121848 */
[----:B------:R1:W-:Y:S04]  /*23960*/  STL.64 [R1+0x780], R136 ;  /* 0x0007808801007387 */ /* 0x0003e80000100a00 */
[----:B------:R1:W-:Y:S04]  /*23970*/  LDGSTS.E [R2+0x20000], desc[UR8][R136.64], !P4 ;  /* 0x2000000088027fae */ /* 0x0003e8000e121848 */
[----:B------:R1:W-:Y:S04]  /*23980*/  STL.64 [R1+0x778], R128 ;  /* 0x0007788001007387 */ /* 0x0003e80000100a00 */
[----:B------:R1:W-:Y:S02]  /*23990*/  LDGSTS.E [R2+0x24000], desc[UR8][R128.64], !P4 ;  /* 0x2400000080027fae */ /* 0x0003e4000e121848 */
[----:B-1----:R-:W-:-:S02]  /*239a0*/  IMAD.WIDE R136, R252, 0x4, R210 ;  /* 0x00000004fc887825 */ /* 0x002fc400078e02d2 */
[----:B------:R-:W3:Y:S01]  /*239b0*/  LDL.LU.64 R200, [R1+0x518] ;  /* 0x0005180001c87983 */ /* 0x000ee20000300a00 */
[----:B------:R-:W-:-:S03]  /*239c0*/  ISETP.GE.U32.AND P0, PT, R237, 0x7ffffec3, PT ;  /* 0x7ffffec3ed00780c */ /* 0x000fc60003f06070 */
[----:B------:R-:W3:Y:S01]  /*239d0*/  LDL.LU.64 R160, [R1+0x510] ;  /* 0x0005100001a07983 */ /* 0x000ee20000300a00 */
[----:B------:R-:W-:-:S03]  /*239e0*/  IMAD.WIDE R128, R252, 0x4, R220 ;  /* 0x00000004fc807825 */ /* 0x000fc600078e02dc */
[----:B------:R1:W-:Y:S04]  /*239f0*/  STL.64 [R1+0x770], R6 ;  /* 0x0007700601007387 */ /* 0x0003e80000100a00 */
[----:B------:R-:W3:Y:S01]  /*23a00*/  LDL.LU.64 R210, [R1+0x508] ;  /* 0x0005080001d27983 */ /* 0x000ee20000300a00 */
[----:B------:R-:W-:-:S03]  /*23a10*/  VIADD R237, R120, 0xffffff40 ;  /* 0xffffff4078ed7836 */ /* 0x000fc60000000000 */
[----:B------:R2:W-:Y:S01]  /*23a20*/  STL.64 [R1+0x768], R136 ;  /* 0x0007688801007387 */ /* 0x0005e20000100a00 */
[----:B------:R-:W-:-:S03]  /*23a30*/  IMAD.WIDE R120, R252, 0x4, R230 ;  /* 0x00000004fc787825 */ /* 0x000fc600078e02e6 */
[----:B------:R-:W3:Y:S04]  /*23a40*/  LDL.LU.64 R220, [R1+0x500] ;  /* 0x0005000001dc7983 */ /* 0x000ee80000300a00 */
[----:B------:R4:W-:Y:S04]  /*23a50*/  STL.64 [R1+0x760], R128 ;  /* 0x0007608001007387 */ /* 0x0009e80000100a00 */
[----:B------:R-:W3:Y:S04]  /*23a60*/  LDL.LU.64 R230, [R1+0x4f8] ;  /* 0x0004f80001e67983 */ /* 0x000ee80000300a00 */
[----:B------:R-:W-:Y:S01]  /*23a70*/  LDGSTS.E [R2+0x20004], desc[UR8][R6.64], !P3 ;  /* 0x2000400006027fae */ /* 0x000fe2000d921848 */
[----:B------:R-:W-:-:S02]  /*23a80*/  IADD3 R236, R105, -0xbf, RZ ;  /* 0xffffff4169ec7810 */ /* 0x000fc40007ffe0ff */
[----:B------:R-:W3:Y:S01]  /*23a90*/  LDC R105, c[0x0][0x230] ;  /* 0x00008c00ff697b82 */ /* 0x000ee20000000800 */
[----:B------:R2:W-:Y:S04]  /*23aa0*/  LDGSTS.E [R2+0x24004], desc[UR8][R136.64], !P3 ;  /* 0x2400400088027fae */ /* 0x0005e8000d921848 */
[----:B-1----:R-:W3:Y:S01]  /*23ab0*/  LDL.LU.64 R6, [R1+0x4f0] ;  /* 0x0004f00001067983 */ /* 0x002ee20000300a00 */
[----:B------:R-:W-:Y:S02]  /*23ac0*/  ISETP.GE.U32.AND P4, PT, R236, 0x7ffffec2, PT ;  /* 0x7ffffec2ec00780c */ /* 0x000fe40003f86070 */
[----:B------:R-:W-:Y:S01]  /*23ad0*/  IADD3 R236, R104, -0xdd, RZ ;  /* 0xffffff2368ec7810 */ /* 0x000fe20007ffe0ff */
[----:B------:R4:W-:Y:S01]  /*23ae0*/  LDGSTS.E [R2+0x20008], desc[UR8][R128.64], !P1 ;  /* 0x2000800080027fae */ /* 0x0009e2000c921848 */
[----:B------:R-:W-:Y:S01]  /*23af0*/  ISETP.GE.U32.AND P3, PT, R237, 0x7ffffec1, PT ;  /* 0x7ffffec1ed00780c */ /* 0x000fe20003f66070 */
[----:B------:R-:W-:Y:S01]  /*23b00*/  VIADD R237, R113, 0xffffff22 ;  /* 0xffffff2271ed7836 */ /* 0x000fe20000000000 */
[----:B------:R-:W1:Y:S01]  /*23b10*/  LDC R104, c[0x0][0x230] ;  /* 0x00008c00ff687b82 */ /* 0x000e620000000800 */
[----:B------:R3:W-:Y:S04]  /*23b20*/  STL.64 [R1+0x758], R120 ;  /* 0x0007587801007387 */ /* 0x0007e80000100a00 */
[----:B------:R3:W-:Y:S01]  /*23b30*/  LDGSTS.E [R2+0x24008], desc[UR8][R120.64], !P1 ;  /* 0x2400800078027fae */ /* 0x0007e2000c921848 */
[----:B------:R-:W-:-:S02]  /*23b40*/  ISETP.GE.U32.AND P1, PT, R236, 0x7ffffea4, PT ;  /* 0x7ffffea4ec00780c */ /* 0x000fc40003f26070 */
[----:B------:R-:W-:Y:S01]  /*23b50*/  IADD3 R236, R112, -0xdf, RZ ;  /* 0xffffff2170ec7810 */ /* 0x000fe20007ffe0ff */
[----:B------:R-:W3:Y:S01]  /*23b60*/  LDL.LU.64 R170, [R1+0x4e8] ;  /* 0x0004e80001aa7983 */ /* 0x000ee20000300a00 */
[----:B--2---:R-:W-:-:S03]  /*23b70*/  IMAD.WIDE R136, R252, 0x4, R180 ;  /* 0x00000004fc887825 */ /* 0x004fc600078e02b4 */
[----:B------:R-:W2:Y:S04]  /*23b80*/  LDL.LU.64 R180, [R1+0x4e0] ;  /* 0x0004e00001b47983 */ /* 0x000ea80000300a00 */
[----:B------:R1:W-:Y:S04]  /*23b90*/  STL.64 [R1+0x750], R136 ;  /* 0x0007508801007387 */ /* 0x0003e80000100a00 */
[----:B------:R1:W-:Y:S01]  /*23ba0*/  LDGSTS.E [R2+0x2000c], desc[UR8][R136.64], !P6 ;  /* 0x2000c00088027fae */ /* 0x0003e2000f121848 */
[----:B----4-:R-:W-:-:S05]  /*23bb0*/  IMAD.WIDE R128, R252, 0x4, R190 ;  /* 0x00000004fc807825 */ /* 0x010fca00078e02be */
[----:B------:R4:W-:Y:S04]  /*23bc0*/  STL.64 [R1+0x748], R128 ;  /* 0x0007488001007387 */ /* 0x0009e80000100a00 */
[----:B------:R-:W2:Y:S04]  /*23bd0*/  LDL.LU.64 R190, [R1+0x318] ;  /* 0x0003180001be7983 */ /* 0x000ea80000300a00 */
[----:B------:R4:W-:Y:S01]  /*23be0*/  LDGSTS.E [R2+0x2400c], desc[UR8][R128.64], !P6 ;  /* 0x2400c00080027fae */ /* 0x0009e2000f121848 */
[----:B---3--:R-:W-:-:S03]  /*23bf0*/  IMAD.WIDE R120, R252, 0x4, R200 ;  /* 0x00000004fc787825 */ /* 0x008fc600078e02c8 */
[----:B------:R-:W3:Y:S01]  /*23c00*/  LDL.LU.64 R200, [R1+0x310] ;  /* 0x0003100001c87983 */ /* 0x000ee20000300a00 */
[----:B------:R-:W-:-:S03]  /*23c10*/  IMAD.WIDE R112, R252, 0x4, R160 ;  /* 0x00000004fc707825 */ /* 0x000fc600078e02a0 */
[----:B------:R4:W-:Y:S04]  /*23c20*/  STL.64 [R1+0x740], R120 ;  /* 0x0007407801007387 */ /* 0x0009e80000100a00 */
[----:B------:R4:W-:Y:S01]  /*23c30*/  LDGSTS.E [R2+0x28000], desc[UR8][R120.64], !P5 ;  /* 0x2800000078027fae */ /* 0x0009e2000e921848 */
[----:B-1----:R-:W-:-:S03]  /*23c40*/  IMAD.WIDE R136, R252, 0x4, R210 ;  /* 0x00000004fc887825 */ /* 0x002fc600078e02d2 */
[----:B------:R1:W-:Y:S04]  /*23c50*/  STL.64 [R1+0x738], R112 ;  /* 0x0007387001007387 */ /* 0x0003e80000100a00 */
[----:B------:R1:W-:Y:S01]  /*23c60*/  LDGSTS.E [R2+0x2c000], desc[UR8][R112.64], !P5 ;  /* 0x2c00000070027fae */ /* 0x0003e2000e921848 */
[----:B----4-:R-:W-:-:S03]  /*23c70*/  IMAD.WIDE R128, R252, 0x4, R220 ;  /* 0x00000004fc807825 */ /* 0x010fc600078e02dc */
[----:B------:R-:W-:Y:S01]  /*23c80*/  STL.64 [R1+0x730], R136 ;  /* 0x0007308801007387 */ /* 0x000fe20000100a00 */
[----:B------:R-:W-:-:S03]  /*23c90*/  IMAD.WIDE R6, R252, 0x4, R6 ;  /* 0x00000004fc067825 */ /* 0x000fc600078e0206 */
[----:B------:R-:W-:Y:S01]  /*23ca0*/  STL.64 [R1+0x728], R128 ;  /* 0x0007288001007387 */ /* 0x000fe20000100a00 */
[----:B------:R-:W-:Y:S01]  /*23cb0*/  ISETP.GE.U32.AND P6, PT, R237, 0x7ffffea3, PT ;  /* 0x7ffffea3ed00780c */ /* 0x000fe20003fc6070 */
[----:B------:R-:W4:Y:S01]  /*23cc0*/  LDC R120, c[0x0][0x230] ;  /* 0x00008c00ff787b82 */ /* 0x000f220000000800 */
[----:B-1----:R-:W-:Y:S01]  /*23cd0*/  IMAD.WIDE R112, R252, 0x4, R230 ;  /* 0x00000004fc707825 */ /* 0x002fe200078e02e6 */
[----:B------:R-:W4:Y:S04]  /*23ce0*/  LDL.LU.64 R210, [R1+0x308] ;  /* 0x0003080001d27983 */ /* 0x000f280000300a00 */
[----:B------:R1:W-:Y:S04]  /*23cf0*/  LDGSTS.E [R2+0x28004], desc[UR8][R136.64], !P0 ;  /* 0x2800400088027fae */ /* 0x0003e8000c121848 */
[----:B------:R-:W-:Y:S04]  /*23d00*/  STL.64 [R1+0x720], R112 ;  /* 0x0007207001007387 */ /* 0x000fe80000100a00 */
[----:B------:R-:W4:Y:S04]  /*23d10*/  LDL.LU.64 R220, [R1+0x300] ;  /* 0x0003000001dc7983 */ /* 0x000f280000300a00 */
[----:B------:R2:W-:Y:S04]  /*23d20*/  LDGSTS.E [R2+0x2c004], desc[UR8][R128.64], !P0 ;  /* 0x2c00400080027fae */ /* 0x0005e8000c121848 */
[----:B------:R1:W-:Y:S04]  /*23d30*/  STL.64 [R1+0x718], R6 ;  /* 0x0007180601007387 */ /* 0x0003e80000100a00 */
[----:B------:R2:W-:Y:S04]  /*23d40*/  LDGSTS.E [R2+0x28008], desc[UR8][R112.64], !P4 ;  /* 0x2800800070027fae */ /* 0x0005e8000e121848 */
[----:B------:R-:W-:Y:S04]  /*23d50*/  LDGSTS.E [R2+0x2c008], desc[UR8][R6.64], !P4 ;  /* 0x2c00800006027fae */ /* 0x000fe8000e121848 */
[----:B------:R-:W4:Y:S04]  /*23d60*/  LDL.LU.64 R230, [R1+0x2f8] ;  /* 0x0002f80001e67983 */ /* 0x000f280000300a00 */
[----:B-1----:R-:W4:Y:S01]  /*23d70*/  LDL.LU.64 R6, [R1+0x2f0] ;  /* 0x0002f00001067983 */ /* 0x002f220000300a00 */
[----:B------:R-:W-:-:S05]  /*23d80*/  VIADD R237, R239, 0xffffff20 ;  /* 0xffffff20efed7836 */ /* 0x000fca0000000000 */
[----:B------:R-:W-:Y:S01]  /*23d90*/  ISETP.GE.U32.AND P0, PT, R237, 0x7ffffea1, PT ;  /* 0x7ffffea1ed00780c */ /* 0x000fe20003f06070 */
[----:B------:R-:W-:Y:S01]  /*23da0*/  VIADD R237, R238, 0xffffff02 ;  /* 0xffffff02eeed7836 */ /* 0x000fe20000000000 */
[----:B------:R-:W-:Y:S02]  /*23db0*/  ISETP.GE.U32.AND P5, PT, R236, 0x7ffffea2, PT ;  /* 0x7ffffea2ec00780c */ /* 0x000fe40003fa6070 */
[----:B------:R-:W-:Y:S01]  /*23dc0*/  IADD3 R236, R105, -0xfd, RZ ;  /* 0xffffff0369ec7810 */ /* 0x000fe20007ffe0ff */
[----:B------:R-:W-:-:S03]  /*23dd0*/  IMAD.WIDE R136, R252, 0x4, R170 ;  /* 0x00000004fc887825 */ /* 0x000fc600078e02aa */
[----:B------:R-:W-:Y:S02]  /*23de0*/  ISETP.GE.U32.AND P4, PT, R236, 0x7ffffe84, PT ;  /* 0x7ffffe84ec00780c */ /* 0x000fe40003f86070 */
[----:B------:R-:W-:Y:S01]  /*23df0*/  IADD3 R236, R104, -0xff, RZ ;  /* 0xffffff0168ec7810 */ /* 0x000fe20007ffe0ff */
[----:B------:R-:W-:Y:S04]  /*23e00*/  STL.64 [R1+0x710], R136 ;  /* 0x0007108801007387 */ /* 0x000fe80000100a00 */
[----:B------:R-:W-:Y:S01]  /*23e10*/  LDGSTS.E [R2+0x2800c], desc[UR8][R136.64], !P3 ;  /* 0x2800c00088027fae */ /* 0x000fe2000d921848 */
[----:B--2---:R-:W-:-:S05]  /*23e20*/  IMAD.WIDE R128, R252, 0x4, R180 ;  /* 0x00000004fc807825 */ /* 0x004fca00078e02b4 */
[----:B------:R1:W-:Y:S04]  /*23e30*/  STL.64 [R1+0x708], R128 ;  /* 0x0007088001007387 */ /* 0x0003e80000100a00 */
[----:B------:R-:W-:Y:S01]  /*23e40*/  LDGSTS.E [R2+0x2c00c], desc[UR8][R128.64], !P3 ;  /* 0x2c00c00080027fae */ /* 0x000fe2000d921848 */
[----:B------:R-:W-:-:S05]  /*23e50*/  IMAD.WIDE R112, R252, 0x4, R190 ;  /* 0x00000004fc707825 */ /* 0x000fca00078e02be */
[----:B------:R-:W-:Y:S04]  /*23e60*/  STL.64 [R1+0x700], R112 ;  /* 0x0007007001007387 */ /* 0x000fe80000100a00 */
[----:B-1----:R-:W2:Y:S04]  /*23e70*/  LDL.LU.64 R128, [R1+0x2e8] ;  /* 0x0002e80001807983 */ /* 0x002ea80000300a00 */
[----:B------:R-:W-:Y:S01]  /*23e80*/  LDGSTS.E [R2+0x30000], desc[UR8][R112.64], !P1 ;  /* 0x3000000070027fae */ /* 0x000fe2000c921848 */
[----:B---3--:R-:W-:-:S05]  /*23e90*/  IMAD.WIDE R104, R252, 0x4, R200 ;  /* 0x00000004fc687825 */ /* 0x008fca00078e02c8 */
[----:B------:R4:W-:Y:S04]  /*23ea0*/  STL.64 [R1+0x6f8], R104 ;  /* 0x0006f86801007387 */ /* 0x0009e80000100a00 */
[----:B------:R-:W3:Y:S04]  /*23eb0*/  LDL.LU.64 R136, [R1+0x2e0] ;  /* 0x0002e00001887983 */ /* 0x000ee80000300a00 */
[----:B------:R-:W3:Y:S04]  /*23ec0*/  LDL.LU.64 R144, [R1+0x118] ;  /* 0x0001180001907983 */ /* 0x000ee80000300a00 */
[----:B------:R-:W3:Y:S04]  /*23ed0*/  LDL.LU.64 R152, [R1+0x110] ;  /* 0x0001100001987983 */ /* 0x000ee80000300a00 */
[----:B------:R-:W3:Y:S04]  /*23ee0*/  LDL.LU.64 R160, [R1+0x108] ;  /* 0x0001080001a07983 */ /* 0x000ee80000300a00 */
[----:B------:R4:W-:Y:S04]  /*23ef0*/  LDGSTS.E [R2+0x34000], desc[UR8][R104.64], !P1 ;  /* 0x3400000068027fae */ /* 0x0009e8000c921848 */
[----:B------:R-:W3:Y:S04]  /*23f00*/  LDL.LU.64 R170, [R1+0x100] ;  /* 0x0001000001aa7983 */ /* 0x000ee80000300a00 */
[----:B------:R-:W3:Y:S04]  /*23f10*/  LDL.LU.64 R180, [R1+0xf8] ;  /* 0x0000f80001b47983 */ /* 0x000ee80000300a00 */
[----:B------:R-:W3:Y:S01]  /*23f20*/  LDL.LU.64 R190, [R1+0xf0] ;  /* 0x0000f00001be7983 */ /* 0x000ee20000300a00 */
[----:B------:R-:W-:-:S03]  /*23f30*/  ISETP.GE.U32.AND P1, PT, R236, 0x7ffffe82, PT ;  /* 0x7ffffe82ec00780c */ /* 0x000fc60003f26070 */
[----:B------:R-:W3:Y:S01]  /*23f40*/  LDL.LU.64 R200, [R1+0xe8] ;  /* 0x0000e80001c87983 */ /* 0x000ee20000300a00 */
[----:B----4-:R-:W-:-:S03]  /*23f50*/  IMAD.WIDE R104, R252, 0x4, R210 ;  /* 0x00000004fc687825 */ /* 0x010fc600078e02d2 */
[----:B------:R-:W4:Y:S01]  /*23f60*/  LDL.LU.64 R210, [R1+0xe0] ;  /* 0x0000e00001d27983 */ /* 0x000f220000300a00 */
[----:B------:R-:W-:-:S03]  /*23f70*/  VIADD R236, R120, 0xffffff00 ;  /* 0xffffff0078ec7836 */ /* 0x000fc60000000000 */
[----:B------:R1:W-:Y:S04]  /*23f80*/  STL.64 [R1+0x6f0], R104 ;  /* 0x0006f06801007387 */ /* 0x0003e80000100a00 */
[----:B------:R-:W-:Y:S01]  /*23f90*/  LDGSTS.E [R2+0x30004], desc[UR8][R104.64], !P6 ;  /* 0x3000400068027fae */ /* 0x000fe2000f121848 */
[----:B------:R-:W-:-:S03]  /*23fa0*/  IMAD.WIDE R112, R252, 0x4, R220 ;  /* 0x00000004fc707825 */ /* 0x000fc600078e02dc */
[----:B------:R-:W4:Y:S01]  /*23fb0*/  LDL.LU.64 R220, [R1+0xd8] ;  /* 0x0000d80001dc7983 */ /* 0x000f220000300a00 */
[----:B------:R-:W-:-:S03]  /*23fc0*/  IMAD.WIDE R238, R252, 0x4, R6 ;  /* 0x00000004fcee7825 */ /* 0x000fc600078e0206 */
[----:B------:R-:W-:Y:S01]  /*23fd0*/  LDGSTS.E [R2+0x34004], desc[UR8][R112.64], !P6 ;  /* 0x3400400070027fae */ /* 0x000fe2000f121848 */
[----:B------:R-:W1:Y:S01]  /*23fe0*/  S2R R7, SR_TID.X ;  /* 0x0000000000077919 */ /* 0x000e620000002100 */
[----:B------:R-:W-:Y:S02]  /*23ff0*/  IMAD.WIDE R120, R252, 0x4, R230 ;  /* 0x00000004fc787825 */ /* 0x000fe400078e02e6 */
[----:B------:R1:W-:Y:S04]  /*24000*/  STL.64 [R1+0x6e8], R112 ;  /* 0x0006e87001007387 */ /* 0x0003e80000100a00 */
[----:B------:R-:W4:Y:S04]  /*24010*/  LDL.LU.64 R230, [R1+0xb0] ;  /* 0x0000b00001e67983 */ /* 0x000f280000300a00 */
[----:B-1----:R-:W4:Y:S04]  /*24020*/  LDL.LU.64 R104, [R1+0x1700] ;  /* 0x0017000001687983 */ /* 0x002f280000300a00 */
[----:B------:R1:W-:Y:S04]  /*24030*/  STL.64 [R1+0x6e0], R120 ;  /* 0x0006e07801007387 */ /* 0x0003e80000100a00 */
[----:B------:R-:W4:Y:S04]  /*24040*/  LDL.LU.64 R112, [R1+0x16f8] ;  /* 0x0016f80001707983 */ /* 0x000f280000300a00 */
[----:B------:R-:W-:Y:S04]  /*24050*/  LDGSTS.E [R2+0x30008], desc[UR8][R120.64], !P5 ;  /* 0x3000800078027fae */ /* 0x000fe8000e921848 */
[----:B------:R1:W-:Y:S01]  /*24060*/  STL.64 [R1+0x6d8], R238 ;  /* 0x0006d8ee01007387 */ /* 0x0003e20000100a00 */
[----:B------:R-:W-:-:S03]  /*24070*/  LOP3.LUT R7, R7, 0x7f, RZ, 0xc0, !PT ;  /* 0x0000007f07077812 */ /* 0x000fc600078ec0ff */
[----:B------:R1:W-:Y:S01]  /*24080*/  LDGSTS.E [R2+0x34008], desc[UR8][R238.64], !P5 ;  /* 0x34008000ee027fae */ /* 0x0003e2000e921848 */
[----:B------:R-:W-:-:S03]  /*24090*/  ISETP.GE.AND P5, PT, R7, R236, PT ;  /* 0x000000ec0700720c */ /* 0x000fc60003fa6270 */
[----:B-1----:R-:W4:Y:S04]  /*240a0*/  LDL.LU.64 R120, [R1+0x16f0] ;  /* 0x0016f00001787983 */ /* 0x002f280000300a00 */
[----:B------:R-:W4:Y:S01]  /*240b0*/  LDL.LU.64 R6, [R1+0x88] ;  /* 0x0000880001067983 */ /* 0x000f220000300a00 */
[----:B------:R-:W-:Y:S01]  /*240c0*/  USHF.L.U32 UR11, UR11, 0x7, URZ ;  /* 0x000000070b0b7899 */ /* 0x000fe2000800063f */
[----:B------:R-:W-:Y:S02]  /*240d0*/  ISETP.GE.U32.AND P3, PT, R237, 0x7ffffe83, PT ;  /* 0x7ffffe83ed00780c */ /* 0x000fe40003f66070 */
[----:B------:R-:W-:-:S03]  /*240e0*/  ISETP.GE.U32.AND P6, PT, R236, 0x7ffffe81, PT ;  /* 0x7ffffe81ec00780c */ /* 0x000fc60003fc6070 */
[----:B------:R-:W-:Y:S01]  /*240f0*/  MOV R237, UR11 ;  /* 0x0000000b00ed7c02 */ /* 0x000fe20008000f00 */
[C---:B------:R-:W-:Y:S01]  /*24100*/  VIADD R238, R240.reuse, 0x100000 ;  /* 0x00100000f0ee7836 */ /* 0x040fe20000000000 */
[----:B------:R-:W-:Y:S01]  /*24110*/  IADD3 R236, R240, 0x100000, RZ ;  /* 0x00100000f0ec7810 */ /* 0x000fe20007ffe0ff */
[----:B--2---:R-:W-:-:S05]  /*24120*/  IMAD.WIDE R128, R252, 0x4, R128 ;  /* 0x00000004fc807825 */ /* 0x004fca00078e0280 */
[----:B------:R1:W-:Y:S04]  /*24130*/  STL.64 [R1+0x6d0], R128 ;  /* 0x0006d08001007387 */ /* 0x0003e80000100a00 */
[----:B------:R-:W-:Y:S01]  /*24140*/  LDGSTS.E [R2+0x3000c], desc[UR8][R128.64], !P0 ;  /* 0x3000c00080027fae */ /* 0x000fe2000c121848 */
[----:B---3--:R-:W-:-:S04]  /*24150*/  IMAD.WIDE R136, R252, 0x4, R136 ;  /* 0x00000004fc887825 */ /* 0x008fc800078e0288 */
[C---:B------:R-:W-:Y:S01]  /*24160*/  IMAD.WIDE R144, R252.reuse, 0x4, R144 ;  /* 0x00000004fc907825 */ /* 0x040fe200078e0290 */
[----:B------:R2:W-:Y:S03]  /*24170*/  STL.64 [R1+0x6b8], R136 ;  /* 0x0006b88801007387 */ /* 0x0005e60000100a00 */
        /* <DEDUP_REMOVED lines=11> */
[----:B------:R3:W-:Y:S04]  /*24230*/  STL.64 [R1+0x658], R190 ;  /* 0x000658be01007387 */ /* 0x0007e80000100a00 */
[----:B------:R3:W-:Y:S01]  /*24240*/  STL.64 [R1+0x648], R200 ;  /* 0x000648c801007387 */ /* 0x0007e20000100a00 */
[----:B----4-:R-:W-:-:S03]  /*24250*/  IMAD.WIDE R210, R252, 0x4, R210 ;  /* 0x00000004fcd27825 */ /* 0x010fc600078e02d2 */
[----:B-1----:R-:W4:Y:S04]  /*24260*/  LDL.LU.64 R128, [R1+0x16e8] ;  /* 0x0016e80001807983 */ /* 0x002f280000300a00 */
[----:B------:R1:W-:Y:S04]  /*24270*/  STL.64 [R1+0x638], R210 ;  /* 0x000638d201007387 */ /* 0x0003e80000100a00 */
[----:B------:R-:W-:Y:S01]  /*24280*/  LDGSTS.E [R2+0x3400c], desc[UR8][R136.64], !P0 ;  /* 0x3400c00088027fae */ /* 0x000fe2000c121848 */
[----:B------:R-:W-:-:S03]  /*24290*/  IMAD.WIDE R220, R237, 0x4, R220 ;  /* 0x00000004eddc7825 */ /* 0x000fc600078e02dc */
[----:B------:R-:W-:Y:S04]  /*242a0*/  LDGSTS.E [R2+0x38000], desc[UR8][R144.64], !P4 ;  /* 0x3800000090027fae */ /* 0x000fe8000e121848 */
[----:B------:R-:W-:Y:S04]  /*242b0*/  LDGSTS.E [R2+0x3c000], desc[UR8][R152.64], !P4 ;  /* 0x3c00000098027fae */ /* 0x000fe8000e121848 */
[----:B--2---:R-:W2:Y:S04]  /*242c0*/  LDL.LU.64 R136, [R1+0x16e0] ;  /* 0x0016e00001887983 */ /* 0x004ea80000300a00 */
[----:B------:R1:W-:Y:S04]  /*242d0*/  STL.64 [R1+0x628], R220 ;  /* 0x000628dc01007387 */ /* 0x0003e80000100a00 */
[----:B---3--:R-:W3:Y:S04]  /*242e0*/  LDL.LU.64 R144, [R1+0x16d8] ;  /* 0x0016d80001907983 */ /* 0x008ee80000300a00 */
[----:B------:R-:W-:Y:S04]  /*242f0*/  LDGSTS.E [R2+0x38004], desc[UR8][R160.64], !P3 ;  /* 0x38004000a0027fae */ /* 0x000fe8000d921848 */
[----:B------:R-:W-:Y:S04]  /*24300*/  LDGSTS.E [R2+0x3c004], desc[UR8][R170.64], !P3 ;  /* 0x3c004000aa027fae */ /* 0x000fe8000d921848 */
[----:B------:R-:W-:Y:S04]  /*24310*/  LDGSTS.E [R2+0x38008], desc[UR8][R180.64], !P1 ;  /* 0x38008000b4027fae */ /* 0x000fe8000c921848 */
[----:B------:R-:W-:Y:S04]  /*24320*/  LDGSTS.E [R2+0x3c008], desc[UR8][R190.64], !P1 ;  /* 0x3c008000be027fae */ /* 0x000fe8000c921848 */
[----:B------:R-:W-:Y:S01]  /*24330*/  LDGSTS.E [R2+0x3800c], desc[UR8][R200.64], !P6 ;  /* 0x3800c000c8027fae */ /* 0x000fe2000f121848 */
[----:B------:R-:W-:-:S03]  /*24340*/  IMAD.WIDE R230, R237, 0x4, R230 ;  /* 0x00000004ede67825 */ /* 0x000fc600078e02e6 */
[----:B------:R-:W-:Y:S04]  /*24350*/  LDGSTS.E [R2+0x3c00c], desc[UR8][R210.64], !P6 ;  /* 0x3c00c000d2027fae */ /* 0x000fe8000f121848 */
[----:B------:R1:W-:Y:S04]  /*24360*/  STL.64 [R1+0x558], R230 ;  /* 0x000558e601007387 */ /* 0x0003e80000100a00 */
[----:B------:R-:W3:Y:S04]  /*24370*/  LDL.LU.64 R152, [R1+0x16d0] ;  /* 0x0016d00001987983 */ /* 0x000ee80000300a00 */
[----:B------:R-:W4:Y:S04]  /*24380*/  LDL.LU.64 R160, [R1+0x16c8] ;  /* 0x0016c80001a07983 */ /* 0x000f280000300a00 */
[----:B------:R-:W2:Y:S04]  /*24390*/  LDL.LU.64 R170, [R1+0x16c0] ;  /* 0x0016c00001aa7983 */ /* 0x000ea80000300a00 */
[----:B------:R-:W3:Y:S04]  /*243a0*/  LDL.LU.64 R180, [R1+0x16b8] ;  /* 0x0016b80001b47983 */ /* 0x000ee80000300a00 */
[----:B------:R-:W3:Y:S04]  /*243b0*/  LDL.LU.64 R190, [R1+0x16b0] ;  /* 0x0016b00001be7983 */ /* 0x000ee80000300a00 */
[----:B------:R-:W4:Y:S01]  /*243c0*/  LDL.LU.64 R200, [R1+0x16a8] ;  /* 0x0016a80001c87983 */ /* 0x000f220000300a00 */
[----:B------:R-:W-:-:S03]  /*243d0*/  IMAD.WIDE R6, R237, 0x4, R6 ;  /* 0x00000004ed067825 */ /* 0x000fc600078e0206 */
[----:B------:R-:W0:Y:S04]  /*243e0*/  LDGDEPBAR ;  /* 0x00000000000079af */ /* 0x000e280000000000 */
[----:B-1----:R-:W2:Y:S04]  /*243f0*/  LDL.LU.64 R210, [R1+0x16a0] ;  /* 0x0016a00001d27983 */ /* 0x002ea80000300a00 */
[----:B------:R-:W-:Y:S04]  /*24400*/  LDGSTS.E [R238], desc[UR8][R220.64], P2 ;  /* 0x00000000dcee7fae */ /* 0x000fe80009121848 */
[----:B------:R1:W-:Y:S04]  /*24410*/  LDGSTS.E [R236+0x400], desc[UR8][R230.64], P2 ;  /* 0x00400000e6ec7fae */ /* 0x0003e80009121848 */
[----:B------:R-:W3:Y:S04]  /*24420*/  LDL.LU.64 R220, [R1+0x1698] ;  /* 0x0016980001dc7983 */ /* 0x000ee80000300a00 */
[----:B------:R-:W3:Y:S04]  /*24430*/  LDL.LU.64 R230, [R1+0x1690] ;  /* 0x0016900001e67983 */ /* 0x000ee80000300a00 */
[----:B------:R1:W-:Y:S04]  /*24440*/  STL.64 [R1+0x548], R6 ;  /* 0x0005480601007387 */ /* 0x0003e80000100a00 */
[----:B-1----:R-:W4:Y:S02]  /*24450*/  LDL.LU.64 R6, [R1+0x1688] ;  /* 0x0016880001067983 */ /* 0x002f240000300a00 */
[----:B----4-:R-:W-:-:S05]  /*24460*/  IMAD.WIDE R6, R237, 0x4, R6 ;  /* 0x00000004ed067825 */ /* 0x010fca00078e0206 */
[----:B------:R1:W-:Y:S04]  /*24470*/  STL.64 [R1+0x538], R6 ;  /* 0x0005380601007387 */ /* 0x0003e80000100a00 */
[----:B-1----:R-:W4:Y:S01]  /*24480*/  LDL.LU.64 R6, [R1+0x1680] ;  /* 0x0016800001067983 */ /* 0x002f220000300a00 */
[C---:B------:R-:W-:Y:S01]  /*24490*/  VIADD R239, R240.reuse, 0x100000 ;  /* 0x00100000f0ef7836 */ /* 0x040fe20000000000 */
[----:B------:R-:W-:Y:S02]  /*244a0*/  UISETP.GE.AND UP0, UPT, UR6, 0x80, UPT ;  /* 0x000000800600788c */ /* 0x000fe4000bf06270 */
[----:B------:R1:W-:Y:S04]  /*244b0*/  STL.64 [R1+0x17d0], R250 ;  /* 0x0017d0fa01007387 */ /* 0x0003e80000100a00 */
[----:B-1----:R-:W3:Y:S04]  /*244c0*/  LDL.64 R250, [R1+0x548] ;  /* 0x0005480001fa7983 */ /* 0x002ee80000100a00 */
[----:B------:R1:W-:Y:S04]  /*244d0*/  STL.64 [R1+0x17c8], R242 ;  /* 0x0017c8f201007387 */ /* 0x0003e80000100a00 */
[----:B-1----:R-:W3:Y:S04]  /*244e0*/  LDL.LU.64 R242, [R1+0x10] ;  /* 0x0000100001f27983 */ /* 0x002ee80000300a00 */
[----:B------:R1:W-:Y:S04]  /*244f0*/  STL.64 [R1+0x17c0], R8 ;  /* 0x0017c00801007387 */ /* 0x0003e80000100a00 */
[----:B-1----:R-:W3:Y:S04]  /*24500*/  LDL.LU.64 R8, [R1+0x38] ;  /* 0x0000380001087983 */ /* 0x002ee80000300a00 */
[----:B------:R1:W-:Y:S04]  /*24510*/  STL [R1+0x16a8], R4 ;  /* 0x0016a80401007387 */ /* 0x0003e80000100800 */
[----:B------:R1:W-:Y:S04]  /*24520*/  STL [R1+0x1698], R3 ;  /* 0x0016980301007387 */ /* 0x0003e80000100800 */
[----:B------:R-:W-:Y:S01]  /*24530*/  STL [R1+0x1688], R0 ;  /* 0x0016880001007387 */ /* 0x000fe20000100800 */
[----:B------:R-:W-:Y:S01]  /*24540*/  IADD3 R236, R240, 0x100000, RZ ;  /* 0x00100000f0ec7810 */ /* 0x000fe20007ffe0ff */
[----:B------:R-:W-:Y:S01]  /*24550*/  UISETP.GT.AND UP1, UPT, UR6, 0x17f, UPT ;  /* 0x0000017f0600788c */ /* 0x000fe2000bf24270 */
[C---:B--2---:R-:W-:Y:S01]  /*24560*/  IMAD.WIDE R210, R237.reuse, 0x4, R210 ;  /* 0x00000004edd27825 */ /* 0x044fe200078e02d2 */
[----:B----4-:R2:W-:Y:S01]  /*24570*/  STL.64 [R1+0x1680], R6 ;  /* 0x0016800601007387 */ /* 0x0105e20000100a00 */
[----:B-1----:R-:W1:Y:S02]  /*24580*/  LDC R4, c[0x0][0x230] ;  /* 0x00008c00ff047b82 */ /* 0x002e640000000800 */
[----:B------:R-:W-:-:S04]  /*24590*/  IMAD.WIDE R200, R237, 0x4, R200 ;  /* 0x00000004edc87825 */ /* 0x000fc800078e02c8 */
[C---:B------:R-:W-:Y:S02]  /*245a0*/  IMAD.WIDE R170, R237.reuse, 0x4, R170 ;  /* 0x00000004edaa7825 */ /* 0x040fe400078e02aa */
[----:B------:R-:W4:Y:S01]  /*245b0*/  LDC R3, c[0x0][0x230] ;  /* 0x00008c00ff037b82 */ /* 0x000f220000000800 */
[----:B--2---:R-:W2:Y:S01]  /*245c0*/  LDL.64 R6, [R1+0x538] ;  /* 0x0005380001067983 */ /* 0x004ea20000100a00 */
[----:B------:R-:W-:Y:S01]  /*245d0*/  VIADD R0, R240, 0x100000 ;  /* 0x00100000f0007836 */ /* 0x000fe20000000000 */
[----:B------:R-:W-:Y:S01]  /*245e0*/  PLOP3.LUT P0, PT, PT, PT, UP1, 0x80, 0x0 ;  /* 0x000000000000781c */ /* 0x000fe20003f0f018 */
[----:B------:R-:W-:-:S04]  /*245f0*/  IMAD.WIDE R160, R237, 0x4, R160 ;  /* 0x00000004eda07825 */ /* 0x000fc800078e02a0 */
[----:B------:R-:W-:-:S04]  /*24600*/  IMAD.WIDE R136, R237, 0x4, R136 ;  /* 0x00000004ed887825 */ /* 0x000fc800078e0288 */
[----:B------:R-:W-:-:S04]  /*24610*/  IMAD.WIDE R128, R237, 0x4, R128 ;  /* 0x00000004ed807825 */ /* 0x000fc800078e0280 */
[----:B------:R-:W-:-:S04]  /*24620*/  IMAD.WIDE R104, R237, 0x4, R104 ;  /* 0x00000004ed687825 */ /* 0x000fc800078e0268 */
[----:B------:R-:W-:-:S04]  /*24630*/  IMAD.WIDE R96, R237, 0x4, R96 ;  /* 0x00000004ed607825 */ /* 0x000fc800078e0260 */
[----:B------:R-:W-:-:S04]  /*24640*/  IMAD.WIDE R72, R237, 0x4, R72 ;  /* 0x00000004ed487825 */ /* 0x000fc800078e0248 */
[C---:B------:R-:W-:Y:S01]  /*24650*/  IMAD.WIDE R48, R237.reuse, 0x4, R48 ;  /* 0x00000004ed307825 */ /* 0x040fe200078e0230 */
[----:B---3--:R3:W-:Y:S04]  /*24660*/  LDGSTS.E [R239+0x800], desc[UR8][R250.64], P2 ;  /* 0x00800000faef7fae */ /* 0x0087e80009121848 */
[----:B------:R-:W4:Y:S01]  /*24670*/  LDL.LU.64 R250, [R1+0x17d0] ;  /* 0x0017d00001fa7983 */ /* 0x000f220000300a00 */
[----:B---3--:R-:W-:Y:S01]  /*24680*/  IADD3 R239, R240, 0x100000, RZ ;  /* 0x00100000f0ef7810 */ /* 0x008fe20007ffe0ff */
[----:B------:R-:W-:-:S05]  /*24690*/  IMAD.WIDE R8, R237, 0x4, R8 ;  /* 0x00000004ed087825 */ /* 0x000fca00078e0208 */
[----:B------:R3:W-:Y:S04]  /*246a0*/  STL.64 [R1+0x528], R8 ;  /* 0x0005280801007387 */ /* 0x0007e80000100a00 */
[----:B--2---:R-:W-:Y:S04]  /*246b0*/  LDGSTS.E [R238+0xc00], desc[UR8][R6.64], P2 ;  /* 0x00c0000006ee7fae */ /* 0x004fe80009121848 */
[----:B------:R3:W-:Y:S02]  /*246c0*/  LDGSTS.E [R236+0x1000], desc[UR8][R8.64], P2 ;  /* 0x0100000008ec7fae */ /* 0x0007e40009121848 */
[----:B---3--:R-:W-:-:S04]  /*246d0*/  IMAD.WIDE R8, R237, 0x4, R242 ;  /* 0x00000004ed087825 */ /* 0x008fc800078e02f2 */
[----:B------:R-:W-:Y:S01]  /*246e0*/  IMAD.WIDE R242, R237, 0x4, R230 ;  /* 0x00000004edf27825 */ /* 0x000fe200078e02e6 */
[----:B------:R-:W-:-:S03]  /*246f0*/  SEL R238, RZ, 0x4, P5 ;  /* 0x00000004ffee7807 */ /* 0x000fc60002800000 */
[----:B------:R-:W-:Y:S01]  /*24700*/  IMAD.WIDE R6, R237, 0x4, R220 ;  /* 0x00000004ed067825 */ /* 0x000fe200078e02dc */
[----:B------:R-:W-:Y:S01]  /*24710*/  MOV R220, R242 ;  /* 0x000000f200dc7202 */ /* 0x000fe20000000f00 */
[----:B------:R2:W-:Y:S02]  /*24720*/  LDGSTS.E [R0+0x1400], desc[UR8][R8.64], P2 ;  /* 0x0140000008007fae */ /* 0x0005e40009121848 */
[----:B------:R-:W-:Y:S02]  /*24730*/  IMAD.MOV.U32 R221, RZ, RZ, R243 ;  /* 0x000000ffffdd7224 */ /* 0x000fe400078e00f3 */
[C---:B------:R-:W-:Y:S01]  /*24740*/  VIADD R230, R240.reuse, 0x100000 ;  /* 0x00100000f0e67836 */ /* 0x040fe20000000000 */
[----:B------:R-:W-:Y:S01]  /*24750*/  STL.64 [R1+0x458], R8 ;  /* 0x0004580801007387 */ /* 0x000fe20000100a00 */
[----:B------:R-:W-:-:S03]  /*24760*/  IADD3 R231, R240, 0x100000, RZ ;  /* 0x00100000f0e77810 */ /* 0x000fc60007ffe0ff */
[----:B------:R3:W-:Y:S01]  /*24770*/  STL.64 [R1+0x450], R242 ;  /* 0x000450f201007387 */ /* 0x0007e20000100a00 */
[----:B------:R-:W-:Y:S01]  /*24780*/  SEL R236, R238, RZ, P0 ;  /* 0x000000ffeeec7207 */ /* 0x000fe20000000000 */
[C---:B------:R-:W-:Y:S01]  /*24790*/  IMAD.WIDE R40, R237.reuse, 0x4, R40 ;  /* 0x00000004ed287825 */ /* 0x040fe200078e0228 */
[----:B--2---:R-:W2:Y:S01]  /*247a0*/  LDC R0, c[0x0][0x230] ;  /* 0x00008c00ff007b82 */ /* 0x004ea20000000800 */
[----:B------:R1:W-:Y:S04]  /*247b0*/  LDGSTS.E [R239+0x1800], desc[UR8][R220.64], P2 ;  /* 0x01800000dcef7fae */ /* 0x0003e80009121848 */
[----:B------:R4:W-:Y:S04]  /*247c0*/  LDGSTS.E [R230+0x1c00], desc[UR8][R6.64], P2 ;  /* 0x01c0000006e67fae */ /* 0x0009e80009121848 */
[----:B---3--:R-:W3:Y:S04]  /*247d0*/  LDL.LU.64 R242, [R1+0x17c8] ;  /* 0x0017c80001f27983 */ /* 0x008ee80000300a00 */
[----:B------:R-:W3:Y:S01]  /*247e0*/  LDL.LU.64 R8, [R1+0x17c0] ;  /* 0x0017c00001087983 */ /* 0x000ee20000300a00 */
[C---:B-1----:R-:W-:Y:S01]  /*247f0*/  VIADD R221, R240.reuse, 0x100000 ;  /* 0x00100000f0dd7836 */ /* 0x042fe20000000000 */
[C---:B------:R-:W-:Y:S01]  /*24800*/  IADD3 R220, R240.reuse, 0x100000, RZ ;  /* 0x00100000f0dc7810 */ /* 0x040fe20007ffe0ff */
[----:B------:R-:W-:Y:S01]  /*24810*/  IMAD.WIDE R238, R237, 0x4, R190 ;  /* 0x00000004edee7825 */ /* 0x000fe200078e02be */
[----:B------:R4:W-:Y:S03]  /*24820*/  STL.64 [R1+0x448], R6 ;  /* 0x0004480601007387 */ /* 0x0009e60000100a00 */
[C---:B------:R-:W-:Y:S01]  /*24830*/  VIADD R190, R240.reuse, 0x100000 ;  /* 0x00100000f0be7836 */ /* 0x040fe20000000000 */
[----:B------:R-:W-:Y:S01]  /*24840*/  STL.64 [R1+0x440], R210 ;  /* 0x000440d201007387 */ /* 0x000fe20000100a00 */
[----:B------:R-:W-:-:S03]  /*24850*/  IADD3 R191, R240, 0x100000, RZ ;  /* 0x00100000f0bf7810 */ /* 0x000fc60007ffe0ff */
[----:B------:R-:W-:Y:S01]  /*24860*/  LDGSTS.E [R231+0x2000], desc[UR8][R210.64], P2 ;  /* 0x02000000d2e77fae */ /* 0x000fe20009121848 */
[----:B----4-:R-:W-:-:S03]  /*24870*/  IMAD.WIDE R6, R237, 0x4, R180 ;  /* 0x00000004ed067825 */ /* 0x010fc600078e02b4 */
[----:B------:R1:W-:Y:S01]  /*24880*/  STL.64 [R1+0x438], R200 ;  /* 0x000438c801007387 */ /* 0x0003e20000100a00 */
[C---:B------:R-:W-:Y:S01]  /*24890*/  IADD3 R180, R240.reuse, 0x100000, RZ ;  /* 0x00100000f0b47810 */ /* 0x040fe20007ffe0ff */
[----:B------:R-:W-:Y:S02]  /*248a0*/  VIADD R181, R240, 0x100000 ;  /* 0x00100000f0b57836 */ /* 0x000fe40000000000 */
[----:B------:R1:W-:Y:S04]  /*248b0*/  LDGSTS.E [R221+0x2400], desc[UR8][R200.64], P2 ;  /* 0x02400000c8dd7fae */ /* 0x0003e80009121848 */
[----:B------:R-:W-:Y:S04]  /*248c0*/  STL.64 [R1+0x430], R238 ;  /* 0x000430ee01007387 */ /* 0x000fe80000100a00 */
[----:B------:R-:W-:Y:S04]  /*248d0*/  LDGSTS.E [R220+0x2800], desc[UR8][R238.64], P2 ;  /* 0x02800000eedc7fae */ /* 0x000fe80009121848 */
[----:B------:R4:W-:Y:S01]  /*248e0*/  STL.64 [R1+0x428], R6 ;  /* 0x0004280601007387 */ /* 0x0009e20000100a00 */
[----:B-1----:R-:W-:-:S03]  /*248f0*/  IMAD.WIDE R200, R237, 0x4, R152 ;  /* 0x00000004edc87825 */ /* 0x002fc600078e0298 */
[----:B------:R4:W-:Y:S01]  /*24900*/  LDGSTS.E [R190+0x2c00], desc[UR8][R6.64], P2 ;  /* 0x02c0000006be7fae */ /* 0x0009e20009121848 */
[C---:B------:R-:W-:Y:S01]  /*24910*/  VIADD R152, R240.reuse, 0x100000 ;  /* 0x00100000f0987836 */ /* 0x040fe20000000000 */
[----:B------:R-:W-:Y:S02]  /*24920*/  IADD3 R153, R240, 0x100000, RZ ;  /* 0x00100000f0997810 */ /* 0x000fe40007ffe0ff */
[----:B------:R-:W-:Y:S04]  /*24930*/  STL.64 [R1+0x420], R170 ;  /* 0x000420aa01007387 */ /* 0x000fe80000100a00 */
        /* <DEDUP_REMOVED lines=25> */
[----:B------:R-:W-:-:S03]  /*24ad0*/  VIADD R88, R240, 0x100000 ;  /* 0x00100000f0587836 */ /* 0x000fc60000000000 */
[----:B------:R-:W-:Y:S04]  /*24ae0*/  STL.64 [R1+0x3e0], R104 ;  /* 0x0003e06801007387 */ /* 0x000fe80000100a00 */
[----:B------:R-:W-:Y:S01]  /*24af0*/  LDGSTS.E [R121+0x5000], desc[UR8][R104.64], P2 ;  /* 0x0500000068797fae */ /* 0x000fe20009121848 */
[----:B----4-:R-:W-:-:S03]  /*24b00*/  IMAD.WIDE R6, R237, 0x4, R80 ;  /* 0x00000004ed067825 */ /* 0x010fc600078e0250 */
[----:B------:R1:W-:Y:S04]  /*24b10*/  STL.64 [R1+0x3d8], R96 ;  /* 0x0003d86001007387 */ /* 0x0003e80000100a00 */
[----:B------:R1:W-:Y:S04]  /*24b20*/  LDGSTS.E [R113+0x5400], desc[UR8][R96.64], P2 ;  /* 0x0540000060717fae */ /* 0x0003e80009121848 */
[----:B------:R-:W-:Y:S04]  /*24b30*/  STL.64 [R1+0x3d0], R128 ;  /* 0x0003d08001007387 */ /* 0x000fe80000100a00 */
[----:B------:R-:W-:Y:S01]  /*24b40*/  LDGSTS.E [R112+0x5800], desc[UR8][R128.64], P2 ;  /* 0x0580000080707fae */ /* 0x000fe20009121848 */
[----:B------:R-:W-:-:S03]  /*24b50*/  IADD3 R89, R240, 0x100000, RZ ;  /* 0x00100000f0597810 */ /* 0x000fc60007ffe0ff */
[----:B------:R4:W-:Y:S01]  /*24b60*/  STL.64 [R1+0x3c8], R6 ;  /* 0x0003c80601007387 */ /* 0x0009e20000100a00 */
[----:B-1----:R-:W-:-:S03]  /*24b70*/  IMAD.WIDE R96, R237, 0x4, R56 ;  /* 0x00000004ed607825 */ /* 0x002fc600078e0238 */
[----:B------:R4:W-:Y:S01]  /*24b80*/  LDGSTS.E [R88+0x5c00], desc[UR8][R6.64], P2 ;  /* 0x05c0000006587fae */ /* 0x0009e20009121848 */
[----:B------:R-:W-:-:S03]  /*24b90*/  VIADD R81, R240, 0x100000 ;  /* 0x00100000f0517836 */ /* 0x000fc60000000000 */
[----:B------:R-:W2:Y:S04]  /*24ba0*/  LDL.LU.64 R220, [R1+0xd0] ;  /* 0x0000d00001dc7983 */ /* 0x000ea80000300a00 */
[----:B------:R-:W3:Y:S01]  /*24bb0*/  LDL.LU.64 R230, [R1+0xa8] ;  /* 0x0000a80001e67983 */ /* 0x000ee20000300a00 */
[----:B----4-:R-:W-:-:S03]  /*24bc0*/  IMAD.WIDE R6, R237, 0x4, R64 ;  /* 0x00000004ed067825 */ /* 0x010fc600078e0240 */
[----:B------:R-:W4:Y:S04]  /*24bd0*/  LDL.LU.64 R200, [R1+0x80] ;  /* 0x0000800001c87983 */ /* 0x000f280000300a00 */
[----:B------:R-:W4:Y:S04]  /*24be0*/  LDL.LU.64 R210, [R1+0x58] ;  /* 0x0000580001d27983 */ /* 0x000f280000300a00 */
[----:B------:R-:W-:Y:S04]  /*24bf0*/  STL.64 [R1+0x3c0], R72 ;  /* 0x0003c04801007387 */ /* 0x000fe80000100a00 */
[----:B------:R1:W-:Y:S04]  /*24c00*/  STL.64 [R1+0x3b8], R6 ;  /* 0x0003b80601007387 */ /* 0x0003e80000100a00 */
[----:B------:R-:W-:Y:S04]  /*24c10*/  STL.64 [R1+0x3b0], R96 ;  /* 0x0003b06001007387 */ /* 0x000fe80000100a00 */
[----:B------:R-:W-:Y:S04]  /*24c20*/  LDGSTS.E [R89+0x6000], desc[UR8][R72.64], P2 ;  /* 0x0600000048597fae */ /* 0x000fe80009121848 */
[----:B------:R-:W4:Y:S04]  /*24c30*/  LDL.LU.64 R238, [R1+0x30] ;  /* 0x0000300001ee7983 */ /* 0x000f280000300a00 */
[----:B------:R-:W-:Y:S04]  /*24c40*/  LDGSTS.E [R81+0x6400], desc[UR8][R6.64], P2 ;  /* 0x0640000006517fae */ /* 0x000fe80009121848 */
[----:B------:R1:W-:Y:S04]  /*24c50*/  STL.64 [R1+0x3a8], R48 ;  /* 0x0003a83001007387 */ /* 0x0003e80000100a00 */
[----:B-1----:R-:W4:Y:S01]  /*24c60*/  LDL.LU.64 R6, [R1+0x8] ;  /* 0x0000080001067983 */ /* 0x002f220000300a00 */
[C---:B------:R-:W-:Y:S01]  /*24c70*/  IADD3 R80, R240.reuse, 0x100000, RZ ;  /* 0x00100000f0507810 */ /* 0x040fe20007ffe0ff */
[C---:B------:R-:W-:Y:S01]  /*24c80*/  VIADD R56, R240.reuse, 0x100000 ;  /* 0x00100000f0387836 */ /* 0x040fe20000000000 */
[----:B------:R-:W-:Y:S01]  /*24c90*/  IADD3 R57, R240, 0x100000, RZ ;  /* 0x00100000f0397810 */ /* 0x000fe20007ffe0ff */
[----:B------:R-:W-:-:S02]  /*24ca0*/  IMAD.WIDE R32, R237, 0x4, R32 ;  /* 0x00000004ed207825 */ /* 0x000fc400078e0220 */
[----:B------:R-:W-:Y:S02]  /*24cb0*/  LDGSTS.E [R80+0x6800], desc[UR8][R96.64], P2 ;  /* 0x0680000060507fae */ /* 0x000fe40009121848 */
[C---:B------:R-:W-:Y:S02]  /*24cc0*/  IMAD.WIDE R64, R237.reuse, 0x4, R24 ;  /* 0x00000004ed407825 */ /* 0x040fe400078e0218 */
[----:B------:R1:W-:Y:S02]  /*24cd0*/  LDGSTS.E [R56+0x6c00], desc[UR8][R48.64], P2 ;  /* 0x06c0000030387fae */ /* 0x0003e40009121848 */
[C---:B------:R-:W-:Y:S02]  /*24ce0*/  VIADD R24, R240.reuse, 0x100000 ;  /* 0x00100000f0187836 */ /* 0x040fe40000000000 */
[----:B------:R-:W-:Y:S01]  /*24cf0*/  IMAD.WIDE R16, R237, 0x4, R16 ;  /* 0x00000004ed107825 */ /* 0x000fe200078e0210 */
[----:B------:R-:W-:Y:S03]  /*24d00*/  LDGSTS.E [R57+0x7000], desc[UR8][R40.64], P2 ;  /* 0x0700000028397fae */ /* 0x000fe60009121848 */
[C---:B-1----:R-:W-:Y:S01]  /*24d10*/  VIADD R49, R240.reuse, 0x100000 ;  /* 0x00100000f0317836 */ /* 0x042fe20000000000 */
[----:B------:R-:W-:Y:S01]  /*24d20*/  IADD3 R48, R240, 0x100000, RZ ;  /* 0x00100000f0307810 */ /* 0x000fe20007ffe0ff */
[----:B------:R-:W-:Y:S01]  /*24d30*/  STL.64 [R1+0x3a0], R40 ;  /* 0x0003a02801007387 */ /* 0x000fe20000100a00 */
[----:B------:R-:W-:-:S03]  /*24d40*/  IADD3 R25, R245, 0x100000, RZ ;  /* 0x00100000f5197810 */ /* 0x000fc60007ffe0ff */
[----:B------:R-:W-:Y:S04]  /*24d50*/  LDGSTS.E [R49+0x7400], desc[UR8][R32.64], P2 ;  /* 0x0740000020317fae */ /* 0x000fe80009121848 */
[----:B------:R-:W-:Y:S04]  /*24d60*/  STL.64 [R1+0x398], R32 ;  /* 0x0003982001007387 */ /* 0x000fe80000100a00 */
[----:B------:R-:W-:Y:S04]  /*24d70*/  LDGSTS.E [R48+0x7800], desc[UR8][R64.64], P2 ;  /* 0x0780000040307fae */ /* 0x000fe80009121848 */
[----:B------:R-:W-:Y:S04]  /*24d80*/  STL.64 [R1+0x390], R64 ;  /* 0x0003904001007387 */ /* 0x000fe80000100a00 */
[----:B------:R1:W-:Y:S04]  /*24d90*/  LDGSTS.E [R24+0x7c00], desc[UR8][R16.64], P2 ;  /* 0x07c0000010187fae */ /* 0x0003e80009121848 */
[----:B------:R1:W-:Y:S02]  /*24da0*/  STL.64 [R1+0x388], R16 ;  /* 0x0003881001007387 */ /* 0x0003e40000100a00 */
[C---:B-1----:R-:W-:Y:S01]  /*24db0*/  VIADD R24, R245.reuse, 0x100000 ;  /* 0x00100000f5187836 */ /* 0x042fe20000000000 */
[C---:B------:R-:W-:Y:S01]  /*24dc0*/  IADD3 R17, R245.reuse, 0x100000, RZ ;  /* 0x00100000f5117810 */ /* 0x040fe20007ffe0ff */
[----:B------:R-:W-:-:S02]  /*24dd0*/  VIADD R16, R245, 0x100000 ;  /* 0x00100000f5107836 */ /* 0x000fc40000000000 */
[----:B--2---:R-:W-:-:S04]  /*24de0*/  IMAD.WIDE R56, R237, 0x4, R220 ;  /* 0x00000004ed387825 */ /* 0x004fc800078e02dc */
[C---:B---3--:R-:W-:Y:S01]  /*24df0*/  IMAD.WIDE R48, R237.reuse, 0x4, R230 ;  /* 0x00000004ed307825 */ /* 0x048fe200078e02e6 */
[----:B------:R-:W-:Y:S03]  /*24e00*/  STL.64 [R1+0x380], R56 ;  /* 0x0003803801007387 */ /* 0x000fe60000100a00 */
[C---:B----4-:R-:W-:Y:S01]  /*24e10*/  IMAD.WIDE R40, R237.reuse, 0x4, R200 ;  /* 0x00000004ed287825 */ /* 0x050fe200078e02c8 */
[----:B------:R-:W-:Y:S03]  /*24e20*/  LDGSTS.E [R25+0x80], desc[UR8][R56.64], P2 ;  /* 0x0008000038197fae */ /* 0x000fe60009121848 */
[C---:B------:R-:W-:Y:S01]  /*24e30*/  IMAD.WIDE R32, R237.reuse, 0x4, R210 ;  /* 0x00000004ed207825 */ /* 0x040fe200078e02d2 */
[----:B------:R1:W-:Y:S04]  /*24e40*/  STL.64 [R1+0x378], R48 ;  /* 0x0003783001007387 */ /* 0x0003e80000100a00 */
[----:B------:R1:W-:Y:S04]  /*24e50*/  LDGSTS.E [R24+0x480], desc[UR8][R48.64], P2 ;  /* 0x0048000030187fae */ /* 0x0003e80009121848 */
[----:B------:R-:W-:Y:S04]  /*24e60*/  STL.64 [R1+0x370], R40 ;  /* 0x0003702801007387 */ /* 0x000fe80000100a00 */
[----:B------:R-:W-:Y:S04]  /*24e70*/  LDGSTS.E [R17+0x880], desc[UR8][R40.64], P2 ;  /* 0x0088000028117fae */ /* 0x000fe80009121848 */
[----:B------:R2:W-:Y:S01]  /*24e80*/  STL.64 [R1+0x368], R32 ;  /* 0x0003682001007387 */ /* 0x0005e20000100a00 */
[----:B-1----:R-:W-:-:S03]  /*24e90*/  IMAD.WIDE R48, R237, 0x4, R238 ;  /* 0x00000004ed307825 */ /* 0x002fc600078e02ee */
[----:B------:R2:W-:Y:S04]  /*24ea0*/  LDGSTS.E [R16+0xc80], desc[UR8][R32.64], P2 ;  /* 0x00c8000020107fae */ /* 0x0005e80009121848 */
[----:B------:R1:W-:Y:S04]  /*24eb0*/  STL.64 [R1+0x360], R48 ;  /* 0x0003603001007387 */ /* 0x0003e80000100a00 */
[----:B------:R1:W-:Y:S01]  /*24ec0*/  LDGSTS.E [R25+0x1080], desc[UR8][R48.64], P2 ;  /* 0x0108000030197fae */ /* 0x0003e20009121848 */
[----:B--2---:R-:W-:-:S04]  /*24ed0*/  IMAD.WIDE R32, R237, 0x4, R228 ;  /* 0x00000004ed207825 */ /* 0x004fc800078e02e4 */
[----:B------:R-:W-:-:S04]  /*24ee0*/  IMAD.WIDE R40, R237, 0x4, R6 ;  /* 0x00000004ed287825 */ /* 0x000fc800078e0206 */
[C---:B------:R-:W-:Y:S01]  /*24ef0*/  IMAD.WIDE R6, R237.reuse, 0x4, R218 ;  /* 0x00000004ed067825 */ /* 0x040fe200078e02da */
[----:B------:R2:W-:Y:S03]  /*24f00*/  STL.64 [R1+0x358], R40 ;  /* 0x0003582801007387 */ /* 0x0005e60000100a00 */
[C---:B-1----:R-:W-:Y:S01]  /*24f10*/  IMAD.WIDE R48, R237.reuse, 0x4, R208 ;  /* 0x00000004ed307825 */ /* 0x042fe200078e02d0 */
[----:B------:R2:W-:Y:S04]  /*24f20*/  LDGSTS.E [R24+0x1480], desc[UR8][R40.64], P2 ;  /* 0x0148000028187fae */ /* 0x0005e80009121848 */
[----:B------:R1:W-:Y:S04]  /*24f30*/  STL.64 [R1+0x350], R32 ;  /* 0x0003502001007387 */ /* 0x0003e80000100a00 */
[----:B------:R1:W-:Y:S01]  /*24f40*/  LDGSTS.E [R17+0x1880], desc[UR8][R32.64], P2 ;  /* 0x0188000020117fae */ /* 0x0003e20009121848 */
[----:B--2---:R-:W-:-:S03]  /*24f50*/  IMAD.WIDE R40, R237, 0x4, R198 ;  /* 0x00000004ed287825 */ /* 0x004fc600078e02c6 */
[----:B------:R2:W-:Y:S04]  /*24f60*/  STL.64 [R1+0x348], R6 ;  /* 0x0003480601007387 */ /* 0x0005e80000100a00 */
[----:B------:R2:W-:Y:S01]  /*24f70*/  LDGSTS.E [R16+0x1c80], desc[UR8][R6.64], P2 ;  /* 0x01c8000006107fae */ /* 0x0005e20009121848 */
[----:B-1----:R-:W-:-:S03]  /*24f80*/  IMAD.WIDE R32, R237, 0x4, R188 ;  /* 0x00000004ed207825 */ /* 0x002fc600078e02bc */
        /* <DEDUP_REMOVED lines=43> */
[----:B------:R1:W-:Y:S04]  /*25240*/  LDGSTS.E [R17+0x5880], desc[UR8][R32.64], P2 ;  /* 0x0588000020117fae */ /* 0x0003e80009121848 */
[----:B------:R3:W-:Y:S01]  /*25250*/  STL.64 [R1+0x2c8], R6 ;  /* 0x0002c80601007387 */ /* 0x0007e20000100a00 */
[----:B--2---:R-:W-:-:S03]  /*25260*/  IMAD.WIDE R40, R237, 0x4, R54 ;  /* 0x00000004ed287825 */ /* 0x004fc600078e0236 */
[----:B------:R3:W-:Y:S04]  /*25270*/  LDGSTS.E [R16+0x5c80], desc[UR8][R6.64], P2 ;  /* 0x05c8000006107fae */ /* 0x0007e80009121848 */
[----:B------:R-:W2:Y:S01]  /*25280*/  LDL.LU.64 R220, [R1+0xc8] ;  /* 0x0000c80001dc7983 */ /* 0x000ea20000300a00 */
[----:B-1----:R-:W-:-:S03]  /*25290*/  IMAD.WIDE R32, R237, 0x4, R46 ;  /* 0x00000004ed207825 */ /* 0x002fc600078e022e */
[----:B------:R-:W4:Y:S01]  /*252a0*/  LDL.LU.64 R230, [R1+0xa0] ;  /* 0x0000a00001e67983 */ /* 0x000f220000300a00 */
[----:B---3--:R-:W-:-:S03]  /*252b0*/  IMAD.WIDE R6, R237, 0x4, R62 ;  /* 0x00000004ed067825 */ /* 0x008fc600078e023e */
[----:B------:R-:W3:Y:S04]  /*252c0*/  LDL.LU.64 R200, [R1+0x78] ;  /* 0x0000780001c87983 */ /* 0x000ee80000300a00 */
[----:B------:R-:W3:Y:S04]  /*252d0*/  LDL.LU.64 R210, [R1+0x50] ;  /* 0x0000500001d27983 */ /* 0x000ee80000300a00 */
[----:B------:R-:W-:Y:S04]  /*252e0*/  STL.64 [R1+0x2c0], R48 ;  /* 0x0002c03001007387 */ /* 0x000fe80000100a00 */
[----:B------:R1:W-:Y:S04]  /*252f0*/  STL.64 [R1+0x2b8], R6 ;  /* 0x0002b80601007387 */ /* 0x0003e80000100a00 */
[----:B------:R-:W-:Y:S04]  /*25300*/  STL.64 [R1+0x2b0], R40 ;  /* 0x0002b02801007387 */ /* 0x000fe80000100a00 */
[----:B------:R-:W-:Y:S04]  /*25310*/  LDGSTS.E [R25+0x6080], desc[UR8][R48.64], P2 ;  /* 0x0608000030197fae */ /* 0x000fe80009121848 */
[----:B------:R-:W3:Y:S04]  /*25320*/  LDL.LU.64 R238, [R1+0x28] ;  /* 0x0000280001ee7983 */ /* 0x000ee80000300a00 */
[----:B------:R-:W-:Y:S04]  /*25330*/  LDGSTS.E [R24+0x6480], desc[UR8][R6.64], P2 ;  /* 0x0648000006187fae */ /* 0x000fe80009121848 */
[----:B------:R1:W-:Y:S01]  /*25340*/  STL.64 [R1+0x2a8], R32 ;  /* 0x0002a82001007387 */ /* 0x0003e20000100a00 */
[----:B------:R-:W-:-:S03]  /*25350*/  IMAD.WIDE R30, R237, 0x4, R30 ;  /* 0x00000004ed1e7825 */ /* 0x000fc600078e021e */
[----:B------:R-:W-:Y:S04]  /*25360*/  LDGSTS.E [R17+0x6880], desc[UR8][R40.64], P2 ;  /* 0x0688000028117fae */ /* 0x000fe80009121848 */
[----:B-1----:R-:W3:Y:S01]  /*25370*/  LDL.LU.64 R6, [R1] ;  /* 0x0000000001067983 */ /* 0x002ee20000300a00 */
[----:B------:R-:W-:-:S03]  /*25380*/  IMAD.WIDE R22, R237, 0x4, R22 ;  /* 0x00000004ed167825 */ /* 0x000fc600078e0216 */
[----:B------:R1:W-:Y:S01]  /*25390*/  LDGSTS.E [R16+0x6c80], desc[UR8][R32.64], P2 ;  /* 0x06c8000020107fae */ /* 0x0003e20009121848 */
[----:B------:R-:W-:-:S04]  /*253a0*/  IMAD.WIDE R14, R237, 0x4, R14 ;  /* 0x00000004ed0e7825 */ /* 0x000fc800078e020e */
[----:B-1----:R-:W-:-:S05]  /*253b0*/  IMAD.WIDE R32, R237, 0x4, R38 ;  /* 0x00000004ed207825 */ /* 0x002fca00078e0226 */
[----:B------:R-:W-:Y:S04]  /*253c0*/  LDGSTS.E [R25+0x7080], desc[UR8][R32.64], P2 ;  /* 0x0708000020197fae */ /* 0x000fe80009121848 */
[----:B------:R-:W-:Y:S04]  /*253d0*/  STL.64 [R1+0x2a0], R32 ;  /* 0x0002a02001007387 */ /* 0x000fe80000100a00 */
[----:B------:R-:W-:Y:S04]  /*253e0*/  LDGSTS.E [R24+0x7480], desc[UR8][R30.64], P2 ;  /* 0x074800001e187fae */ /* 0x000fe80009121848 */
[----:B------:R-:W-:Y:S04]  /*253f0*/  STL.64 [R1+0x298], R30 ;  /* 0x0002981e01007387 */ /* 0x000fe80000100a00 */
[----:B------:R1:W-:Y:S04]  /*25400*/  LDGSTS.E [R17+0x7880], desc[UR8][R22.64], P2 ;  /* 0x0788000016117fae */ /* 0x0003e80009121848 */
[----:B------:R-:W-:Y:S04]  /*25410*/  STL.64 [R1+0x290], R22 ;  /* 0x0002901601007387 */ /* 0x000fe80000100a00 */
[----:B------:R1:W-:Y:S02]  /*25420*/  LDGSTS.E [R16+0x7c80], desc[UR8][R14.64], P2 ;  /* 0x07c800000e107fae */ /* 0x0003e40009121848 */
[----:B-1----:R-:W-:-:S02]  /*25430*/  IADD3 R17, R246, 0x100000, RZ ;  /* 0x00100000f6117810 */ /* 0x002fc40007ffe0ff */
[----:B------:R1:W-:Y:S01]  /*25440*/  STL.64 [R1+0x288], R14 ;  /* 0x0002880e01007387 */ /* 0x0003e20000100a00 */
[C---:B------:R-:W-:Y:S01]  /*25450*/  VIADD R16, R246.reuse, 0x100000 ;  /* 0x00100000f6107836 */ /* 0x040fe20000000000 */
[C---:B-1----:R-:W-:Y:S01]  /*25460*/  IADD3 R15, R246.reuse, 0x100000, RZ ;  /* 0x00100000f60f7810 */ /* 0x042fe20007ffe0ff */
[----:B------:R-:W-:Y:S02]  /*25470*/  VIADD R14, R246, 0x100000 ;  /* 0x00100000f60e7836 */ /* 0x000fe40000000000 */
[----:B--2---:R-:W-:-:S04]  /*25480*/  IMAD.WIDE R32, R237, 0x4, R220 ;  /* 0x00000004ed207825 */ /* 0x004fc800078e02dc */
[C---:B----4-:R-:W-:Y:S01]  /*25490*/  IMAD.WIDE R30, R237.reuse, 0x4, R230 ;  /* 0x00000004ed1e7825 */ /* 0x050fe200078e02e6 */
[----:B------:R-:W-:Y:S03]  /*254a0*/  STL.64 [R1+0x280], R32 ;  /* 0x0002802001007387 */ /* 0x000fe60000100a00 */
[C---:B---3--:R-:W-:Y:S01]  /*254b0*/  IMAD.WIDE R24, R237.reuse, 0x4, R200 ;  /* 0x00000004ed187825 */ /* 0x048fe200078e02c8 */
        /* <DEDUP_REMOVED lines=63> */
[----:B------:R2:W-:Y:S04]  /*258b0*/  LDGSTS.E [R16+0x5500], desc[UR8][R24.64], P2 ;  /* 0x0550000018107fae */ /* 0x0005e80009121848 */
[----:B------:R-:W-:Y:S01]  /*258c0*/  STL.64 [R1+0x1d0], R22 ;  /* 0x0001d01601007387 */ /* 0x000fe20000100a00 */
[----:B-1----:R-:W-:-:S03]  /*258d0*/  IMAD.WIDE R30, R237, 0x4, R60 ;  /* 0x00000004ed1e7825 */ /* 0x002fc600078e023c */
[----:B------:R-:W-:Y:S04]  /*258e0*/  LDGSTS.E [R15+0x5900], desc[UR8][R22.64], P2 ;  /* 0x05900000160f7fae */ /* 0x000fe80009121848 */
[----:B------:R1:W-:Y:S01]  /*258f0*/  STL.64 [R1+0x1c8], R6 ;  /* 0x0001c80601007387 */ /* 0x0003e20000100a00 */
[----:B--2---:R-:W-:-:S03]  /*25900*/  IMAD.WIDE R24, R237, 0x4, R52 ;  /* 0x00000004ed187825 */ /* 0x004fc600078e0234 */
[----:B------:R1:W-:Y:S04]  /*25910*/  LDGSTS.E [R14+0x5d00], desc[UR8][R6.64], P2 ;  /* 0x05d00000060e7fae */ /* 0x0003e80009121848 */
[----:B------:R-:W2:Y:S04]  /*25920*/  LDL.LU.64 R230, [R1+0xc0] ;  /* 0x0000c00001e67983 */ /* 0x000ea80000300a00 */
[----:B------:R-:W3:Y:S01]  /*25930*/  LDL.LU.64 R200, [R1+0x98] ;  /* 0x0000980001c87983 */ /* 0x000ee20000300a00 */
[----:B-1----:R-:W-:-:S03]  /*25940*/  IMAD.WIDE R6, R237, 0x4, R68 ;  /* 0x00000004ed067825 */ /* 0x002fc600078e0244 */
[----:B------:R-:W4:Y:S04]  /*25950*/  LDL.LU.64 R210, [R1+0x70] ;  /* 0x0000700001d27983 */ /* 0x000f280000300a00 */
[----:B------:R-:W4:Y:S04]  /*25960*/  LDL.LU.64 R238, [R1+0x48] ;  /* 0x0000480001ee7983 */ /* 0x000f280000300a00 */
[----:B------:R1:W-:Y:S04]  /*25970*/  STL.64 [R1+0x1c0], R6 ;  /* 0x0001c00601007387 */ /* 0x0003e80000100a00 */
[----:B------:R-:W-:Y:S04]  /*25980*/  STL.64 [R1+0x1b8], R30 ;  /* 0x0001b81e01007387 */ /* 0x000fe80000100a00 */
[----:B------:R-:W-:Y:S04]  /*25990*/  LDGSTS.E [R17+0x6100], desc[UR8][R6.64], P2 ;  /* 0x0610000006117fae */ /* 0x000fe80009121848 */
[----:B------:R1:W-:Y:S01]  /*259a0*/  STL.64 [R1+0x1b0], R24 ;  /* 0x0001b01801007387 */ /* 0x0003e20000100a00 */
[----:B------:R-:W-:-:S03]  /*259b0*/  IMAD.WIDE R22, R237, 0x4, R44 ;  /* 0x00000004ed167825 */ /* 0x000fc600078e022c */
[----:B------:R-:W-:Y:S04]  /*259c0*/  LDGSTS.E [R16+0x6500], desc[UR8][R30.64], P2 ;  /* 0x065000001e107fae */ /* 0x000fe80009121848 */
[----:B-1----:R-:W4:Y:S01]  /*259d0*/  LDL.LU.64 R6, [R1+0x20] ;  /* 0x0000200001067983 */ /* 0x002f220000300a00 */
[----:B------:R-:W-:-:S03]  /*259e0*/  IMAD.WIDE R20, R237, 0x4, R20 ;  /* 0x00000004ed147825 */ /* 0x000fc600078e0214 */
[----:B------:R1:W-:Y:S01]  /*259f0*/  LDGSTS.E [R15+0x6900], desc[UR8][R24.64], P2 ;  /* 0x06900000180f7fae */ /* 0x0003e20009121848 */
[----:B------:R-:W-:-:S03]  /*25a00*/  IMAD.WIDE R12, R237, 0x4, R12 ;  /* 0x00000004ed0c7825 */ /* 0x000fc600078e020c */
[----:B------:R1:W-:Y:S04]  /*25a10*/  STL.64 [R1+0x1a8], R22 ;  /* 0x0001a81601007387 */ /* 0x0003e80000100a00 */
[----:B------:R1:W-:Y:S02]  /*25a20*/  LDGSTS.E [R14+0x6d00], desc[UR8][R22.64], P2 ;  /* 0x06d00000160e7fae */ /* 0x0003e40009121848 */
[----:B-1----:R-:W-:-:S05]  /*25a30*/  IMAD.WIDE R24, R237, 0x4, R36 ;  /* 0x00000004ed187825 */ /* 0x002fca00078e0224 */
[----:B------:R-:W-:Y:S01]  /*25a40*/  LDGSTS.E [R17+0x7100], desc[UR8][R24.64], P2 ;  /* 0x0710000018117fae */ /* 0x000fe20009121848 */
[----:B------:R-:W-:-:S03]  /*25a50*/  IMAD.WIDE R22, R237, 0x4, R28 ;  /* 0x00000004ed167825 */ /* 0x000fc600078e021c */
        /* <DEDUP_REMOVED lines=19> */
[----:B------:R2:W-:Y:S04]  /*25b90*/  STL.64 [R1+0x170], R20 ;  /* 0x0001701401007387 */ /* 0x0005e80000100a00 */
[----:B------:R2:W-:Y:S04]  /*25ba0*/  LDGSTS.E [R13+0x980], desc[UR8][R20.64], P2 ;  /* 0x00980000140d7fae */ /* 0x0005e80009121848 */
[----:B------:R3:W-:Y:S04]  /*25bb0*/  STL.64 [R1+0x168], R16 ;  /* 0x0001681001007387 */ /* 0x0007e80000100a00 */
[----:B------:R3:W-:Y:S01]  /*25bc0*/  LDGSTS.E [R12+0xd80], desc[UR8][R16.64], P2 ;  /* 0x00d80000100c7fae */ /* 0x0007e20009121848 */
[----:B-1----:R-:W-:-:S04]  /*25bd0*/  IMAD.WIDE R22, R237, 0x4, R6 ;  /* 0x00000004ed167825 */ /* 0x002fc800078e0206 */
[C---:B--2---:R-:W-:Y:S01]  /*25be0*/  IMAD.WIDE R20, R237.reuse, 0x4, R234 ;  /* 0x00000004ed147825 */ /* 0x044fe200078e02ea */
[----:B------:R1:W-:Y:S03]  /*25bf0*/  STL.64 [R1+0x160], R22 ;  /* 0x0001601601007387 */ /* 0x0003e60000100a00 */
[C---:B------:R-:W-:Y:S01]  /*25c00*/  IMAD.WIDE R6, R237.reuse, 0x4, R214 ;  /* 0x00000004ed067825 */ /* 0x040fe200078e02d6 */
[----:B------:R1:W-:Y:S03]  /*25c10*/  LDGSTS.E [R15+0x1180], desc[UR8][R22.64], P2 ;  /* 0x01180000160f7fae */ /* 0x0003e60009121848 */
[C---:B---3--:R-:W-:Y:S01]  /*25c20*/  IMAD.WIDE R16, R237.reuse, 0x4, R224 ;  /* 0x00000004ed107825 */ /* 0x048fe200078e02e0 */
        /* <DEDUP_REMOVED lines=46> */
[----:B------:R3:W-:Y:S01]  /*25f10*/  STL.64 [R1+0xd8], R20 ;  /* 0x0000d81401007387 */ /* 0x0007e20000100a00 */
[----:B--2---:R-:W-:-:S03]  /*25f20*/  IMAD.WIDE R6, R237, 0x4, R74 ;  /* 0x00000004ed067825 */ /* 0x004fc600078e024a */
[----:B------:R-:W-:Y:S04]  /*25f30*/  STL.64 [R1+0xd0], R16 ;  /* 0x0000d01001007387 */ /* 0x000fe80000100a00 */
[----:B------:R2:W-:Y:S04]  /*25f40*/  STL.64 [R1+0xc8], R6 ;  /* 0x0000c80601007387 */ /* 0x0005e80000100a00 */
[----:B------:R-:W4:Y:S04]  /*25f50*/  LDL.LU.64 R230, [R1+0xb8] ;  /* 0x0000b80001e67983 */ /* 0x000f280000300a00 */
[----:B------:R-:W4:Y:S04]  /*25f60*/  LDL.LU.64 R200, [R1+0x90] ;  /* 0x0000900001c87983 */ /* 0x000f280000300a00 */
[----:B------:R-:W4:Y:S04]  /*25f70*/  LDL.LU.64 R210, [R1+0x68] ;  /* 0x0000680001d27983 */ /* 0x000f280000300a00 */
[----:B------:R-:W4:Y:S04]  /*25f80*/  LDL.LU.64 R238, [R1+0x40] ;  /* 0x0000400001ee7983 */ /* 0x000f280000300a00 */
[----:B------:R1:W-:Y:S04]  /*25f90*/  LDGSTS.E [R15+0x5180], desc[UR8][R22.64], P2 ;  /* 0x05180000160f7fae */ /* 0x0003e80009121848 */
[----:B------:R3:W-:Y:S04]  /*25fa0*/  LDGSTS.E [R14+0x5580], desc[UR8][R20.64], P2 ;  /* 0x05580000140e7fae */ /* 0x0007e80009121848 */
[----:B------:R-:W-:Y:S04]  /*25fb0*/  LDGSTS.E [R13+0x5980], desc[UR8][R16.64], P2 ;  /* 0x05980000100d7fae */ /* 0x000fe80009121848 */
[----:B------:R2:W-:Y:S01]  /*25fc0*/  LDGSTS.E [R12+0x5d80], desc[UR8][R6.64], P2 ;  /* 0x05d80000060c7fae */ /* 0x0005e20009121848 */
[----:B-1----:R-:W-:-:S04]  /*25fd0*/  IMAD.WIDE R22, R237, 0x4, R66 ;  /* 0x00000004ed167825 */ /* 0x002fc800078e0242 */
[C---:B---3--:R-:W-:Y:S01]  /*25fe0*/  IMAD.WIDE R20, R237.reuse, 0x4, R50 ;  /* 0x00000004ed147825 */ /* 0x048fe200078e0232 */
[----:B------:R1:W-:Y:S04]  /*25ff0*/  STL.64 [R1+0xc0], R22 ;  /* 0x0000c01601007387 */ /* 0x0003e80000100a00 */
[----:B------:R1:W-:Y:S01]  /*26000*/  LDGSTS.E [R15+0x6180], desc[UR8][R22.64], P2 ;  /* 0x06180000160f7fae */ /* 0x0003e20009121848 */
[----:B--2---:R-:W-:-:S05]  /*26010*/  IMAD.WIDE R6, R237, 0x4, R58 ;  /* 0x00000004ed067825 */ /* 0x004fca00078e023a */
[----:B------:R2:W-:Y:S04]  /*26020*/  STL.64 [R1+0xb0], R6 ;  /* 0x0000b00601007387 */ /* 0x0005e80000100a00 */
[----:B------:R3:W-:Y:S04]  /*26030*/  STL.64 [R1+0xa8], R20 ;  /* 0x0000a81401007387 */ /* 0x0007e80000100a00 */
[----:B------:R-:W-:Y:S01]  /*26040*/  LDGSTS.E [R14+0x6580], desc[UR8][R6.64], P2 ;  /* 0x06580000060e7fae */ /* 0x000fe20009121848 */
[----:B------:R-:W-:-:S03]  /*26050*/  IMAD.WIDE R16, R237, 0x4, R42 ;  /* 0x00000004ed107825 */ /* 0x000fc600078e022a */
[----:B------:R3:W-:Y:S01]  /*26060*/  LDGSTS.E [R13+0x6980], desc[UR8][R20.64], P2 ;  /* 0x06980000140d7fae */ /* 0x0007e20009121848 */
[----:B-1----:R-:W-:-:S03]  /*26070*/  IMAD.WIDE R22, R237, 0x4, R34 ;  /* 0x00000004ed167825 */ /* 0x002fc600078e0222 */
[----:B------:R1:W-:Y:S04]  /*26080*/  LDGSTS.E [R12+0x6d80], desc[UR8][R16.64], P2 ;  /* 0x06d80000100c7fae */ /* 0x0003e80009121848 */
[----:B--2---:R-:W2:Y:S01]  /*26090*/  LDL.LU.64 R6, [R1+0x18] ;  /* 0x0000180001067983 */ /* 0x004ea20000300a00 */
[----:B---3--:R-:W-:-:S03]  /*260a0*/  IMAD.WIDE R20, R237, 0x4, R26 ;  /* 0x00000004ed147825 */ /* 0x008fc600078e021a */
[----:B------:R1:W-:Y:S04]  /*260b0*/  STL.64 [R1+0xa0], R16 ;  /* 0x0000a01001007387 */ /* 0x0003e80000100a00 */
[----:B------:R-:W-:Y:S01]  /*260c0*/  STL.64 [R1+0x98], R22 ;  /* 0x0000981601007387 */ /* 0x000fe20000100a00 */
[----:B------:R-:W-:-:S03]  /*260d0*/  IMAD.WIDE R10, R237, 0x4, R10 ;  /* 0x00000004ed0a7825 */ /* 0x000fc600078e020a */
[----:B------:R-:W-:Y:S01]  /*260e0*/  STL.64 [R1+0x17a8], R246 ;  /* 0x0017a8f601007387 */ /* 0x000fe20000100a00 */
[----:B-1----:R-:W-:-:S03]  /*260f0*/  IMAD.WIDE R16, R237, 0x4, R18 ;  /* 0x00000004ed107825 */ /* 0x002fc600078e0212 */
[----:B------:R-:W-:Y:S04]  /*26100*/  LDGSTS.E [R15+0x7180], desc[UR8][R22.64], P2 ;  /* 0x07180000160f7fae */ /* 0x000fe80009121848 */
[----:B------:R4:W-:Y:S04]  /*26110*/  STL.64 [R1+0x88], R20 ;  /* 0x0000881401007387 */ /* 0x0009e80000100a00 */
[----:B------:R4:W-:Y:S04]  /*26120*/  LDGSTS.E [R14+0x7580], desc[UR8][R20.64], P2 ;  /* 0x07580000140e7fae */ /* 0x0009e80009121848 */
[----:B------:R1:W-:Y:S04]  /*26130*/  STL.64 [R1+0x80], R16 ;  /* 0x0000801001007387 */ /* 0x0003e80000100a00 */
[----:B------:R1:W-:Y:S04]  /*26140*/  LDGSTS.E [R13+0x7980], desc[UR8][R16.64], P2 ;  /* 0x07980000100d7fae */ /* 0x0003e80009121848 */
[----:B------:R3:W-:Y:S04]  /*26150*/  STL.64 [R1+0x78], R10 ;  /* 0x0000780a01007387 */ /* 0x0007e80000100a00 */
[----:B------:R3:W-:Y:S01]  /*26160*/  LDGSTS.E [R12+0x7d80], desc[UR8][R10.64], P2 ;  /* 0x07d800000a0c7fae */ /* 0x0007e20009121848 */
[----:B----4-:R-:W-:-:S04]  /*26170*/  IMAD.WIDE R20, R237, 0x4, R230 ;  /* 0x00000004ed147825 */ /* 0x010fc800078e02e6 */
[C---:B------:R-:W-:Y:S01]  /*26180*/  IMAD.WIDE R18, R237.reuse, 0x4, R200 ;  /* 0x00000004ed127825 */ /* 0x040fe200078e02c8 */
[----:B------:R-:W-:Y:S03]  /*26190*/  STL.64 [R1+0x70], R20 ;  /* 0x0000701401007387 */ /* 0x000fe60000100a00 */
[C---:B-1----:R-:W-:Y:S01]  /*261a0*/  IMAD.WIDE R16, R237.reuse, 0x4, R210 ;  /* 0x00000004ed107825 */ /* 0x042fe200078e02d2 */
[----:B------:R-:W-:Y:S03]  /*261b0*/  STL.64 [R1+0x60], R18 ;  /* 0x0000601201007387 */ /* 0x000fe60000100a00 */
[C---:B------:R-:W-:Y:S01]  /*261c0*/  IMAD.WIDE R14, R237.reuse, 0x4, R238 ;  /* 0x00000004ed0e7825 */ /* 0x040fe200078e02ee */
[----:B------:R1:W-:Y:S04]  /*261d0*/  STL.64 [R1+0x58], R16 ;  /* 0x0000581001007387 */ /* 0x0003e80000100a00 */
[----:B------:R4:W-:Y:S04]  /*261e0*/  STL.64 [R1+0x50], R14 ;  /* 0x0000500e01007387 */ /* 0x0009e80000100a00 */
[----:B------:R-:W2:Y:S04]  /*261f0*/  LDL.LU.64 R170, [R1+0x820] ;  /* 0x0008200001aa7983 */ /* 0x000ea80000300a00 */
[----:B------:R-:W2:Y:S01]  /*26200*/  LDL.LU.64 R210, [R1+0x830] ;  /* 0x0008300001d27983 */ /* 0x000ea20000300a00 */
[C---:B------:R-:W-:Y:S01]  /*26210*/  IADD3 R13, R248.reuse, 0x100000, RZ ;  /* 0x00100000f80d7810 */ /* 0x040fe20007ffe0ff */
[C---:B---3--:R-:W-:Y:S01]  /*26220*/  VIADD R12, R248.reuse, 0x100000 ;  /* 0x00100000f80c7836 */ /* 0x048fe20000000000 */
[C---:B------:R-:W-:Y:S01]  /*26230*/  IADD3 R11, R248.reuse, 0x100000, RZ ;  /* 0x00100000f80b7810 */ /* 0x040fe20007ffe0ff */
[----:B------:R-:W-:Y:S01]  /*26240*/  VIADD R10, R248, 0x100000 ;  /* 0x00100000f80a7836 */ /* 0x000fe20000000000 */
[----:B------:R-:W3:Y:S04]  /*26250*/  LDL.LU.64 R238, [R1+0x850] ;  /* 0x0008500001ee7983 */ /* 0x000ee80000300a00 */
[----:B------:R-:W-:Y:S04]  /*26260*/  LDGSTS.E [R13+0x200], desc[UR8][R20.64], P2 ;  /* 0x00200000140d7fae */ /* 0x000fe80009121848 */
[----:B------:R-:W-:Y:S04]  /*26270*/  LDGSTS.E [R12+0x600], desc[UR8][R18.64], P2 ;  /* 0x00600000120c7fae */ /* 0x000fe80009121848 */
[----:B------:R1:W-:Y:S04]  /*26280*/  LDGSTS.E [R11+0xa00], desc[UR8][R16.64], P2 ;  /* 0x00a00000100b7fae */ /* 0x0003e80009121848 */
[----:B------:R4:W-:Y:S01]  /*26290*/  LDGSTS.E [R10+0xe00], desc[UR8][R14.64], P2 ;  /* 0x00e000000e0a7fae */ /* 0x0009e20009121848 */
[----:B-1----:R-:W-:-:S04]  /*262a0*/  IMAD.WIDE R16, R237, 0x4, R232 ;  /* 0x00000004ed107825 */ /* 0x002fc800078e02e8 */
[----:B----4-:R-:W-:-:S04]  /*262b0*/  IMAD.WIDE R14, R237, 0x4, R222 ;  /* 0x00000004ed0e7825 */ /* 0x010fc800078e02de */
[----:B--2---:R-:W-:-:S04]  /*262c0*/  IMAD.WIDE R18, R237, 0x4, R6 ;  /* 0x00000004ed127825 */ /* 0x004fc800078e0206 */
[C---:B------:R-:W-:Y:S01]  /*262d0*/  IMAD.WIDE R6, R237.reuse, 0x4, R212 ;  /* 0x00000004ed067825 */ /* 0x040fe200078e02d4 */
[----:B------:R1:W-:Y:S04]  /*262e0*/  STL.64 [R1+0x48], R18 ;  /* 0x0000481201007387 */ /* 0x0003e80000100a00 */
[----:B------:R1:W-:Y:S04]  /*262f0*/  LDGSTS.E [R13+0x1200], desc[UR8][R18.64], P2 ;  /* 0x01200000120d7fae */ /* 0x0003e80009121848 */
[----:B------:R2:W-:Y:S04]  /*26300*/  STL.64 [R1+0x40], R16 ;  /* 0x0000401001007387 */ /* 0x0005e80000100a00 */
[----:B------:R2:W-:Y:S04]  /*26310*/  LDGSTS.E [R12+0x1600], desc[UR8][R16.64], P2 ;  /* 0x01600000100c7fae */ /* 0x0005e80009121848 */
[----:B------:R4:W-:Y:S01]  /*26320*/  STL.64 [R1+0x38], R14 ;  /* 0x0000380e01007387 */ /* 0x0009e20000100a00 */
[----:B-1----:R-:W-:-:S03]  /*26330*/  IMAD.WIDE R18, R237, 0x4, R202 ;  /* 0x00000004ed127825 */ /* 0x002fc600078e02ca */
[----:B------:R4:W-:Y:S04]  /*26340*/  LDGSTS.E [R11+0x1a00], desc[UR8][R14.64], P2 ;  /* 0x01a000000e0b7fae */ /* 0x0009e80009121848 */
[----:B------:R1:W-:Y:S01]  /*26350*/  STL.64 [R1+0x30], R6 ;  /* 0x0000300601007387 */ /* 0x0003e20000100a00 */
[----:B--2---:R-:W-:-:S03]  /*26360*/  IMAD.WIDE R16, R237, 0x4, R182 ;  /* 0x00000004ed107825 */ /* 0x004fc600078e02b6 */
[----:B------:R1:W-:Y:S04]  /*26370*/  LDGSTS.E [R10+0x1e00], desc[UR8][R6.64], P2 ;  /* 0x01e00000060a7fae */ /* 0x0003e80009121848 */
[----:B------:R-:W-:Y:S01]  /*26380*/  STL.64 [R1+0x28], R18 ;  /* 0x0000281201007387 */ /* 0x000fe20000100a00 */
[----:B----4-:R-:W-:-:S03]  /*26390*/  IMAD.WIDE R14, R237, 0x4, R172 ;  /* 0x00000004ed0e7825 */ /* 0x010fc600078e02ac */
[----:B------:R2:W-:Y:S01]  /*263a0*/  LDGSTS.E [R13+0x2200], desc[UR8][R18.64], P2 ;  /* 0x02200000120d7fae */ /* 0x0005e20009121848 */
[----:B-1----:R-:W-:-:S05]  /*263b0*/  IMAD.WIDE R6, R237, 0x4, R192 ;  /* 0x00000004ed067825 */ /* 0x002fca00078e02c0 */
[----:B------:R1:W-:Y:S04]  /*263c0*/  STL.64 [R1+0x20], R6 ;  /* 0x0000200601007387 */ /* 0x0003e80000100a00 */
[----:B------:R4:W-:Y:S04]  /*263d0*/  STL.64 [R1+0x18], R16 ;  /* 0x0000181001007387 */ /* 0x0009e80000100a00 */
[----:B------:R-:W3:Y:S04]  /*263e0*/  LDL.LU.64 R220, [R1+0x860] ;  /* 0x0008600001dc7983 */ /* 0x000ee80000300a00 */
[----:B------:R-:W3:Y:S04]  /*263f0*/  LDL.LU.64 R230, [R1+0x880] ;  /* 0x0008800001e67983 */ /* 0x000ee80000300a00 */
[----:B------:R3:W-:Y:S04]  /*26400*/  STL.64 [R1+0x10], R14 ;  /* 0x0000100e01007387 */ /* 0x0007e80000100a00 */
[----:B------:R-:W3:Y:S04]  /*26410*/  LDL.LU.64 R200, [R1+0x890] ;  /* 0x0008900001c87983 */ /* 0x000ee80000300a00 */
[----:B------:R-:W-:Y:S04]  /*26420*/  LDGSTS.E [R12+0x2600], desc[UR8][R6.64], P2 ;  /* 0x02600000060c7fae */ /* 0x000fe80009121848 */
[----:B------:R-:W-:Y:S04]  /*26430*/  LDGSTS.E [R11+0x2a00], desc[UR8][R16.64], P2 ;  /* 0x02a00000100b7fae */ /* 0x000fe80009121848 */
[----:B------:R4:W-:Y:S04]  /*26440*/  LDGSTS.E [R10+0x2e00], desc[UR8][R14.64], P2 ;  /* 0x02e000000e0a7fae */ /* 0x0009e80009121848 */
[----:B-1----:R-:W3:Y:S04]  /*26450*/  LDL.LU.64 R6, [R1+0x8b0] ;  /* 0x0008b00001067983 */ /* 0x002ee80000300a00 */
[----:B------:R-:W3:Y:S01]  /*26460*/  LDL.LU.64 R160, [R1+0x8c0] ;  /* 0x0008c00001a07983 */ /* 0x000ee20000300a00 */
[----:B--2---:R-:W-:-:S03]  /*26470*/  IMAD.WIDE R18, R237, 0x4, R170 ;  /* 0x00000004ed127825 */ /* 0x004fc600078e02aa */
[----:B------:R-:W2:Y:S01]  /*26480*/  LDL.LU.64 R170, [R1+0x8e0] ;  /* 0x0008e00001aa7983 */ /* 0x000ea20000300a00 */
[----:B----4-:R-:W-:-:S03]  /*26490*/  IMAD.WIDE R10, R237, 0x4, R210 ;  /* 0x00000004ed0a7825 */ /* 0x010fc600078e02d2 */
[----:B------:R-:W4:Y:S01]  /*264a0*/  LDL.LU.64 R210, [R1+0x8f0] ;  /* 0x0008f00001d27983 */ /* 0x000f220000300a00 */
[----:B------:R-:W-:Y:S01]  /*264b0*/  IMAD.WIDE R162, R237, 0x4, R162 ;  /* 0x00000004eda27825 */ /* 0x000fe200078e02a2 */
[----:B------:R-:W-:-:S03]  /*264c0*/  IADD3 R17, R248, 0x100000, RZ ;  /* 0x00100000f8117810 */ /* 0x000fc60007ffe0ff */
[----:B---3--:R-:W-:Y:S02]  /*264d0*/  IMAD.WIDE R12, R237, 0x4, R238 ;  /* 0x00000004ed0c7825 */ /* 0x008fe400078e02ee */
[----:B------:R-:W3:Y:S02]  /*264e0*/  LDL.LU.64 R238, [R1+0x910] ;  /* 0x0009100001ee7983 */ /* 0x000ee40000300a00 */
[C---:B------:R-:W-:Y:S02]  /*264f0*/  VIADD R16, R248.reuse, 0x100000 ;  /* 0x00100000f8107836 */ /* 0x040fe40000000000 */
[----:B------:R-:W-:Y:S04]  /*26500*/  STL.64 [R1+0x1740], R162 ;  /* 0x001740a201007387 */ /* 0x000fe80000100a00 */
[----:B------:R-:W-:Y:S01]  /*26510*/  STL.64 [R1+0x1728], R18 ;  /* 0x0017281201007387 */ /* 0x000fe20000100a00 */
[----:B------:R-:W-:-:S03]  /*26520*/  IADD3 R15, R248, 0x100000, RZ ;  /* 0x00100000f80f7810 */ /* 0x000fc60007ffe0ff */
[----:B------:R-:W-:Y:S01]  /*26530*/  STL [R1+0x1730], R11 ;  /* 0x0017300b01007387 */ /* 0x000fe20000100800 */
[----:B------:R-:W-:-:S03]  /*26540*/  VIADD R14, R248, 0x100000 ;  /* 0x00100000f80e7836 */ /* 0x000fc60000000000 */
[----:B------:R-:W-:Y:S04]  /*26550*/  STL [R1+0x1748], R10 ;  /* 0x0017480a01007387 */ /* 0x000fe80000100800 */
[----:B------:R-:W-:Y:S04]  /*26560*/  LDGSTS.E [R17+0x3200], desc[UR8][R162.64], P2 ;  /* 0x03200000a2117fae */ /* 0x000fe80009121848 */
[----:B------:R1:W-:Y:S04]  /*26570*/  STL.64 [R1+0x1738], R12 ;  /* 0x0017380c01007387 */ /* 0x0003e80000100a00 */
[----:B------:R-:W-:Y:S01]  /*26580*/  LDGSTS.E [R16+0x3600], desc[UR8][R18.64], P2 ;  /* 0x0360000012107fae */ /* 0x000fe20009121848 */
[----:B------:R-:W-:-:S03]  /*26590*/  IADD3 R23, R248, 0x100000, RZ ;  /* 0x00100000f8177810 */ /* 0x000fc60007ffe0ff */
[----:B------:R-:W-:Y:S01]  /*265a0*/  LDGSTS.E [R15+0x3a00], desc[UR8][R10.64], P2 ;  /* 0x03a000000a0f7fae */ /* 0x000fe20009121848 */
[----:B------:R-:W-:-:S03]  /*265b0*/  VIADD R22, R248, 0x100000 ;  /* 0x00100000f8167836 */ /* 0x000fc60000000000 */
[----:B------:R1:W-:Y:S01]  /*265c0*/  LDGSTS.E [R14+0x3e00], desc[UR8][R12.64], P2 ;  /* 0x03e000000c0e7fae */ /* 0x0003e20009121848 */
[C---:B------:R-:W-:Y:S01]  /*265d0*/  IADD3 R21, R248.reuse, 0x100000, RZ ;  /* 0x00100000f8157810 */ /* 0x040fe20007ffe0ff */
[C---:B------:R-:W-:Y:S01]  /*265e0*/  VIADD R20, R248.reuse, 0x100000 ;  /* 0x00100000f8147836 */ /* 0x040fe20000000000 */
        /* <DEDUP_REMOVED lines=11> */
[----:B------:R-:W-:Y:S01]  /*266a0*/  VIADD R48, R248, 0x100000 ;  /* 0x00100000f8307836 */ /* 0x000fe20000000000 */
        /* <DEDUP_REMOVED lines=37> */
[----:B------:R-:W-:Y:S01]  /*26900*/  IMAD.WIDE R24, R237, 0x4, R220 ;  /* 0x00000004ed187825 */ /* 0x000fe200078e02dc */
[C---:B------:R-:W-:Y:S01]  /*26910*/  IADD3 R125, R250.reuse, 0x100000, RZ ;  /* 0x00100000fa7d7810 */ /* 0x040fe20007ffe0ff */
[----:B------:R-:W3:Y:S02]  /*26920*/  LDL.LU.64 R220, [R1+0x920] ;  /* 0x0009200001dc7983 */ /* 0x000ee40000300a00 */
[----:B------:R-:W-:-:S02]  /*26930*/  VIADD R126, R250, 0x100000 ;  /* 0x00100000fa7e7836 */ /* 0x000fc40000000000 */
[C---:B------:R-:W-:Y:S01]  /*26940*/  VIADD R124, R250.reuse, 0x100000 ;  /* 0x00100000fa7c7836 */ /* 0x040fe20000000000 */
[----:B------:R-:W-:Y:S01]  /*26950*/  LDGSTS.E [R23+0x4200], desc[UR8][R24.64], P2 ;  /* 0x0420000018177fae */ /* 0x000fe20009121848 */
[C---:B------:R-:W-:Y:S01]  /*26960*/  IMAD.WIDE R26, R237.reuse, 0x4, R230 ;  /* 0x00000004ed1a7825 */ /* 0x040fe200078e02e6 */
[----:B------:R-:W-:Y:S01]  /*26970*/  IADD3 R135, R250, 0x100000, RZ ;  /* 0x00100000fa877810 */ /* 0x000fe20007ffe0ff */
[----:B-1----:R-:W1:Y:S01]  /*26980*/  LDC R13, c[0x0][0x230] ;  /* 0x00008c00ff0d7b82 */ /* 0x002e620000000800 */
[----:B------:R-:W3:Y:S01]  /*26990*/  LDL.LU.64 R230, [R1+0x930] ;  /* 0x0009300001e67983 */ /* 0x000ee20000300a00 */
[----:B------:R-:W-:-:S03]  /*269a0*/  IMAD.WIDE R14, R237, 0x4, R200 ;  /* 0x00000004ed0e7825 */ /* 0x000fc600078e02c8 */
[----:B------:R-:W-:Y:S01]  /*269b0*/  LDGSTS.E [R22+0x4600], desc[UR8][R26.64], P2 ;  /* 0x046000001a167fae */ /* 0x000fe20009121848 */
[C---:B------:R-:W-:Y:S01]  /*269c0*/  VIADD R134, R250.reuse, 0x100000 ;  /* 0x00100000fa867836 */ /* 0x040fe20000000000 */
[C---:B------:R-:W-:Y:S01]  /*269d0*/  IADD3 R133, R250.reuse, 0x100000, RZ ;  /* 0x00100000fa857810 */ /* 0x040fe20007ffe0ff */
[C---:B------:R-:W-:Y:S01]  /*269e0*/  VIADD R132, R250.reuse, 0x100000 ;  /* 0x00100000fa847836 */ /* 0x040fe20000000000 */
        /* <DEDUP_REMOVED lines=14> */
[----:B------:R-:W-:Y:S01]  /*26ad0*/  VIADD R156, R250, 0x100000 ;  /* 0x00100000fa9c7836 */ /* 0x000fe20000000000 */
[----:B------:R-:W3:Y:S01]  /*26ae0*/  LDL.LU.64 R200, [R1+0x940] ;  /* 0x0009400001c87983 */ /* 0x000ee20000300a00 */
[----:B------:R-:W-:Y:S01]  /*26af0*/  IMAD.WIDE R32, R237, 0x4, R160 ;  /* 0x00000004ed207825 */ /* 0x000fe200078e02a0 */
[C---:B------:R-:W-:Y:S01]  /*26b00*/  IADD3 R169, R251.reuse, 0x100000, RZ ;  /* 0x00100000fba97810 */ /* 0x040fe20007ffe0ff */
[----:B------:R-:W3:Y:S01]  /*26b10*/  LDC R12, c[0x0][0x230] ;  /* 0x00008c00ff0c7b82 */ /* 0x000ee20000000800 */
[----:B------:R-:W-:Y:S04]  /*26b20*/  STL.64 [R1+0x1750], R24 ;  /* 0x0017501801007387 */ /* 0x000fe80000100a00 */
[----:B------:R-:W-:Y:S04]  /*26b30*/  STL [R1+0x1758], R27 ;  /* 0x0017581b01007387 */ /* 0x000fe80000100800 */
[----:B------:R-:W-:Y:S04]  /*26b40*/  STL [R1+0x1770], R26 ;  /* 0x0017701a01007387 */ /* 0x000fe80000100800 */
[----:B------:R1:W-:Y:S04]  /*26b50*/  STL.64 [R1+0x1760], R14 ;  /* 0x0017600e01007387 */ /* 0x0003e80000100a00 */
[----:B------:R4:W-:Y:S04]  /*26b60*/  LDGSTS.E [R20+0x4e00], desc[UR8][R16.64], P2 ;  /* 0x04e0000010147fae */ /* 0x0009e80009121848 */
[----:B------:R-:W-:Y:S04]  /*26b70*/  STL.64 [R1+0x1768], R16 ;  /* 0x0017681001007387 */ /* 0x000fe80000100a00 */
[----:B------:R-:W3:Y:S01]  /*26b80*/  LDL.LU.64 R160, [R1+0x948] ;  /* 0x0009480001a07983 */ /* 0x000ee20000300a00 */
[C---:B------:R-:W-:Y:S01]  /*26b90*/  VIADD R168, R251.reuse, 0x100000 ;  /* 0x00100000fba87836 */ /* 0x040fe20000000000 */
[C---:B------:R-:W-:Y:S01]  /*26ba0*/  IADD3 R167, R251.reuse, 0x100000, RZ ;  /* 0x00100000fba77810 */ /* 0x040fe20007ffe0ff */
[C---:B------:R-:W-:Y:S01]  /*26bb0*/  VIADD R166, R251.reuse, 0x100000 ;  /* 0x00100000fba67836 */ /* 0x040fe20000000000 */
[----:B------:R-:W-:Y:S01]  /*26bc0*/  LDGSTS.E [R31+0x5200], desc[UR8][R32.64], P2 ;  /* 0x05200000201f7fae */ /* 0x000fe20009121848 */
        /* <DEDUP_REMOVED lines=10> */
[----:B------:R-:W-:Y:S01]  /*26c70*/  ISETP.NE.U32.AND P0, PT, R236, RZ, PT ;  /* 0x000000ffec00720c */ /* 0x000fe20003f05070 */
[----:B-1----:R-:W1:Y:S01]  /*26c80*/  LDC R14, c[0x0][0x230] ;  /* 0x00008c00ff0e7b82 */ /* 0x002e620000000800 */
[----:B----4-:R-:W-:-:S02]  /*26c90*/  IMAD.WIDE R20, R237, 0x4, R210 ;  /* 0x00000004ed147825 */ /* 0x010fc400078e02d2 */
[----:B------:R-:W4:Y:S02]  /*26ca0*/  LDL.LU.64 R210, [R1+0x950] ;  /* 0x0009500001d27983 */ /* 0x000f240000300a00 */
[C---:B--2---:R-:W-:Y:S02]  /*26cb0*/  IMAD.WIDE R34, R237.reuse, 0x4, R170 ;  /* 0x00000004ed227825 */ /* 0x044fe400078e02aa */
[----:B------:R-:W2:Y:S02]  /*26cc0*/  LDL.LU.64 R170, [R1+0x958] ;  /* 0x0009580001aa7983 */ /* 0x000ea40000300a00 */
[C---:B---3--:R-:W-:Y:S02]  /*26cd0*/  IMAD.WIDE R22, R237.reuse, 0x4, R238 ;  /* 0x00000004ed167825 */ /* 0x048fe400078e02ee */
[----:B------:R-:W3:Y:S04]  /*26ce0*/  LDL.LU.64 R238, [R1+0x960] ;  /* 0x0009600001ee7983 */ /* 0x000ee80000300a00 */
[----:B------:R-:W-:Y:S04]  /*26cf0*/  STL.64 [R1+0x1778], R32 ;  /* 0x0017782001007387 */ /* 0x000fe80000100a00 */
[----:B------:R-:W-:Y:S04]  /*26d00*/  LDGSTS.E [R30+0x5600], desc[UR8][R34.64], P2 ;  /* 0x05600000221e7fae */ /* 0x000fe80009121848 */
[----:B------:R-:W-:Y:S04]  /*26d10*/  STL [R1+0x1780], R35 ;  /* 0x0017802301007387 */ /* 0x000fe80000100800 */
[----:B------:R-:W-:Y:S04]  /*26d20*/  STL [R1+0x1798], R34 ;  /* 0x0017982201007387 */ /* 0x000fe80000100800 */
[----:B------:R-:W-:Y:S04]  /*26d30*/  LDGSTS.E [R29+0x5a00], desc[UR8][R20.64], P2 ;  /* 0x05a00000141d7fae */ /* 0x000fe80009121848 */
[----:B------:R-:W-:Y:S04]  /*26d40*/  STL.64 [R1+0x1788], R20 ;  /* 0x0017881401007387 */ /* 0x000fe80000100a00 */
[----:B------:R1:W-:Y:S04]  /*26d50*/  LDGSTS.E [R28+0x5e00], desc[UR8][R22.64], P2 ;  /* 0x05e00000161c7fae */ /* 0x0003e80009121848 */
[----:B------:R-:W-:Y:S01]  /*26d60*/  STL.64 [R1+0x1790], R22 ;  /* 0x0017901601007387 */ /* 0x000fe20000100a00 */
[----:B------:R-:W-:-:S05]  /*26d70*/  IMAD.WIDE R40, R237, 0x4, R220 ;  /* 0x00000004ed287825 */ /* 0x000fca00078e02dc */
[----:B------:R-:W-:Y:S01]  /*26d80*/  LDGSTS.E [R39+0x6200], desc[UR8][R40.64], P2 ;  /* 0x0620000028277fae */ /* 0x000fe20009121848 */
[----:B------:R-:W-:-:S05]  /*26d90*/  IMAD.WIDE R42, R237, 0x4, R230 ;  /* 0x00000004ed2a7825 */ /* 0x000fca00078e02e6 */
[----:B------:R-:W-:Y:S01]  /*26da0*/  LDGSTS.E [R38+0x6600], desc[UR8][R42.64], P2 ;  /* 0x066000002a267fae */ /* 0x000fe20009121848 */
[----:B-1----:R-:W-:-:S03]  /*26db0*/  IMAD.WIDE R28, R237, 0x4, R6 ;  /* 0x00000004ed1c7825 */ /* 0x002fc600078e0206 */
[----:B------:R-:W3:Y:S04]  /*26dc0*/  LDL.LU.64 R6, [R1+0x968] ;  /* 0x0009680001067983 */ /* 0x000ee80000300a00 */
[----:B------:R-:W3:Y:S01]  /*26dd0*/  LDL.LU.64 R230, [R1+0x970] ;  /* 0x0009700001e67983 */ /* 0x000ee20000300a00 */
[----:B------:R-:W-:-:S03]  /*26de0*/  IMAD.WIDE R30, R237, 0x4, R200 ;  /* 0x00000004ed1e7825 */ /* 0x000fc600078e02c8 */
[----:B------:R-:W3:Y:S04]  /*26df0*/  LDL.LU.64 R220, [R1+0x978] ;  /* 0x0009780001dc7983 */ /* 0x000ee80000300a00 */
[----:B------:R-:W3:Y:S04]  /*26e00*/  LDL.LU.64 R200, [R1+0x980] ;  /* 0x0009800001c87983 */ /* 0x000ee80000300a00 */
[----:B------:R-:W-:Y:S04]  /*26e10*/  STL.64 [R1+0x17a0], R40 ;  /* 0x0017a02801007387 */ /* 0x000fe80000100a00 */
[----:B------:R-:W-:Y:S04]  /*26e20*/  STL.64 [R1+0x17b0], R42 ;  /* 0x0017b02a01007387 */ /* 0x000fe80000100a00 */
[----:B------:R-:W-:Y:S04]  /*26e30*/  STL.64 [R1+0x17b8], R28 ;  /* 0x0017b81c01007387 */ /* 0x000fe80000100a00 */
[----:B------:R-:W-:Y:S01]  /*26e40*/  LDGSTS.E [R37+0x6a00], desc[UR8][R28.64], P2 ;  /* 0x06a000001c257fae */ /* 0x000fe20009121848 */
[----:B------:R-:W-:-:S03]  /*26e50*/  IMAD.WIDE R44, R237, 0x4, R160 ;  /* 0x00000004ed2c7825 */ /* 0x000fc600078e02a0 */
[----:B------:R2:W-:Y:S04]  /*26e60*/  LDGSTS.E [R36+0x6e00], desc[UR8][R30.64], P2 ;  /* 0x06e000001e247fae */ /* 0x0005e80009121848 */
[----:B------:R-:W3:Y:S04]  /*26e70*/  LDL.LU.64 R160, [R1+0x988] ;  /* 0x0009880001a07983 */ /* 0x000ee80000300a00 */
[----:B------:R1:W-:Y:S01]  /*26e80*/  LDGSTS.E [R51+0x7200], desc[UR8][R44.64], P2 ;  /* 0x072000002c337fae */ /* 0x0003e20009121848 */
[----:B----4-:R-:W-:-:S03]  /*26e90*/  IMAD.WIDE R46, R237, 0x4, R210 ;  /* 0x00000004ed2e7825 */ /* 0x010fc600078e02d2 */
[----:B------:R-:W4:Y:S01]  /*26ea0*/  LDL.LU.64 R210, [R1+0x990] ;  /* 0x0009900001d27983 */ /* 0x000f220000300a00 */
[----:B--2---:R-:W-:-:S03]  /*26eb0*/  IMAD.WIDE R36, R237, 0x4, R170 ;  /* 0x00000004ed247825 */ /* 0x004fc600078e02aa */
[----:B------:R-:W2:Y:S01]  /*26ec0*/  LDL.LU.64 R170, [R1+0x998] ;  /* 0x0009980001aa7983 */ /* 0x000ea20000300a00 */
[----:B---3--:R-:W-:-:S03]  /*26ed0*/  IMAD.WIDE R38, R237, 0x4, R238 ;  /* 0x00000004ed267825 */ /* 0x008fc600078e02ee */
[----:B------:R-:W3:Y:S01]  /*26ee0*/  LDL.LU.64 R238, [R1+0x9a0] ;  /* 0x0009a00001ee7983 */ /* 0x000ee20000300a00 */
[----:B------:R-:W-:-:S03]  /*26ef0*/  IMAD.WIDE R10, R237, 0x4, R6 ;  /* 0x00000004ed0a7825 */ /* 0x000fc600078e0206 */
[----:B------:R4:W-:Y:S01]  /*26f00*/  LDGSTS.E [R50+0x7600], desc[UR8][R46.64], P2 ;  /* 0x076000002e327fae */ /* 0x0009e20009121848 */
[----:B------:R-:W-:-:S03]  /*26f10*/  IMAD.WIDE R234, R237, 0x4, R230 ;  /* 0x00000004edea7825 */ /* 0x000fc600078e02e6 */
[----:B------:R-:W2:Y:S01]  /*26f20*/  LDL.LU.64 R6, [R1+0x9a8] ;  /* 0x0009a80001067983 */ /* 0x000ea20000300a00 */
[----:B------:R-:W-:-:S03]  /*26f30*/  IMAD.WIDE R228, R237, 0x4, R220 ;  /* 0x00000004ede47825 */ /* 0x000fc600078e02dc */
[----:B------:R-:W2:Y:S01]  /*26f40*/  LDL.LU.64 R230, [R1+0x9b0] ;  /* 0x0009b00001e67983 */ /* 0x000ea20000300a00 */
[----:B------:R-:W-:-:S03]  /*26f50*/  IMAD.WIDE R222, R237, 0x4, R200 ;  /* 0x00000004edde7825 */ /* 0x000fc600078e02c8 */
[----:B------:R4:W-:Y:S04]  /*26f60*/  STL.64 [R1+0x8], R10 ;  /* 0x0000080a01007387 */ /* 0x0009e80000100a00 */
[----:B------:R-:W2:Y:S04]  /*26f70*/  LDL.LU.64 R220, [R1+0x9b8] ;  /* 0x0009b80001dc7983 */ /* 0x000ea80000300a00 */
[----:B------:R-:W2:Y:S01]  /*26f80*/  LDL.LU.64 R200, [R1+0x9c0] ;  /* 0x0009c00001c87983 */ /* 0x000ea20000300a00 */
[----:B------:R-:W-:Y:S01]  /*26f90*/  IMAD.WIDE R216, R237, 0x4, R160 ;  /* 0x00000004edd87825 */ /* 0x000fe200078e02a0 */
[----:B-1----:R-:W-:-:S02]  /*26fa0*/  IADD3 R51, R249, 0x100000, RZ ;  /* 0x00100000f9337810 */ /* 0x002fc40007ffe0ff */
[----:B------:R-:W2:Y:S01]  /*26fb0*/  LDL.LU.64 R160, [R1+0x9c8] ;  /* 0x0009c80001a07983 */ /* 0x000ea20000300a00 */
[----:B----4-:R-:W-:-:S03]  /*26fc0*/  IMAD.WIDE R56, R237, 0x4, R210 ;  /* 0x00000004ed387825 */ /* 0x010fc600078e02d2 */
[----:B------:R1:W-:Y:S04]  /*26fd0*/  LDGSTS.E [R49+0x7a00], desc[UR8][R36.64], P2 ;  /* 0x07a0000024317fae */ /* 0x0003e80009121848 */
[----:B------:R-:W4:Y:S01]  /*26fe0*/  LDL.LU.64 R210, [R1+0x9d0] ;  /* 0x0009d00001d27983 */ /* 0x000f220000300a00 */
[----:B------:R-:W-:-:S03]  /*26ff0*/  VIADD R50, R249, 0x100000 ;  /* 0x00100000f9327836 */ /* 0x000fc60000000000 */
[----:B------:R3:W-:Y:S01]  /*27000*/  LDGSTS.E [R48+0x7e00], desc[UR8][R38.64], P2 ;  /* 0x07e0000026307fae */ /* 0x0007e20009121848 */
[----:B-1----:R-:W-:-:S03]  /*27010*/  IADD3 R49, R249, 0x100000, RZ ;  /* 0x00100000f9317810 */ /* 0x002fc60007ffe0ff */
[----:B------:R1:W-:Y:S04]  /*27020*/  LDGSTS.E [R51+0x280], desc[UR8][R10.64], P2 ;  /* 0x002800000a337fae */ /* 0x0003e80009121848 */
[----:B------:R1:W-:Y:S01]  /*27030*/  LDGSTS.E [R50+0x680], desc[UR8][R234.64], P2 ;  /* 0x00680000ea327fae */ /* 0x0003e20009121848 */
[----:B---3--:R-:W-:-:S03]  /*27040*/  VIADD R48, R249, 0x100000 ;  /* 0x00100000f9307836 */ /* 0x008fc60000000000 */
[----:B------:R-:W-:Y:S04]  /*27050*/  LDGSTS.E [R49+0xa80], desc[UR8][R228.64], P2 ;  /* 0x00a80000e4317fae */ /* 0x000fe80009121848 */
[----:B------:R2:W-:Y:S01]  /*27060*/  LDGSTS.E [R48+0xe80], desc[UR8][R222.64], P2 ;  /* 0x00e80000de307fae */ /* 0x0005e20009121848 */
[----:B-1----:R-:W1:Y:S01]  /*27070*/  LDC R11, c[0x0][0x230] ;  /* 0x00008c00ff0b7b82 */ /* 0x002e620000000800 */
[C---:B------:R-:W-:Y:S02]  /*27080*/  IMAD.WIDE R50, R237.reuse, 0x4, R238 ;  /* 0x00000004ed327825 */ /* 0x040fe400078e02ee */
[----:B------:R-:W-:Y:S04]  /*27090*/  LDGSTS.E [R55+0x1280], desc[UR8][R216.64], P2 ;  /* 0x01280000d8377fae */ /* 0x000fe80009121848 */
[----:B------:R-:W-:Y:S01]  /*270a0*/  LDGSTS.E [R54+0x1680], desc[UR8][R56.64], P2 ;  /* 0x0168000038367fae */ /* 0x000fe20009121848 */
[----:B------:R-:W3:Y:S01]  /*270b0*/  LDC R10, c[0x0][0x230] ;  /* 0x00008c00ff0a7b82 */ /* 0x000ee20000000800 */
[----:B--2---:R-:W-:-:S02]  /*270c0*/  IMAD.WIDE R48, R237, 0x4, R170 ;  /* 0x00000004ed307825 */ /* 0x004fc400078e02aa */
[----:B------:R-:W2:Y:S04]  /*270d0*/  LDL.LU.64 R170, [R1+0x9d8] ;  /* 0x0009d80001aa7983 */ /* 0x000ea80000300a00 */
[----:B------:R-:W3:Y:S04]  /*270e0*/  LDL.LU.64 R238, [R1+0x9e0] ;  /* 0x0009e00001ee7983 */ /* 0x000ee80000300a00 */
[----:B------:R-:W-:Y:S04]  /*270f0*/  LDGSTS.E [R53+0x1a80], desc[UR8][R48.64], P2 ;  /* 0x01a8000030357fae */ /* 0x000fe80009121848 */
[----:B------:R1:W-:Y:S01]  /*27100*/  LDGSTS.E [R52+0x1e80], desc[UR8][R50.64], P2 ;  /* 0x01e8000032347fae */ /* 0x0003e20009121848 */
[----:B------:R-:W-:-:S03]  /*27110*/  IMAD.WIDE R62, R237, 0x4, R6 ;  /* 0x00000004ed3e7825 */ /* 0x000fc600078e0206 */
[----:B------:R-:W3:Y:S01]  /*27120*/  LDL.LU.64 R6, [R1+0x9e8] ;  /* 0x0009e80001067983 */ /* 0x000ee20000300a00 */
[----:B------:R-:W-:-:S03]  /*27130*/  IMAD.WIDE R64, R237, 0x4, R230 ;  /* 0x00000004ed407825 */ /* 0x000fc600078e02e6 */
[----:B------:R-:W3:Y:S04]  /*27140*/  LDL.LU.64 R230, [R1+0x9f0] ;  /* 0x0009f00001e67983 */ /* 0x000ee80000300a00 */
[----:B------:R-:W-:Y:S01]  /*27150*/  LDGSTS.E [R61+0x2280], desc[UR8][R62.64], P2 ;  /* 0x022800003e3d7fae */ /* 0x000fe20009121848 */
[----:B-1----:R-:W-:-:S03]  /*27160*/  IMAD.WIDE R52, R237, 0x4, R220 ;  /* 0x00000004ed347825 */ /* 0x002fc600078e02dc */
[----:B------:R-:W3:Y:S01]  /*27170*/  LDL.LU.64 R220, [R1+0x9f8] ;  /* 0x0009f80001dc7983 */ /* 0x000ee20000300a00 */
[----:B------:R-:W-:-:S03]  /*27180*/  IMAD.WIDE R54, R237, 0x4, R200 ;  /* 0x00000004ed367825 */ /* 0x000fc600078e02c8 */
[----:B------:R-:W3:Y:S04]  /*27190*/  LDL.LU.64 R200, [R1+0xa00] ;  /* 0x000a000001c87983 */ /* 0x000ee80000300a00 */
[----:B------:R-:W-:Y:S04]  /*271a0*/  LDGSTS.E [R60+0x2680], desc[UR8][R64.64], P2 ;  /* 0x02680000403c7fae */ /* 0x000fe80009121848 */
[----:B------:R-:W-:Y:S04]  /*271b0*/  LDGSTS.E [R59+0x2a80], desc[UR8][R52.64], P2 ;  /* 0x02a80000343b7fae */ /* 0x000fe80009121848 */
[----:B------:R2:W-:Y:S01]  /*271c0*/  LDGSTS.E [R58+0x2e80], desc[UR8][R54.64], P2 ;  /* 0x02e80000363a7fae */ /* 0x0005e20009121848 */
[----:B------:R-:W-:-:S03]  /*271d0*/  IMAD.WIDE R70, R237, 0x4, R160 ;  /* 0x00000004ed467825 */ /* 0x000fc600078e02a0 */
[----:B------:R-:W3:Y:S04]  /*271e0*/  LDL.LU.64 R160, [R1+0xa08] ;  /* 0x000a080001a07983 */ /* 0x000ee80000300a00 */
[----:B------:R-:W-:Y:S01]  /*271f0*/  LDGSTS.E [R69+0x3280], desc[UR8][R70.64], P2 ;  /* 0x0328000046457fae */ /* 0x000fe20009121848 */
[----:B----4-:R-:W-:-:S03]  /*27200*/  IMAD.WIDE R72, R237, 0x4, R210 ;  /* 0x00000004ed487825 */ /* 0x010fc600078e02d2 */
[----:B------:R-:W4:Y:S04]  /*27210*/  LDL.LU.64 R210, [R1+0xa10] ;  /* 0x000a100001d27983 */ /* 0x000f280000300a00 */
[----:B------:R-:W-:Y:S01]  /*27220*/  LDGSTS.E [R68+0x3680], desc[UR8][R72.64], P2 ;  /* 0x0368000048447fae */ /* 0x000fe20009121848 */
[----:B--2---:R-:W-:-:S03]  /*27230*/  IMAD.WIDE R58, R237, 0x4, R170 ;  /* 0x00000004ed3a7825 */ /* 0x004fc600078e02aa */
[----:B------:R-:W2:Y:S01]  /*27240*/  LDL.LU.64 R170, [R1+0xa18] ;  /* 0x000a180001aa7983 */ /* 0x000ea20000300a00 */
[----:B---3--:R-:W-:-:S03]  /*27250*/  IMAD.WIDE R60, R237, 0x4, R238 ;  /* 0x00000004ed3c7825 */ /* 0x008fc600078e02ee */
        /* <DEDUP_REMOVED lines=38> */
[----:B------:R-:W-:Y:S01]  /*274c0*/  LDGSTS.E [R90+0x6e80], desc[UR8][R84.64], P2 ;  /* 0x06e80000545a7fae */ /* 0x000fe20009121848 */
[----:B------:R-:W-:-:S03]  /*274d0*/  IMAD.WIDE R98, R237, 0x4, R160 ;  /* 0x00000004ed627825 */ /* 0x000fc600078e02a0 */
[----:B------:R-:W3:Y:S04]  /*274e0*/  LDL.LU.64 R160, [R1+0xa88] ;  /* 0x000a880001a07983 */ /* 0x000ee80000300a00 */
[----:B------:R1:W-:Y:S01]  /*274f0*/  LDGSTS.E [R105+0x7280], desc[UR8][R98.64], P2 ;  /* 0x0728000062697fae */ /* 0x0003e20009121848 */
[----:B----4-:R-:W-:-:S03]  /*27500*/  IMAD.WIDE R100, R237, 0x4, R210 ;  /* 0x00000004ed647825 */ /* 0x010fc600078e02d2 */
[----:B------:R-:W4:Y:S04]  /*27510*/  LDL.LU.64 R210, [R1+0xa90] ;  /* 0x000a900001d27983 */ /* 0x000f280000300a00 */
[----:B------:R-:W4:Y:S01]  /*27520*/  LDL.LU.64 R190, [R1+0xa98] ;  /* 0x000a980001be7983 */ /* 0x000f220000300a00 */
[----:B-1----:R-:W-:-:S03]  /*27530*/  IADD3 R105, R250, 0x100000, RZ ;  /* 0x00100000fa697810 */ /* 0x002fc60007ffe0ff */
[----:B------:R1:W-:Y:S02]  /*27540*/  LDGSTS.E [R104+0x7680], desc[UR8][R100.64], P2 ;  /* 0x0768000064687fae */ /* 0x0003e40009121848 */
[C---:B-1----:R-:W-:Y:S02]  /*27550*/  VIADD R104, R250.reuse, 0x100000 ;  /* 0x00100000fa687836 */ /* 0x042fe40000000000 */
[C---:B--2---:R-:W-:Y:S02]  /*27560*/  IMAD.WIDE R90, R237.reuse, 0x4, R170 ;  /* 0x00000004ed5a7825 */ /* 0x044fe400078e02aa */
[----:B------:R-:W2:Y:S02]  /*27570*/  LDL.LU.64 R170, [R1+0xaa0] ;  /* 0x000aa00001aa7983 */ /* 0x000ea40000300a00 */
[----:B---3--:R-:W-:Y:S02]  /*27580*/  IMAD.WIDE R92, R237, 0x4, R238 ;  /* 0x00000004ed5c7825 */ /* 0x008fe400078e02ee */
[----:B------:R-:W3:Y:S04]  /*27590*/  LDL.LU.64 R238, [R1+0xaa8] ;  /* 0x000aa80001ee7983 */ /* 0x000ee80000300a00 */
[----:B------:R1:W-:Y:S04]  /*275a0*/  LDGSTS.E [R103+0x7a80], desc[UR8][R90.64], P2 ;  /* 0x07a800005a677fae */ /* 0x0003e80009121848 */
[----:B------:R1:W-:Y:S02]  /*275b0*/  LDGSTS.E [R102+0x7e80], desc[UR8][R92.64], P2 ;  /* 0x07e800005c667fae */ /* 0x0003e40009121848 */
[C---:B-1----:R-:W-:Y:S01]  /*275c0*/  IADD3 R103, R250.reuse, 0x100000, RZ ;  /* 0x00100000fa677810 */ /* 0x042fe20007ffe0ff */
[----:B------:R-:W-:-:S02]  /*275d0*/  VIADD R102, R250, 0x100000 ;  /* 0x00100000fa667836 */ /* 0x000fc40000000000 */
[----:B------:R-:W-:-:S04]  /*275e0*/  IMAD.WIDE R6, R237, 0x4, R6 ;  /* 0x00000004ed067825 */ /* 0x000fc800078e0206 */
[C---:B------:R-:W-:Y:S01]  /*275f0*/  IMAD.WIDE R232, R237.reuse, 0x4, R230 ;  /* 0x00000004ede87825 */ /* 0x040fe200078e02e6 */
[----:B------:R-:W-:Y:S04]  /*27600*/  LDGSTS.E [R105+0x300], desc[UR8][R6.64], P2 ;  /* 0x0030000006697fae */ /* 0x000fe80009121848 */
[----:B------:R-:W3:Y:S01]  /*27610*/  LDL.LU.64 R230, [R1+0xab0] ;  /* 0x000ab00001e67983 */ /* 0x000ee20000300a00 */
[----:B------:R-:W-:-:S03]  /*27620*/  IMAD.WIDE R226, R237, 0x4, R220 ;  /* 0x00000004ede27825 */ /* 0x000fc600078e02dc */
[----:B------:R-:W3:Y:S01]  /*27630*/  LDL.LU.64 R180, [R1+0xab8] ;  /* 0x000ab80001b47983 */ /* 0x000ee20000300a00 */
[----:B------:R-:W-:-:S03]  /*27640*/  IMAD.WIDE R220, R237, 0x4, R200 ;  /* 0x00000004eddc7825 */ /* 0x000fc600078e02c8 */
[----:B------:R-:W-:Y:S04]  /*27650*/  LDGSTS.E [R104+0x700], desc[UR8][R232.64], P2 ;  /* 0x00700000e8687fae */ /* 0x000fe80009121848 */
[----:B------:R-:W3:Y:S04]  /*27660*/  LDL.LU.64 R200, [R1+0xac0] ;  /* 0x000ac00001c87983 */ /* 0x000ee80000300a00 */
[----:B------:R-:W-:Y:S04]  /*27670*/  LDGSTS.E [R103+0xb00], desc[UR8][R226.64], P2 ;  /* 0x00b00000e2677fae */ /* 0x000fe80009121848 */
[----:B------:R4:W-:Y:S01]  /*27680*/  LDGSTS.E [R102+0xf00], desc[UR8][R220.64], P2 ;  /* 0x00f00000dc667fae */ /* 0x0009e20009121848 */
[----:B------:R-:W-:-:S03]  /*27690*/  IMAD.WIDE R214, R237, 0x4, R160 ;  /* 0x00000004edd67825 */ /* 0x000fc600078e02a0 */
[----:B------:R-:W3:Y:S04]  /*276a0*/  LDL.LU.64 R160, [R1+0xac8] ;  /* 0x000ac80001a07983 */ /* 0x000ee80000300a00 */
[----:B------:R-:W-:Y:S01]  /*276b0*/  LDGSTS.E [R111+0x1300], desc[UR8][R214.64], P2 ;  /* 0x01300000d66f7fae */ /* 0x000fe20009121848 */
[----:B----4-:R-:W-:-:S03]  /*276c0*/  IMAD.WIDE R102, R237, 0x4, R210 ;  /* 0x00000004ed667825 */ /* 0x010fc600078e02d2 */
[----:B------:R-:W4:Y:S01]  /*276d0*/  LDL.LU.64 R210, [R1+0xad0] ;  /* 0x000ad00001d27983 */ /* 0x000f220000300a00 */
[----:B------:R-:W-:-:S03]  /*276e0*/  IMAD.WIDE R104, R237, 0x4, R190 ;  /* 0x00000004ed687825 */ /* 0x000fc600078e02be */
[----:B------:R-:W4:Y:S04]  /*276f0*/  LDL.LU.64 R190, [R1+0xad8] ;  /* 0x000ad80001be7983 */ /* 0x000f280000300a00 */
[----:B------:R-:W-:Y:S04]  /*27700*/  LDGSTS.E [R110+0x1700], desc[UR8][R102.64], P2 ;  /* 0x01700000666e7fae */ /* 0x000fe80009121848 */
[----:B------:R-:W-:Y:S01]  /*27710*/  LDGSTS.E [R109+0x1b00], desc[UR8][R104.64], P2 ;  /* 0x01b00000686d7fae */ /* 0x000fe20009121848 */
[----:B--2---:R-:W-:-:S03]  /*27720*/  IMAD.WIDE R106, R237, 0x4, R170 ;  /* 0x00000004ed6a7825 */ /* 0x004fc600078e02aa */
[----:B------:R-:W2:Y:S04]  /*27730*/  LDL.LU.64 R170, [R1+0xae0] ;  /* 0x000ae00001aa7983 */ /* 0x000ea80000300a00 */
[----:B------:R3:W-:Y:S02]  /*27740*/  LDGSTS.E [R108+0x1f00], desc[UR8][R106.64], P2 ;  /* 0x01f000006a6c7fae */ /* 0x0007e40009121848 */
[C---:B---3--:R-:W-:Y:S02]  /*27750*/  IMAD.WIDE R108, R237.reuse, 0x4, R238 ;  /* 0x00000004ed6c7825 */ /* 0x048fe400078e02ee */
[----:B------:R-:W3:Y:S04]  /*27760*/  LDL.LU.64 R238, [R1+0xae8] ;  /* 0x000ae80001ee7983 */ /* 0x000ee80000300a00 */
[----:B------:R-:W-:Y:S01]  /*27770*/  LDGSTS.E [R119+0x2300], desc[UR8][R108.64], P2 ;  /* 0x023000006c777fae */ /* 0x000fe20009121848 */
[----:B------:R-:W-:-:S03]  /*27780*/  IMAD.WIDE R110, R237, 0x4, R230 ;  /* 0x00000004ed6e7825 */ /* 0x000fc600078e02e6 */
[----:B------:R-:W3:Y:S01]  /*27790*/  LDL.LU.64 R230, [R1+0xaf0] ;  /* 0x000af00001e67983 */ /* 0x000ee20000300a00 */
[----:B------:R-:W-:-:S03]  /*277a0*/  IMAD.WIDE R112, R237, 0x4, R180 ;  /* 0x00000004ed707825 */ /* 0x000fc600078e02b4 */
[----:B------:R-:W3:Y:S04]  /*277b0*/  LDL.LU.64 R180, [R1+0xaf8] ;  /* 0x000af80001b47983 */ /* 0x000ee80000300a00 */
[----:B------:R-:W-:Y:S01]  /*277c0*/  LDGSTS.E [R118+0x2700], desc[UR8][R110.64], P2 ;  /* 0x027000006e767fae */ /* 0x000fe20009121848 */
[----:B------:R-:W-:-:S03]  /*277d0*/  IMAD.WIDE R114, R237, 0x4, R200 ;  /* 0x00000004ed727825 */ /* 0x000fc600078e02c8 */
[----:B------:R-:W3:Y:S04]  /*277e0*/  LDL.LU.64 R200, [R1+0xb00] ;  /* 0x000b000001c87983 */ /* 0x000ee80000300a00 */
[----:B------:R-:W-:Y:S04]  /*277f0*/  LDGSTS.E [R117+0x2b00], desc[UR8][R112.64], P2 ;  /* 0x02b0000070757fae */ /* 0x000fe80009121848 */
[----:B------:R1:W-:Y:S02]  /*27800*/  LDGSTS.E [R116+0x2f00], desc[UR8][R114.64], P2 ;  /* 0x02f0000072747fae */ /* 0x0003e40009121848 */
[----:B-1----:R-:W-:-:S02]  /*27810*/  IMAD.WIDE R116, R237, 0x4, R160 ;  /* 0x00000004ed747825 */ /* 0x002fc400078e02a0 */
        /* <DEDUP_REMOVED lines=30> */
[----:B------:R-:W4:Y:S04]  /*27a00*/  LDL.LU.64 R190, [R1+0xb58] ;  /* 0x000b580001be7983 */ /* 0x000f280000300a00 */
[----:B------:R-:W-:Y:S04]  /*27a10*/  LDGSTS.E [R142+0x5700], desc[UR8][R134.64], P2 ;  /* 0x05700000868e7fae */ /* 0x000fe80009121848 */
[----:B------:R-:W-:Y:S01]  /*27a20*/  LDGSTS.E [R141+0x5b00], desc[UR8][R136.64], P2 ;  /* 0x05b00000888d7fae */ /* 0x000fe20009121848 */
[----:B--2---:R-:W-:-:S05]  /*27a30*/  IMAD.WIDE R138, R237, 0x4, R170 ;  /* 0x00000004ed8a7825 */ /* 0x004fca00078e02aa */
[----:B------:R3:W-:Y:S02]  /*27a40*/  LDGSTS.E [R140+0x5f00], desc[UR8][R138.64], P2 ;  /* 0x05f000008a8c7fae */ /* 0x0007e40009121848 */
[C---:B---3--:R-:W-:Y:S02]  /*27a50*/  IMAD.WIDE R140, R237.reuse, 0x4, R238 ;  /* 0x00000004ed8c7825 */ /* 0x048fe400078e02ee */
[----:B------:R-:W2:Y:S04]  /*27a60*/  LDL.LU.64 R238, [R1+0xc58] ;  /* 0x000c580001ee7983 */ /* 0x000ea80000300a00 */
        /* <DEDUP_REMOVED lines=9> */
[----:B------:R1:W-:Y:S04]  /*27b00*/  LDGSTS.E [R148+0x6f00], desc[UR8][R146.64], P2 ;  /* 0x06f0000092947fae */ /* 0x0003e80009121848 */
[----:B------:R-:W3:Y:S01]  /*27b10*/  LDL.LU.64 R180, [R1+0xb78] ;  /* 0x000b780001b47983 */ /* 0x000ee20000300a00 */
[----:B-1----:R-:W-:-:S03]  /*27b20*/  IMAD.WIDE R148, R237, 0x4, R160 ;  /* 0x00000004ed947825 */ /* 0x002fc600078e02a0 */
[----:B------:R-:W3:Y:S04]  /*27b30*/  LDL.LU.64 R160, [R1+0xb80] ;  /* 0x000b800001a07983 */ /* 0x000ee80000300a00 */
[----:B------:R1:W-:Y:S01]  /*27b40*/  LDGSTS.E [R159+0x7300], desc[UR8][R148.64], P2 ;  /* 0x07300000949f7fae */ /* 0x0003e20009121848 */
[----:B----4-:R-:W-:-:S03]  /*27b50*/  IMAD.WIDE R150, R237, 0x4, R210 ;  /* 0x00000004ed967825 */ /* 0x010fc600078e02d2 */
[----:B------:R-:W4:Y:S01]  /*27b60*/  LDL.LU.64 R210, [R1+0xb88] ;  /* 0x000b880001d27983 */ /* 0x000f220000300a00 */
[----:B------:R-:W-:-:S04]  /*27b70*/  IMAD.WIDE R152, R237, 0x4, R152 ;  /* 0x00000004ed987825 */ /* 0x000fc800078e0298 */
[----:B------:R-:W-:Y:S01]  /*27b80*/  IMAD.WIDE R154, R237, 0x4, R190 ;  /* 0x00000004ed9a7825 */ /* 0x000fe200078e02be */
[----:B------:R1:W-:Y:S04]  /*27b90*/  LDGSTS.E [R158+0x7700], desc[UR8][R150.64], P2 ;  /* 0x07700000969e7fae */ /* 0x0003e80009121848 */
[----:B------:R-:W4:Y:S01]  /*27ba0*/  LDL.LU.64 R190, [R1+0xb90] ;  /* 0x000b900001be7983 */ /* 0x000f220000300a00 */
[----:B-1----:R-:W-:-:S03]  /*27bb0*/  IADD3 R159, R251, 0x100000, RZ ;  /* 0x00100000fb9f7810 */ /* 0x002fc60007ffe0ff */
[----:B------:R-:W4:Y:S04]  /*27bc0*/  LDL.LU.64 R198, [R1+0xb98] ;  /* 0x000b980001c67983 */ /* 0x000f280000300a00 */
[----:B------:R-:W4:Y:S01]  /*27bd0*/  LDL.LU.64 R178, [R1+0xba0] ;  /* 0x000ba00001b27983 */ /* 0x000f220000300a00 */
[----:B------:R-:W-:-:S03]  /*27be0*/  VIADD R158, R251, 0x100000 ;  /* 0x00100000fb9e7836 */ /* 0x000fc60000000000 */
[----:B------:R1:W-:Y:S04]  /*27bf0*/  LDGSTS.E [R157+0x7b00], desc[UR8][R152.64], P2 ;  /* 0x07b00000989d7fae */ /* 0x0003e80009121848 */
[----:B------:R1:W-:Y:S02]  /*27c00*/  LDGSTS.E [R156+0x7f00], desc[UR8][R154.64], P2 ;  /* 0x07f000009a9c7fae */ /* 0x0003e40009121848 */
[C---:B-1----:R-:W-:Y:S01]  /*27c10*/  IADD3 R157, R251.reuse, 0x100000, RZ ;  /* 0x00100000fb9d7810 */ /* 0x042fe20007ffe0ff */
[----:B------:R-:W-:Y:S02]  /*27c20*/  VIADD R156, R251, 0x100000 ;  /* 0x00100000fb9c7836 */ /* 0x000fe40000000000 */
[----:B--2---:R-:W-:-:S05]  /*27c30*/  IMAD.WIDE R238, R237, 0x4, R238 ;  /* 0x00000004edee7825 */ /* 0x004fca00078e02ee */
[----:B------:R-:W-:Y:S01]  /*27c40*/  LDGSTS.E [R159+0x380], desc[UR8][R238.64], P2 ;  /* 0x00380000ee9f7fae */ /* 0x000fe20009121848 */
[----:B---3--:R-:W-:-:S04]  /*27c50*/  IMAD.WIDE R230, R237, 0x4, R230 ;  /* 0x00000004ede67825 */ /* 0x008fc800078e02e6 */
[C---:B------:R-:W-:Y:S01]  /*27c60*/  IMAD.WIDE R224, R237.reuse, 0x4, R170 ;  /* 0x00000004ede07825 */ /* 0x040fe200078e02aa */
[----:B------:R-:W-:Y:S04]  /*27c70*/  LDGSTS.E [R158+0x780], desc[UR8][R230.64], P2 ;  /* 0x00780000e69e7fae */ /* 0x000fe80009121848 */
[----:B------:R-:W2:Y:S01]  /*27c80*/  LDL.LU.64 R170, [R1+0xba8] ;  /* 0x000ba80001aa7983 */ /* 0x000ea20000300a00 */
[----:B------:R-:W-:-:S03]  /*27c90*/  IMAD.WIDE R218, R237, 0x4, R200 ;  /* 0x00000004edda7825 */ /* 0x000fc600078e02c8 */
[----:B------:R-:W-:Y:S04]  /*27ca0*/  LDGSTS.E [R157+0xb80], desc[UR8][R224.64], P2 ;  /* 0x00b80000e09d7fae */ /* 0x000fe80009121848 */
[----:B------:R-:W3:Y:S04]  /*27cb0*/  LDL.LU.64 R200, [R1+0xbb0] ;  /* 0x000bb00001c87983 */ /* 0x000ee80000300a00 */
[----:B------:R1:W-:Y:S04]  /*27cc0*/  LDGSTS.E [R156+0xf80], desc[UR8][R218.64], P2 ;  /* 0x00f80000da9c7fae */ /* 0x0003e80009121848 */
[----:B------:R-:W3:Y:S01]  /*27cd0*/  LDL.LU.64 R208, [R1+0xbb8] ;  /* 0x000bb80001d07983 */ /* 0x000ee20000300a00 */
[----:B-1----:R-:W-:-:S03]  /*27ce0*/  IMAD.WIDE R156, R237, 0x4, R180 ;  /* 0x00000004ed9c7825 */ /* 0x002fc600078e02b4 */
[----:B------:R-:W3:Y:S01]  /*27cf0*/  LDL.LU.64 R180, [R1+0xbc0] ;  /* 0x000bc00001b47983 */ /* 0x000ee20000300a00 */
[----:B------:R-:W-:-:S03]  /*27d00*/  IMAD.WIDE R158, R237, 0x4, R160 ;  /* 0x00000004ed9e7825 */ /* 0x000fc600078e02a0 */
[----:B------:R-:W-:Y:S04]  /*27d10*/  LDGSTS.E [R169+0x1380], desc[UR8][R156.64], P2 ;  /* 0x013800009ca97fae */ /* 0x000fe80009121848 */
[----:B------:R1:W-:Y:S01]  /*27d20*/  LDGSTS.E [R168+0x1780], desc[UR8][R158.64], P2 ;  /* 0x017800009ea87fae */ /* 0x0003e20009121848 */
[----:B----4-:R-:W-:-:S03]  /*27d30*/  IMAD.WIDE R160, R237, 0x4, R210 ;  /* 0x00000004eda07825 */ /* 0x010fc600078e02d2 */
[----:B------:R-:W4:Y:S04]  /*27d40*/  LDL.LU.64 R210, [R1+0xbc8] ;  /* 0x000bc80001d27983 */ /* 0x000f280000300a00 */
[----:B------:R-:W-:Y:S01]  /*27d50*/  LDGSTS.E [R167+0x1b80], desc[UR8][R160.64], P2 ;  /* 0x01b80000a0a77fae */ /* 0x000fe20009121848 */
[----:B------:R-:W-:-:S03]  /*27d60*/  IMAD.WIDE R164, R237, 0x4, R190 ;  /* 0x00000004eda47825 */ /* 0x000fc600078e02be */
[----:B------:R-:W4:Y:S04]  /*27d70*/  LDL.LU.64 R190, [R1+0xbd0] ;  /* 0x000bd00001be7983 */ /* 0x000f280000300a00 */
[----:B------:R1:W-:Y:S02]  /*27d80*/  LDGSTS.E [R166+0x1f80], desc[UR8][R164.64], P2 ;  /* 0x01f80000a4a67fae */ /* 0x0003e40009121848 */
[C---:B-1----:R-:W-:Y:S02]  /*27d90*/  IMAD.WIDE R168, R237.reuse, 0x4, R178 ;  /* 0x00000004eda87825 */ /* 0x042fe400078e02b2 */
[----:B------:R-:W4:Y:S04]  /*27da0*/  LDL.LU.64 R186, [R1+0xbd8] ;  /* 0x000bd80001ba7983 */ /* 0x000f280000300a00 */
[----:B------:R-:W4:Y:S01]  /*27db0*/  LDL.LU.64 R188, [R1+0xbe0] ;  /* 0x000be00001bc7983 */ /* 0x000f220000300a00 */
[----:B------:R-:W-:-:S03]  /*27dc0*/  IMAD.WIDE R166, R237, 0x4, R198 ;  /* 0x00000004eda67825 */ /* 0x000fc600078e02c6 */
[----:B------:R-:W4:Y:S04]  /*27dd0*/  LDL.LU.64 R198, [R1+0xbe8] ;  /* 0x000be80001c67983 */ /* 0x000f280000300a00 */
[----:B------:R-:W-:Y:S04]  /*27de0*/  LDGSTS.E [R177+0x2380], desc[UR8][R166.64], P2 ;  /* 0x02380000a6b17fae */ /* 0x000fe80009121848 */
[----:B------:R-:W-:Y:S01]  /*27df0*/  LDGSTS.E [R176+0x2780], desc[UR8][R168.64], P2 ;  /* 0x02780000a8b07fae */ /* 0x000fe20009121848 */
[----:B--2---:R-:W-:-:S05]  /*27e00*/  IMAD.WIDE R170, R237, 0x4, R170 ;  /* 0x00000004edaa7825 */ /* 0x004fca00078e02aa */
[----:B------:R-:W-:Y:S01]  /*27e10*/  LDGSTS.E [R175+0x2b80], desc[UR8][R170.64], P2 ;  /* 0x02b80000aaaf7fae */ /* 0x000fe20009121848 */
[----:B---3--:R-:W-:-:S03]  /*27e20*/  IMAD.WIDE R172, R237, 0x4, R200 ;  /* 0x00000004edac7825 */ /* 0x008fc600078e02c8 */
[----:B------:R-:W2:Y:S04]  /*27e30*/  LDL.LU.64 R200, [R1+0xbf0] ;  /* 0x000bf00001c87983 */ /* 0x000ea80000300a00 */
[----:B------:R1:W-:Y:S04]  /*27e40*/  LDGSTS.E [R174+0x2f80], desc[UR8][R172.64], P2 ;  /* 0x02f80000acae7fae */ /* 0x0003e80009121848 */
[----:B------:R-:W3:Y:S04]  /*27e50*/  LDL.LU.64 R196, [R1+0xbf8] ;  /* 0x000bf80001c47983 */ /* 0x000ee80000300a00 */
[----:B------:R-:W3:Y:S01]  /*27e60*/  LDL.LU.64 R206, [R1+0xc00] ;  /* 0x000c000001ce7983 */ /* 0x000ee20000300a00 */
[----:B-1----:R-:W-:-:S03]  /*27e70*/  IMAD.WIDE R174, R237, 0x4, R208 ;  /* 0x00000004edae7825 */ /* 0x002fc600078e02d0 */
[----:B------:R-:W3:Y:S01]  /*27e80*/  LDL.LU.64 R208, [R1+0xc08] ;  /* 0x000c080001d07983 */ /* 0x000ee20000300a00 */
[----:B----4-:R-:W-:-:S03]  /*27e90*/  IMAD.WIDE R178, R237, 0x4, R210 ;  /* 0x00000004edb27825 */ /* 0x010fc600078e02d2 */
[----:B------:R-:W-:Y:S04]  /*27ea0*/  LDGSTS.E [R185+0x3380], desc[UR8][R174.64], P2 ;  /* 0x03380000aeb97fae */ /* 0x000fe80009121848 */
[----:B------:R-:W4:Y:S04]  /*27eb0*/  LDL.LU.64 R210, [R1+0xc10] ;  /* 0x000c100001d27983 */ /* 0x000f280000300a00 */
[----:B------:R-:W4:Y:S04]  /*27ec0*/  LDL.LU.64 R18, [R1+0xc18] ;  /* 0x000c180001127983 */ /* 0x000f280000300a00 */
[----:B------:R-:W4:Y:S04]  /*27ed0*/  LDL.LU.64 R202, [R1+0xc20] ;  /* 0x000c200001ca7983 */ /* 0x000f280000300a00 */
[----:B------:R-:W4:Y:S04]  /*27ee0*/  LDL.LU.64 R212, [R1+0xc28] ;  /* 0x000c280001d47983 */ /* 0x000f280000300a00 */
[----:B------:R-:W4:Y:S04]  /*27ef0*/  LDL.LU.64 R204, [R1+0xc30] ;  /* 0x000c300001cc7983 */ /* 0x000f280000300a00 */
[----:B------:R-:W4:Y:S04]  /*27f00*/  LDL.LU.64 R162, [R1+0xc38] ;  /* 0x000c380001a27983 */ /* 0x000f280000300a00 */
[----:B------:R-:W4:Y:S01]  /*27f10*/  LDL.LU.64 R246, [R1+0xc40] ;  /* 0x000c400001f67983 */ /* 0x000f220000300a00 */
[----:B------:R-:W-:-:S04]  /*27f20*/  IMAD.WIDE R176, R237, 0x4, R180 ;  /* 0x00000004edb07825 */ /* 0x000fc800078e02b4 */
[----:B------:R-:W-:Y:S01]  /*27f30*/  IMAD.WIDE R180, R237, 0x4, R190 ;  /* 0x00000004edb47825 */ /* 0x000fe200078e02be */
[----:B------:R1:W-:Y:S04]  /*27f40*/  LDGSTS.E [R184+0x3780], desc[UR8][R176.64], P2 ;  /* 0x03780000b0b87fae */ /* 0x0003e80009121848 */
[----:B------:R-:W-:Y:S01]  /*27f50*/  LDGSTS.E [R183+0x3b80], desc[UR8][R178.64], P2 ;  /* 0x03b80000b2b77fae */ /* 0x000fe20009121848 */
[----:B------:R-:W-:-:S03]  /*27f60*/  IADD3 R191, R251, 0x100000, RZ ;  /* 0x00100000fbbf7810 */ /* 0x000fc60007ffe0ff */
[----:B------:R1:W-:Y:S01]  /*27f70*/  LDGSTS.E [R182+0x3f80], desc[UR8][R180.64], P2 ;  /* 0x03f80000b4b67fae */ /* 0x0003e20009121848 */
[----:B------:R-:W-:Y:S02]  /*27f80*/  VIADD R190, R251, 0x100000 ;  /* 0x00100000fbbe7836 */ /* 0x000fe40000000000 */
[----:B-1----:R-:W-:-:S04]  /*27f90*/  IMAD.WIDE R184, R237, 0x4, R188 ;  /* 0x00000004edb87825 */ /* 0x002fc800078e02bc */
[----:B------:R-:W-:-:S04]  /*27fa0*/  IMAD.WIDE R182, R237, 0x4, R186 ;  /* 0x00000004edb67825 */ /* 0x000fc800078e02ba */
[----:B------:R-:W-:Y:S01]  /*27fb0*/  IMAD.WIDE R186, R237, 0x4, R198 ;  /* 0x00000004edba7825 */ /* 0x000fe200078e02c6 */
[----:B------:R-:W-:Y:S04]  /*27fc0*/  LDGSTS.E [R193+0x4380], desc[UR8][R182.64], P2 ;  /* 0x04380000b6c17fae */ /* 0x000fe80009121848 */
[----:B------:R3:W-:Y:S04]  /*27fd0*/  LDGSTS.E [R192+0x4780], desc[UR8][R184.64], P2 ;  /* 0x04780000b8c07fae */ /* 0x0007e80009121848 */
[----:B------:R-:W-:Y:S01]  /*27fe0*/  LDGSTS.E [R191+0x4b80], desc[UR8][R186.64], P2 ;  /* 0x04b80000babf7fae */ /* 0x000fe20009121848 */
[C---:B------:R-:W-:Y:S01]  /*27ff0*/  IADD3 R199, R251.reuse, 0x100000, RZ ;  /* 0x00100000fbc77810 */ /* 0x040fe20007ffe0ff */
[----:B------:R-:W-:-:S02]  /*28000*/  VIADD R198, R251, 0x100000 ;  /* 0x00100000fbc67836 */ /* 0x000fc40000000000 */
[----:B--2---:R-:W-:Y:S01]  /*28010*/  IMAD.WIDE R188, R237, 0x4, R200 ;  /* 0x00000004edbc7825 */ /* 0x004fe200078e02c8 */
[----:B------:R-:W-:-:S04]  /*28020*/  IADD3 R201, R251, 0x100000, RZ ;  /* 0x00100000fbc97810 */ /* 0x000fc80007ffe0ff */
[----:B------:R1:W-:Y:S01]  /*28030*/  LDGSTS.E [R190+0x4f80], desc[UR8][R188.64], P2 ;  /* 0x04f80000bcbe7fae */ /* 0x0003e20009121848 */
[----:B------:R-:W-:Y:S02]  /*28040*/  VIADD R200, R251, 0x100000 ;  /* 0x00100000fbc87836 */ /* 0x000fe40000000000 */
[----:B---3--:R-:W-:-:S04]  /*28050*/  IMAD.WIDE R192, R237, 0x4, R206 ;  /* 0x00000004edc07825 */ /* 0x008fc800078e02ce */
[----:B-1----:R-:W-:-:S04]  /*28060*/  IMAD.WIDE R190, R237, 0x4, R196 ;  /* 0x00000004edbe7825 */ /* 0x002fc800078e02c4 */
[----:B------:R-:W-:Y:S01]  /*28070*/  IMAD.WIDE R194, R237, 0x4, R208 ;  /* 0x00000004edc27825 */ /* 0x000fe200078e02d0 */
[----:B------:R-:W-:Y:S01]  /*28080*/  LDGSTS.E [R201+0x5380], desc[UR8][R190.64], P2 ;  /* 0x05380000bec97fae */ /* 0x000fe20009121848 */
[----:B------:R-:W-:-:S03]  /*28090*/  IADD3 R209, R251, 0x100000, RZ ;  /* 0x00100000fbd17810 */ /* 0x000fc60007ffe0ff */
[----:B------:R1:W-:Y:S01]  /*280a0*/  LDGSTS.E [R200+0x5780], desc[UR8][R192.64], P2 ;  /* 0x05780000c0c87fae */ /* 0x0003e20009121848 */
[----:B------:R-:W-:-:S03]  /*280b0*/  VIADD R208, R251, 0x100000 ;  /* 0x00100000fbd07836 */ /* 0x000fc60000000000 */
[----:B------:R-:W-:Y:S01]  /*280c0*/  LDGSTS.E [R199+0x5b80], desc[UR8][R194.64], P2 ;  /* 0x05b80000c2c77fae */ /* 0x000fe20009121848 */
[C---:B------:R-:W-:Y:S01]  /*280d0*/  IADD3 R207, R251.reuse, 0x100000, RZ ;  /* 0x00100000fbcf7810 */ /* 0x040fe20007ffe0ff */
[----:B------:R-:W-:Y:S02]  /*280e0*/  VIADD R206, R251, 0x100000 ;  /* 0x00100000fbce7836 */ /* 0x000fe40000000000 */
[C---:B----4-:R-:W-:Y:S02]  /*280f0*/  IMAD.WIDE R196, R237.reuse, 0x4, R210 ;  /* 0x00000004edc47825 */ /* 0x050fe400078e02d2 */
[----:B------:R-:W2:Y:S04]  /*28100*/  LDL.LU.64 R210, [R1+0xc48] ;  /* 0x000c480001d27983 */ /* 0x000ea80000300a00 */
[----:B------:R-:W3:Y:S01]  /*28110*/  LDL.LU.64 R24, [R1+0xc60] ;  /* 0x000c600001187983 */ /* 0x000ee20000300a00 */
[----:B-1----:R-:W-:-:S03]  /*28120*/  IMAD.WIDE R200, R237, 0x4, R202 ;  /* 0x00000004edc87825 */ /* 0x002fc600078e02ca */
[----:B------:R1:W-:Y:S01]  /*28130*/  LDGSTS.E [R198+0x5f80], desc[UR8][R196.64], P2 ;  /* 0x05f80000c4c67fae */ /* 0x0003e20009121848 */
[----:B------:R-:W-:-:S03]  /*28140*/  IMAD.WIDE R202, R237, 0x4, R212 ;  /* 0x00000004edca7825 */ /* 0x000fc600078e02d4 */
[----:B------:R-:W4:Y:S01]  /*28150*/  LDL.LU.64 R16, [R1+0x1198] ;  /* 0x0011980001107983 */ /* 0x000f220000300a00 */
[----:B------:R-:W-:-:S04]  /*28160*/  IMAD.WIDE R204, R237, 0x4, R204 ;  /* 0x00000004edcc7825 */ /* 0x000fc800078e02cc */
[C---:B-1----:R-:W-:Y:S02]  /*28170*/  IMAD.WIDE R198, R237.reuse, 0x4, R18 ;  /* 0x00000004edc67825 */ /* 0x042fe400078e0212 */
[----:B------:R-:W4:Y:S04]  /*28180*/  LDL.LU.64 R18, [R1+0x1190] ;  /* 0x0011900001127983 */ /* 0x000f280000300a00 */
[----:B------:R-:W-:Y:S04]  /*28190*/  LDGSTS.E [R209+0x6380], desc[UR8][R198.64], P2 ;  /* 0x06380000c6d17fae */ /* 0x000fe80009121848 */
[----:B------:R1:W-:Y:S04]  /*281a0*/  LDGSTS.E [R208+0x6780], desc[UR8][R200.64], P2 ;  /* 0x06780000c8d07fae */ /* 0x0003e80009121848 */
[----:B------:R-:W-:Y:S04]  /*281b0*/  LDGSTS.E [R207+0x6b80], desc[UR8][R202.64], P2 ;  /* 0x06b80000cacf7fae */ /* 0x000fe80009121848 */
[----:B------:R1:W-:Y:S02]  /*281c0*/  LDGSTS.E [R206+0x6f80], desc[UR8][R204.64], P2 ;  /* 0x06f80000ccce7fae */ /* 0x0003e40009121848 */
[----:B-1----:R-:W-:-:S04]  /*281d0*/  IMAD.WIDE R208, R237, 0x4, R246 ;  /* 0x00000004edd07825 */ /* 0x002fc800078e02f6 */
[----:B------:R-:W-:Y:S02]  /*281e0*/  IMAD.WIDE R206, R237, 0x4, R162 ;  /* 0x00000004edce7825 */ /* 0x000fe400078e02a2 */
[----:B------:R-:W4:Y:S04]  /*281f0*/  LDL.LU.64 R162, [R1+0x1188] ;  /* 0x0011880001a27983 */ /* 0x000f280000300a00 */
[----:B------:R-:W4:Y:S01]  /*28200*/  LDL.LU.64 R246, [R1+0x1180] ;  /* 0x0011800001f67983 */ /* 0x000f220000300a00 */
[C---:B------:R-:W-:Y:S01]  /*28210*/  IADD3 R213, R251.reuse, 0x100000, RZ ;  /* 0x00100000fbd57810 */ /* 0x040fe20007ffe0ff */
[C---:B------:R-:W-:Y:S01]  /*28220*/  VIADD R212, R251.reuse, 0x100000 ;  /* 0x00100000fbd47836 */ /* 0x040fe20000000000 */
[C---:B------:R-:W-:Y:S01]  /*28230*/  IADD3 R15, R251.reuse, 0x100000, RZ ;  /* 0x00100000fb0f7810 */ /* 0x040fe20007ffe0ff */
[----:B------:R-:W-:Y:S01]  /*28240*/  VIADD R236, R251, 0x100000 ;  /* 0x00100000fbec7836 */ /* 0x000fe20000000000 */
[----:B------:R-:W-:Y:S01]  /*28250*/  IADD3 R11, R11, -0x103, RZ ;  /* 0xfffffefd0b0b7810 */ /* 0x000fe20007ffe0ff */
[----:B------:R-:W-:Y:S04]  /*28260*/  LDGSTS.E [R213+0x7380], desc[UR8][R206.64], P2 ;  /* 0x07380000ced57fae */ /* 0x000fe80009121848 */
[----:B------:R3:W-:Y:S01]  /*28270*/  LDGSTS.E [R212+0x7780], desc[UR8][R208.64], P2 ;  /* 0x07780000d0d47fae */ /* 0x0007e20009121848 */
[----:B------:R-:W-:-:S03]  /*28280*/  ISETP.GE.U32.AND P6, PT, R11, 0x7ffffe7e, PT ;  /* 0x7ffffe7e0b00780c */ /* 0x000fc60003fc6070 */
[----:B------:R-:W4:Y:S01]  /*28290*/  LDL.LU.64 R32, [R1+0x1178] ;  /* 0x0011780001207983 */ /* 0x000f220000300a00 */
[----:B--2---:R-:W-:-:S04]  /*282a0*/  IMAD.WIDE R210, R237, 0x4, R210 ;  /* 0x00000004edd27825 */ /* 0x004fc800078e02d2 */
[----:B---3--:R-:W-:Y:S01]  /*282b0*/  IMAD.WIDE R212, R237, 0x4, R24 ;  /* 0x00000004edd47825 */ /* 0x008fe200078e0218 */
[----:B------:R-:W-:Y:S04]  /*282c0*/  LDGSTS.E [R15+0x7b80], desc[UR8][R210.64], P2 ;  /* 0x07b80000d20f7fae */ /* 0x000fe80009121848 */
[----:B------:R1:W-:Y:S01]  /*282d0*/  LDGSTS.E [R236+0x7f80], desc[UR8][R212.64], P2 ;  /* 0x07f80000d4ec7fae */ /* 0x0003e20009121848 */
[----:B----4-:R-:W-:-:S03]  /*282e0*/  IMAD.WIDE R34, R252, 0x4, R16 ;  /* 0x00000004fc227825 */ /* 0x010fc600078e0210 */
[----:B------:R-:W0:Y:S01]  /*282f0*/  LDGDEPBAR ;  /* 0x00000000000079af */ /* 0x000e220000000000 */
[----:B-1----:R-:W-:-:S03]  /*28300*/  VIADD R236, R10, 0xfffffede ;  /* 0xfffffede0aec7836 */ /* 0x002fc60000000000 */
[----:B------:R-:W2:Y:S01]  /*28310*/  LDL.LU.64 R10, [R1+0x1170] ;  /* 0x00117000010a7983 */ /* 0x000ea20000300a00 */
[----:B------:R-:W-:-:S03]  /*28320*/  IMAD.WIDE R28, R252, 0x4, R18 ;  /* 0x00000004fc1c7825 */ /* 0x000fc600078e0212 */
[----:B------:R-:W3:Y:S04]  /*28330*/  LDL.LU.64 R26, [R1+0x1168] ;  /* 0x00116800011a7983 */ /* 0x000ee80000300a00 */
[----:B------:R-:W4:Y:S04]  /*28340*/  LDL.LU.64 R24, [R1+0x1160] ;  /* 0x0011600001187983 */ /* 0x000f280000300a00 */
[----:B------:R-:W-:Y:S04]  /*28350*/  STL.64 [R1+0x68], R34 ;  /* 0x0000682201007387 */ /* 0x000fe80000100a00 */
[----:B------:R-:W4:Y:S04]  /*28360*/  LDL.LU.64 R16, [R1+0x1150] ;  /* 0x0011500001107983 */ /* 0x000f280000300a00 */
[----:B------:R-:W-:Y:S04]  /*28370*/  STL.64 [R1+0x1190], R28 ;  /* 0x0011901c01007387 */ /* 0x000fe80000100a00 */
[----:B------:R-:W4:Y:S01]  /*28380*/  LDL.LU.64 R18, [R1+0x1148] ;  /* 0x0011480001127983 */ /* 0x000f220000300a00 */
[----:B------:R-:W-:-:S04]  /*28390*/  IMAD.WIDE R22, R252, 0x4, R162 ;  /* 0x00000004fc167825 */ /* 0x000fc800078e02a2 */
[----:B------:R-:W-:Y:S01]  /*283a0*/  IMAD.WIDE R20, R252, 0x4, R246 ;  /* 0x00000004fc147825 */ /* 0x000fe200078e02f6 */
[----:B------:R1:W-:Y:S04]  /*283b0*/  STL.64 [R1+0x1188], R22 ;  /* 0x0011881601007387 */ /* 0x0003e80000100a00 */
[----:B------:R3:W-:Y:S04]  /*283c0*/  STL.64 [R1+0x1180], R20 ;  /* 0x0011801401007387 */ /* 0x0007e80000100a00 */
[----:B------:R-:W4:Y:S04]  /*283d0*/  LDL.LU.64 R162, [R1+0x1140] ;  /* 0x0011400001a27983 */ /* 0x000f280000300a00 */
[----:B------:R-:W4:Y:S01]  /*283e0*/  LDL.LU.64 R246, [R1+0x1138] ;  /* 0x0011380001f67983 */ /* 0x000f220000300a00 */
[----:B------:R-:W-:Y:S01]  /*283f0*/  IADD3 R14, R14, -0x101, RZ ;  /* 0xfffffeff0e0e7810 */ /* 0x000fe20007ffe0ff */
[----:B------:R-:W-:-:S03]  /*28400*/  VIADD R13, R13, 0xfffffefe ;  /* 0xfffffefe0d0d7836 */ /* 0x000fc60000000000 */
[----:B------:R-:W-:Y:S01]  /*28410*/  ISETP.GE.U32.AND P4, PT, R14, 0x7ffffe80, PT ;  /* 0x7ffffe800e00780c */ /* 0x000fe20003f86070 */
[----:B------:R-:W-:Y:S08]  /*28420*/  BAR.SYNC.DEFER_BLOCKING 0x0 ;  /* 0x0000000000007b1d */ /* 0x000ff00000010000 */
[----:B------:R-:W1:Y:S01]  /*28430*/  LDC R14, c[0x0][0x230] ;  /* 0x00008c00ff0e7b82 */ /* 0x000e620000000800 */
[----:B------:R-:W-:Y:S01]  /*28440*/  ISETP.GE.U32.AND P5, PT, R13, 0x7ffffe7f, PT ;  /* 0x7ffffe7f0d00780c */ /* 0x000fe20003fa6070 */
[----:B------:R-:W-:Y:S01]  /*28450*/  VIADD R4, R4, 0xfffffefc ;  /* 0xfffffefc04047836 */ /* 0x000fe20000000000 */
[----:B------:R-:W-:Y:S01]  /*28460*/  ISETP.GE.U32.AND P3, PT, R236, 0x7ffffe5f, PT ;  /* 0x7ffffe5fec00780c */ /* 0x000fe20003f66070 */
[----:B------:R-:W-:-:S03]  /*28470*/  VIADD R236, R12, 0xfffffedc ;  /* 0xfffffedc0cec7836 */ /* 0x000fc60000000000 */
[----:B------:R-:W-:Y:S01]  /*28480*/  ISETP.GE.U32.AND P1, PT, R4, 0x7ffffe7d, PT ;  /* 0x7ffffe7d0400780c */ /* 0x000fe20003f26070 */
[----:B------:R-:W4:Y:S01]  /*28490*/  LDC R12, c[0x0][0x230] ;  /* 0x00008c00ff0c7b82 */ /* 0x000f220000000800 */
[----:B------:R-:W-:-:S07]  /*284a0*/  IADD3 R0, R0, -0x121, RZ ;  /* 0xfffffedf00007810 */ /* 0x000fce0007ffe0ff */
[----:B------:R-:W4:Y:S01]  /*284b0*/  LDC R4, c[0x0][0x230] ;  /* 0x00008c00ff047b82 */ /* 0x000f220000000800 */
[----:B------:R-:W-:Y:S01]  /*284c0*/  @!PT LDS RZ, [RZ] ;  /* 0x00000000fffff984 */ /* 0x000fe20000000800 */
[----:B------:R-:W-:Y:S01]  /*284d0*/  @!PT LDS RZ, [RZ] ;  /* 0x00000000fffff984 */ /* 0x000fe20000000800 */
[----:B------:R-:W-:Y:S01]  /*284e0*/  @!PT LDS RZ, [RZ] ;  /* 0x00000000fffff984 */ /* 0x000fe20000000800 */
[----:B------:R-:W-:Y:S04]  /*284f0*/  LDGSTS.E [R244+0x40000], desc[UR8][R34.64], !P4 ;  /* 0x4000000022f47fae */ /* 0x000fe8000e121848 */
[----:B------:R-:W-:Y:S01]  /*28500*/  LDGSTS.E [R244+0x44000], desc[UR8][R28.64], !P4 ;  /* 0x440000001cf47fae */ /* 0x000fe2000e121848 */
[----:B------:R-:W-:Y:S02]  /*28510*/  IADD3 R3, R3, -0x123, RZ ;  /* 0xfffffedd03037810 */ /* 0x000fe40007ffe0ff */
[----:B------:R-:W4:Y:S01]  /*28520*/  LDC R13, c[0x0][0x230] ;  /* 0x00008c00ff0d7b82 */ /* 0x000f220000000800 */
[----:B------:R1:W-:Y:S04]  /*28530*/  LDGSTS.E [R244+0x40004], desc[UR8][R22.64], !P5 ;  /* 0x4000400016f47fae */ /* 0x0003e8000e921848 */
[----:B------:R3:W-:Y:S01]  /*28540*/  LDGSTS.E [R244+0x44004], desc[UR8][R20.64], !P5 ;  /* 0x4400400014f47fae */ /* 0x0007e2000e921848 */
[----:B------:R-:W-:Y:S01]  /*28550*/  ISETP.GE.U32.AND P5, PT, R236, 0x7ffffe5d, PT ;  /* 0x7ffffe5dec00780c */ /* 0x000fe20003fa6070 */
[----:B-1----:R-:W-:-:S02]  /*28560*/  VIADD R236, R14, 0xfffffebe ;  /* 0xfffffebe0eec7836 */ /* 0x002fc40000000000 */
[----:B------:R-:W-:-:S05]  /*28570*/  IMAD.WIDE R22, R252, 0x4, R32 ;  /* 0x00000004fc167825 */ /* 0x000fca00078e0220 */
[----:B------:R-:W-:Y:S04]  /*28580*/  STL.64 [R1+0x1178], R22 ;  /* 0x0011781601007387 */ /* 0x000fe80000100a00 */
[----:B------:R1:W-:Y:S01]  /*28590*/  LDGSTS.E [R244+0x40008], desc[UR8][R22.64], !P6 ;  /* 0x4000800016f47fae */ /* 0x0003e2000f121848 */
[----:B--2---:R-:W-:-:S04]  /*285a0*/  IMAD.WIDE R10, R252, 0x4, R10 ;  /* 0x00000004fc0a7825 */ /* 0x004fc800078e020a */
[C---:B---3--:R-:W-:Y:S01]  /*285b0*/  IMAD.WIDE R20, R252.reuse, 0x4, R26 ;  /* 0x00000004fc147825 */ /* 0x048fe200078e021a */
[----:B------:R2:W-:Y:S03]  /*285c0*/  STL.64 [R1+0x1170], R10 ;  /* 0x0011700a01007387 */ /* 0x0005e60000100a00 */
[C---:B----4-:R-:W-:Y:S01]  /*285d0*/  IMAD.WIDE R14, R252.reuse, 0x4, R24 ;  /* 0x00000004fc0e7825 */ /* 0x050fe200078e0218 */
[----:B------:R-:W3:Y:S04]  /*285e0*/  LDL.LU.64 R32, [R1+0x1130] ;  /* 0x0011300001207983 */ /* 0x000ee80000300a00 */
[----:B------:R-:W4:Y:S01]  /*285f0*/  LDL.LU.64 R24, [R1+0x1128] ;  /* 0x0011280001187983 */ /* 0x000f220000300a00 */
[----:B------:R-:W-:-:S03]  /*28600*/  IMAD.WIDE R34, R252, 0x4, R16 ;  /* 0x00000004fc227825 */ /* 0x000fc600078e0210 */
[----:B------:R1:W-:Y:S04]  /*28610*/  STL.64 [R1+0x1168], R20 ;  /* 0x0011681401007387 */ /* 0x0003e80000100a00 */
[----:B------:R1:W-:Y:S01]  /*28620*/  STL.64 [R1+0x1160], R14 ;  /* 0x0011600e01007387 */ /* 0x0003e20000100a00 */
[----:B------:R-:W-:-:S03]  /*28630*/  IMAD.WIDE R28, R252, 0x4, R18 ;  /* 0x00000004fc1c7825 */ /* 0x000fc600078e0212 */
[----:B------:R-:W3:Y:S04]  /*28640*/  LDL.LU.64 R26, [R1+0x1120] ;  /* 0x00112000011a7983 */ /* 0x000ee80000300a00 */
[----:B------:R-:W-:Y:S04]  /*28650*/  LDGSTS.E [R244+0x44008], desc[UR8][R10.64], !P6 ;  /* 0x440080000af47fae */ /* 0x000fe8000f121848 */
[----:B------:R1:W-:Y:S01]  /*28660*/  LDGSTS.E [R244+0x4000c], desc[UR8][R20.64], !P1 ;  /* 0x4000c00014f47fae */ /* 0x0003e2000c921848 */
[----:B------:R-:W-:Y:S02]  /*28670*/  ISETP.GE.U32.AND P2, PT, R0, 0x7ffffe60, PT ;  /* 0x7ffffe600000780c */ /* 0x000fe40003f46070 */
[----:B------:R-:W-:Y:S01]  /*28680*/  ISETP.GE.U32.AND P4, PT, R3, 0x7ffffe5e, PT ;  /* 0x7ffffe5e0300780c */ /* 0x000fe20003f86070 */
[----:B------:R1:W-:Y:S04]  /*28690*/  LDGSTS.E [R244+0x4400c], desc[UR8][R14.64], !P1 ;  /* 0x4400c0000ef47fae */ /* 0x0003e8000c921848 */
[----:B--2---:R-:W2:Y:S01]  /*286a0*/  LDL.LU.64 R10, [R1+0x1118] ;  /* 0x00111800010a7983 */ /* 0x004ea20000300a00 */
[C---:B-1----:R-:W-:Y:S01]  /*286b0*/  IMAD.WIDE R22, R252.reuse, 0x4, R162 ;  /* 0x00000004fc167825 */ /* 0x042fe200078e02a2 */
[----:B------:R-:W1:Y:S02]  /*286c0*/  LDC R0, c[0x0][0x230] ;  /* 0x00008c00ff007b82 */ /* 0x000e640000000800 */
[----:B------:R-:W-:Y:S01]  /*286d0*/  STL.64 [R1+0x460], R34 ;  /* 0x0004602201007387 */ /* 0x000fe20000100a00 */
[----:B------:R-:W-:-:S03]  /*286e0*/  IMAD.WIDE R20, R252, 0x4, R246 ;  /* 0x00000004fc147825 */ /* 0x000fc600078e02f6 */
[----:B------:R3:W-:Y:S02]  /*286f0*/  STL.64 [R1+0x468], R28 ;  /* 0x0004681c01007387 */ /* 0x0007e40000100a00 */
[----:B------:R-:W2:Y:S02]  /*28700*/  LDC R14, c[0x0][0x230] ;  /* 0x00008c00ff0e7b82 */ /* 0x000ea40000000800 */
[----:B------:R-:W2:Y:S04]  /*28710*/  LDL.LU.64 R16, [R1+0x1110] ;  /* 0x0011100001107983 */ /* 0x000ea80000300a00 */
[----:B------:R-:W2:Y:S01]  /*28720*/  LDL.LU.64 R18, [R1+0x1108] ;  /* 0x0011080001127983 */ /* 0x000ea20000300a00 */
[----:B------:R-:W-:Y:S01]  /*28730*/  IADD3 R13, R13, -0x141, RZ ;  /* 0xfffffebf0d0d7810 */ /* 0x000fe20007ffe0ff */
[----:B------:R-:W2:Y:S02]  /*28740*/  LDC R3, c[0x0][0x230] ;  /* 0x00008c00ff037b82 */ /* 0x000ea40000000800 */
[----:B------:R3:W-:Y:S04]  /*28750*/  STL.64 [R1+0x470], R22 ;  /* 0x0004701601007387 */ /* 0x0007e80000100a00 */
[----:B------:R2:W-:Y:S04]  /*28760*/  STL.64 [R1+0x478], R20 ;  /* 0x0004781401007387 */ /* 0x0005e80000100a00 */
[----:B------:R-:W2:Y:S04]  /*28770*/  LDL.LU.64 R162, [R1+0x1100] ;  /* 0x0011000001a27983 */ /* 0x000ea80000300a00 */
[----:B------:R-:W2:Y:S01]  /*28780*/  LDL.LU.64 R246, [R1+0x10f8] ;  /* 0x0010f80001f67983 */ /* 0x000ea20000300a00 */
[----:B------:R-:W-:-:S03]  /*28790*/  ISETP.GE.U32.AND P1, PT, R236, 0x7ffffe3f, PT ;  /* 0x7ffffe3fec00780c */ /* 0x000fc60003f26070 */
[----:B------:R-:W-:Y:S01]  /*287a0*/  LDGSTS.E [R244+0x48000], desc[UR8][R34.64], !P2 ;  /* 0x4800000022f47fae */ /* 0x000fe2000d121848 */
[----:B------:R-:W-:Y:S02]  /*287b0*/  VIADD R236, R4, 0xfffffebc ;  /* 0xfffffebc04ec7836 */ /* 0x000fe40000000000 */
[C---:B----4-:R-:W-:Y:S01]  /*287c0*/  IMAD.WIDE R24, R252.reuse, 0x4, R24 ;  /* 0x00000004fc187825 */ /* 0x050fe200078e0218 */
[----:B------:R3:W-:Y:S01]  /*287d0*/  LDGSTS.E [R244+0x4c000], desc[UR8][R28.64], !P2 ;  /* 0x4c0000001cf47fae */ /* 0x0007e2000d121848 */
[----:B------:R-:W-:Y:S01]  /*287e0*/  ISETP.GE.U32.AND P6, PT, R13, 0x7ffffe40, PT ;  /* 0x7ffffe400d00780c */ /* 0x000fe20003fc6070 */
[----:B------:R-:W4:Y:S02]  /*287f0*/  LDC R4, c[0x0][0x230] ;  /* 0x00008c00ff047b82 */ /* 0x000f240000000800 */
[----:B------:R1:W-:Y:S04]  /*28800*/  LDGSTS.E [R244+0x48004], desc[UR8][R22.64], !P3 ;  /* 0x4800400016f47fae */ /* 0x0003e8000d921848 */
[----:B------:R2:W-:Y:S01]  /*28810*/  LDGSTS.E [R244+0x4c004], desc[UR8][R20.64], !P3 ;  /* 0x4c00400014f47fae */ /* 0x0005e2000d921848 */
[----:B---3--:R-:W-:Y:S01]  /*28820*/  IMAD.WIDE R28, R252, 0x4, R32 ;  /* 0x00000004fc1c7825 */ /* 0x008fe200078e0220 */
[----:B------:R-:W-:Y:S01]  /*28830*/  ISETP.GE.U32.AND P3, PT, R236, 0x7ffffe3d, PT ;  /* 0x7ffffe3dec00780c */ /* 0x000fe20003f66070 */
[----:B------:R-:W3:Y:S02]  /*28840*/  LDC R13, c[0x0][0x230] ;  /* 0x00008c00ff0d7b82 */ /* 0x000ee40000000800 */
[----:B-1----:R-:W-:Y:S01]  /*28850*/  IMAD.WIDE R22, R252, 0x4, R26 ;  /* 0x00000004fc167825 */ /* 0x002fe200078e021a */
[----:B------:R1:W-:Y:S04]  /*28860*/  STL.64 [R1+0x480], R28 ;  /* 0x0004801c01007387 */ /* 0x0003e80000100a00 */
[----:B------:R1:W-:Y:S01]  /*28870*/  STL.64 [R1+0x488], R24 ;  /* 0x0004881801007387 */ /* 0x0003e20000100a00 */
[----:B------:R-:W-:Y:S01]  /*28880*/  VIADD R236, R12, 0xfffffe9e ;  /* 0xfffffe9e0cec7836 */ /* 0x000fe20000000000 */
[----:B------:R-:W-:Y:S01]  /*28890*/  IADD3 R0, R0, -0x143, RZ ;  /* 0xfffffebd00007810 */ /* 0x000fe20007ffe0ff */
[----:B------:R-:W4:Y:S01]  /*288a0*/  LDC R12, c[0x0][0x230] ;  /* 0x00008c00ff0c7b82 */ /* 0x000f220000000800 */
[----:B------:R-:W4:Y:S01]  /*288b0*/  LDL.LU.64 R26, [R1+0x4c0] ;  /* 0x0004c000011a7983 */ /* 0x000f220000300a00 */
[----:B--2---:R-:W-:-:S03]  /*288c0*/  IMAD.WIDE R20, R252, 0x4, R10 ;  /* 0x00000004fc147825 */ /* 0x004fc600078e020a */
[----:B------:R-:W2:Y:S04]  /*288d0*/  LDL.LU.64 R10, [R1+0x4c8] ;  /* 0x0004c800010a7983 */ /* 0x000ea80000300a00 */
[----:B------:R1:W-:Y:S04]  /*288e0*/  LDGSTS.E [R244+0x48008], desc[UR8][R28.64], !P4 ;  /* 0x480080001cf47fae */ /* 0x0003e8000e121848 */
[----:B------:R3:W-:Y:S04]  /*288f0*/  STL.64 [R1+0x490], R22 ;  /* 0x0004901601007387 */ /* 0x0007e80000100a00 */
[----:B------:R-:W-:Y:S04]  /*28900*/  LDGSTS.E [R244+0x4c008], desc[UR8][R24.64], !P4 ;  /* 0x4c00800018f47fae */ /* 0x000fe8000e121848 */
[----:B------:R3:W-:Y:S01]  /*28910*/  STL.64 [R1+0x498], R20 ;  /* 0x0004981401007387 */ /* 0x0007e20000100a00 */
[----:B-1----:R-:W-:-:S03]  /*28920*/  IMAD.WIDE R28, R252, 0x4, R16 ;  /* 0x00000004fc1c7825 */ /* 0x002fc600078e0210 */
[----:B------:R3:W-:Y:S04]  /*28930*/  LDGSTS.E [R244+0x4800c], desc[UR8][R22.64], !P5 ;  /* 0x4800c00016f47fae */ /* 0x0007e8000e921848 */
[----:B------:R-:W2:Y:S04]  /*28940*/  LDL.LU.64 R32, [R1+0x4d0] ;  /* 0x0004d00001207983 */ /* 0x000ea80000300a00 */
[----:B------:R-:W2:Y:S01]  /*28950*/  LDL.LU.64 R24, [R1+0x4d8] ;  /* 0x0004d80001187983 */ /* 0x000ea20000300a00 */
[----:B---3--:R-:W-:-:S03]  /*28960*/  IMAD.WIDE R22, R252, 0x4, R18 ;  /* 0x00000004fc167825 */ /* 0x008fc600078e0212 */
[----:B------:R1:W-:Y:S01]  /*28970*/  LDGSTS.E [R244+0x4c00c], desc[UR8][R20.64], !P5 ;  /* 0x4c00c00014f47fae */ /* 0x0003e2000e921848 */
[----:B------:R-:W-:Y:S01]  /*28980*/  ISETP.GE.U32.AND P5, PT, R236, 0x7ffffe1f, PT ;  /* 0x7ffffe1fec00780c */ /* 0x000fe20003fa6070 */
[----:B------:R-:W-:Y:S02]  /*28990*/  VIADD R236, R14, 0xfffffe9c ;  /* 0xfffffe9c0eec7836 */ /* 0x000fe40000000000 */
[----:B------:R-:W-:Y:S01]  /*289a0*/  STL.64 [R1+0x4a0], R28 ;  /* 0x0004a01c01007387 */ /* 0x000fe20000100a00 */
[----:B------:R-:W-:-:S03]  /*289b0*/  IMAD.WIDE R14, R252, 0x4, R246 ;  /* 0x00000004fc0e7825 */ /* 0x000fc600078e02f6 */
[----:B------:R-:W-:Y:S01]  /*289c0*/  STL.64 [R1+0x4a8], R22 ;  /* 0x0004a81601007387 */ /* 0x000fe20000100a00 */
[----:B-1----:R-:W-:-:S03]  /*289d0*/  IMAD.WIDE R20, R252, 0x4, R162 ;  /* 0x00000004fc147825 */ /* 0x002fc600078e02a2 */
[----:B------:R-:W3:Y:S04]  /*289e0*/  LDL.LU.64 R16, [R1+0x10f0] ;  /* 0x0010f00001107983 */ /* 0x000ee80000300a00 */
[----:B------:R-:W3:Y:S04]  /*289f0*/  LDL.LU.64 R18, [R1+0x10e8] ;  /* 0x0010e80001127983 */ /* 0x000ee80000300a00 */
[----:B------:R-:W-:Y:S04]  /*28a00*/  STL.64 [R1+0x4b0], R20 ;  /* 0x0004b01401007387 */ /* 0x000fe80000100a00 */
[----:B------:R1:W-:Y:S04]  /*28a10*/  STL.64 [R1+0x4b8], R14 ;  /* 0x0004b80e01007387 */ /* 0x0003e80000100a00 */
[----:B------:R-:W3:Y:S04]  /*28a20*/  LDL.LU.64 R162, [R1+0x10e0] ;  /* 0x0010e00001a27983 */ /* 0x000ee80000300a00 */
[----:B------:R-:W3:Y:S01]  /*28a30*/  LDL.LU.64 R246, [R1+0x10d8] ;  /* 0x0010d80001f67983 */ /* 0x000ee20000300a00 */
[----:B------:R-:W-:-:S02]  /*28a40*/  ISETP.GE.U32.AND P2, PT, R0, 0x7ffffe3e, PT ;  /* 0x7ffffe3e0000780c */ /* 0x000fc40003f46070 */
[----:B------:R-:W-:Y:S01]  /*28a50*/  IADD3 R3, R3, -0x161, RZ ;  /* 0xfffffe9f03037810 */ /* 0x000fe20007ffe0ff */
[----:B------:R-:W-:Y:S01]  /*28a60*/  LDGSTS.E [R244+0x50000], desc[UR8][R28.64], !P6 ;  /* 0x500000001cf47fae */ /* 0x000fe2000f121848 */
[----:B------:R-:W-:Y:S01]  /*28a70*/  IADD3 R13, R13, -0x163, RZ ;  /* 0xfffffe9d0d0d7810 */ /* 0x000fe20007ffe0ff */
[----:B------:R-:W3:Y:S02]  /*28a80*/  LDC R0, c[0x0][0x230] ;  /* 0x00008c00ff007b82 */ /* 0x000ee40000000800 */
[----:B------:R-:W-:Y:S04]  /*28a90*/  LDGSTS.E [R244+0x54000], desc[UR8][R22.64], !P6 ;  /* 0x5400000016f47fae */ /* 0x000fe8000f121848 */
[----:B------:R-:W-:Y:S04]  /*28aa0*/  LDGSTS.E [R244+0x50004], desc[UR8][R20.64], !P1 ;  /* 0x5000400014f47fae */ /* 0x000fe8000c921848 */
[----:B------:R1:W-:Y:S01]  /*28ab0*/  LDGSTS.E [R244+0x54004], desc[UR8][R14.64], !P1 ;  /* 0x540040000ef47fae */ /* 0x0003e2000c921848 */
[C---:B----4-:R-:W-:Y:S01]  /*28ac0*/  IMAD.WIDE R26, R252.reuse, 0x4, R26 ;  /* 0x00000004fc1a7825 */ /* 0x050fe200078e021a */
[----:B-1----:R-:W1:Y:S03]  /*28ad0*/  LDC R14, c[0x0][0x230] ;  /* 0x00008c00ff0e7b82 */ /* 0x002e660000000800 */
[C---:B--2---:R-:W-:Y:S01]  /*28ae0*/  IMAD.WIDE R10, R252.reuse, 0x4, R10 ;  /* 0x00000004fc0a7825 */ /* 0x044fe200078e020a */
[----:B------:R2:W-:Y:S04]  /*28af0*/  STL.64 [R1+0x4c0], R26 ;  /* 0x0004c01a01007387 */ /* 0x0005e80000100a00 */
[----:B------:R4:W-:Y:S04]  /*28b00*/  STL.64 [R1+0x4c8], R10 ;  /* 0x0004c80a01007387 */ /* 0x0009e80000100a00 */
[----:B------:R-:W-:Y:S04]  /*28b10*/  LDGSTS.E [R244+0x50008], desc[UR8][R26.64], !P2 ;  /* 0x500080001af47fae */ /* 0x000fe8000d121848 */
[----:B------:R-:W-:Y:S01]  /*28b20*/  LDGSTS.E [R244+0x54008], desc[UR8][R10.64], !P2 ;  /* 0x540080000af47fae */ /* 0x000fe2000d121848 */
[----:B------:R-:W-:-:S04]  /*28b30*/  IMAD.WIDE R22, R252, 0x4, R32 ;  /* 0x00000004fc167825 */ /* 0x000fc800078e0220 */
[C---:B------:R-:W-:Y:S01]  /*28b40*/  IMAD.WIDE R20, R252.reuse, 0x4, R24 ;  /* 0x00000004fc147825 */ /* 0x040fe200078e0218 */
[----:B------:R1:W-:Y:S04]  /*28b50*/  LDGSTS.E [R244+0x5000c], desc[UR8][R22.64], !P3 ;  /* 0x5000c00016f47fae */ /* 0x0003e8000d921848 */
[----:B------:R-:W4:Y:S04]  /*28b60*/  LDL.LU.64 R24, [R1+0x10d0] ;  /* 0x0010d00001187983 */ /* 0x000f280000300a00 */
[----:B------:R-:W4:Y:S04]  /*28b70*/  LDL.LU.64 R32, [R1+0x10c8] ;  /* 0x0010c80001207983 */ /* 0x000f280000300a00 */
[----:B------:R1:W-:Y:S04]  /*28b80*/  STL.64 [R1+0x4d0], R22 ;  /* 0x0004d01601007387 */ /* 0x0003e80000100a00 */
[----:B------:R1:W-:Y:S01]  /*28b90*/  STL.64 [R1+0x4d8], R20 ;  /* 0x0004d81401007387 */ /* 0x0003e20000100a00 */
[----:B---3--:R-:W-:-:S03]  /*28ba0*/  IMAD.WIDE R34, R252, 0x4, R16 ;  /* 0x00000004fc227825 */ /* 0x008fc600078e0210 */
[----:B--2---:R-:W2:Y:S01]  /*28bb0*/  LDL.LU.64 R26, [R1+0x10c0] ;  /* 0x0010c000011a7983 */ /* 0x004ea20000300a00 */
[----:B------:R-:W-:-:S03]  /*28bc0*/  IMAD.WIDE R28, R252, 0x4, R18 ;  /* 0x00000004fc1c7825 */ /* 0x000fc600078e0212 */
[----:B----4-:R-:W3:Y:S04]  /*28bd0*/  LDL.LU.64 R10, [R1+0x10b8] ;  /* 0x0010b800010a7983 */ /* 0x010ee80000300a00 */
[----:B------:R4:W-:Y:S04]  /*28be0*/  LDGSTS.E [R244+0x5400c], desc[UR8][R20.64], !P3 ;  /* 0x5400c00014f47fae */ /* 0x0009e8000d921848 */
[----:B------:R-:W-:Y:S01]  /*28bf0*/  STL.64 [R1+0x4e0], R34 ;  /* 0x0004e02201007387 */ /* 0x000fe20000100a00 */
[----:B-1----:R-:W-:-:S03]  /*28c00*/  IMAD.WIDE R22, R252, 0x4, R162 ;  /* 0x00000004fc167825 */ /* 0x002fc600078e02a2 */
[----:B------:R-:W-:Y:S01]  /*28c10*/  STL.64 [R1+0x4e8], R28 ;  /* 0x0004e81c01007387 */ /* 0x000fe20000100a00 */
[----:B----4-:R-:W-:-:S03]  /*28c20*/  IMAD.WIDE R20, R252, 0x4, R246 ;  /* 0x00000004fc147825 */ /* 0x010fc600078e02f6 */
[----:B------:R-:W4:Y:S04]  /*28c30*/  LDL.LU.64 R16, [R1+0x1158] ;  /* 0x0011580001107983 */ /* 0x000f280000300a00 */
[----:B------:R-:W4:Y:S04]  /*28c40*/  LDL.LU.64 R18, [R1+0x10b0] ;  /* 0x0010b00001127983 */ /* 0x000f280000300a00 */
[----:B------:R1:W-:Y:S04]  /*28c50*/  STL.64 [R1+0x4f0], R22 ;  /* 0x0004f01601007387 */ /* 0x0003e80000100a00 */
[----:B------:R2:W-:Y:S04]  /*28c60*/  STL.64 [R1+0x4f8], R20 ;  /* 0x0004f81401007387 */ /* 0x0005e80000100a00 */
[----:B------:R-:W4:Y:S04]  /*28c70*/  LDL.LU.64 R162, [R1+0x10a8] ;  /* 0x0010a80001a27983 */ /* 0x000f280000300a00 */
[----:B------:R-:W4:Y:S01]  /*28c80*/  LDL.LU.64 R246, [R1+0x10a0] ;  /* 0x0010a00001f67983 */ /* 0x000f220000300a00 */
[----:B------:R-:W-:-:S02]  /*28c90*/  ISETP.GE.U32.AND P4, PT, R3, 0x7ffffe20, PT ;  /* 0x7ffffe200300780c */ /* 0x000fc40003f86070 */
[----:B------:R-:W-:Y:S01]  /*28ca0*/  ISETP.GE.U32.AND P1, PT, R236, 0x7ffffe1d, PT ;  /* 0x7ffffe1dec00780c */ /* 0x000fe20003f26070 */
[----:B------:R-:W-:Y:S01]  /*28cb0*/  VIADD R236, R4, 0xfffffefa ;  /* 0xfffffefa04ec7836 */ /* 0x000fe20000000000 */
[----:B------:R-:W-:Y:S01]  /*28cc0*/  ISETP.GE.U32.AND P6, PT, R13, 0x7ffffe1e, PT ;  /* 0x7ffffe1e0d00780c */ /* 0x000fe20003fc6070 */
[----:B------:R-:W4:Y:S03]  /*28cd0*/  LDC R3, c[0x0][0x230] ;  /* 0x00008c00ff037b82 */ /* 0x000f260000000800 */
[----:B------:R-:W-:Y:S01]  /*28ce0*/  ISETP.GE.U32.AND P3, PT, R236, 0x7ffffe7b, PT ;  /* 0x7ffffe7bec00780c */ /* 0x000fe20003f66070 */
[----:B------:R-:W-:-:S04]  /*28cf0*/  VIADD R236, R12, 0xfffffef8 ;  /* 0xfffffef80cec7836 */ /* 0x000fc80000000000 */
[----:B------:R-:W-:Y:S01]  /*28d00*/  LDGSTS.E [R244+0x58000], desc[UR8][R34.64], !P4 ;  /* 0x5800000022f47fae */ /* 0x000fe2000e121848 */
[----:B------:R-:W4:Y:S03]  /*28d10*/  LDC R4, c[0x0][0x230] ;  /* 0x00008c00ff047b82 */ /* 0x000f260000000800 */
[----:B------:R-:W-:Y:S04]  /*28d20*/  LDGSTS.E [R244+0x5c000], desc[UR8][R28.64], !P4 ;  /* 0x5c0000001cf47fae */ /* 0x000fe8000e121848 */
[----:B------:R1:W-:Y:S01]  /*28d30*/  LDGSTS.E [R244+0x58004], desc[UR8][R22.64], !P5 ;  /* 0x5800400016f47fae */ /* 0x0003e2000e921848 */
[----:B------:R-:W-:Y:S01]  /*28d40*/  IADD3 R0, R0, -0x105, RZ ;  /* 0xfffffefb00007810 */ /* 0x000fe20007ffe0ff */
[----:B------:R-:W4:Y:S02]  /*28d50*/  LDC R12, c[0x0][0x230] ;  /* 0x00008c00ff0c7b82 */ /* 0x000f240000000800 */
[----:B------:R2:W-:Y:S01]  /*28d60*/  LDGSTS.E [R244+0x5c004], desc[UR8][R20.64], !P5 ;  /* 0x5c00400014f47fae */ /* 0x0005e2000e921848 */
[----:B------:R-:W-:Y:S01]  /*28d70*/  ISETP.GE.U32.AND P5, PT, R236, 0x7ffffe79, PT ;  /* 0x7ffffe79ec00780c */ /* 0x000fe20003fa6070 */
[----:B------:R-:W-:-:S04]  /*28d80*/  VIADD R236, R14, 0xfffffeda ;  /* 0xfffffeda0eec7836 */ /* 0x000fc80000000000 */
[----:B------:R-:W4:Y:S01]  /*28d90*/  LDC R13, c[0x0][0x230] ;  /* 0x00008c00ff0d7b82 */ /* 0x000f220000000800 */
[----:B------:R-:W-:-:S04]  /*28da0*/  IMAD.WIDE R24, R252, 0x4, R24 ;  /* 0x00000004fc187825 */ /* 0x000fc800078e0218 */
[C---:B-1----:R-:W-:Y:S01]  /*28db0*/  IMAD.WIDE R22, R252.reuse, 0x4, R32 ;  /* 0x00000004fc167825 */ /* 0x042fe200078e0220 */
[----:B------:R1:W-:Y:S04]  /*28dc0*/  STL.64 [R1+0x500], R24 ;  /* 0x0005001801007387 */ /* 0x0003e80000100a00 */
[----:B------:R1:W-:Y:S04]  /*28dd0*/  STL.64 [R1+0x508], R22 ;  /* 0x0005081601007387 */ /* 0x0003e80000100a00 */
[----:B------:R-:W4:Y:S01]  /*28de0*/  LDL.LU.64 R32, [R1+0x1098] ;  /* 0x0010980001207983 */ /* 0x000f220000300a00 */
[----:B--2---:R-:W-:-:S03]  /*28df0*/  IMAD.WIDE R20, R252, 0x4, R26 ;  /* 0x00000004fc147825 */ /* 0x004fc600078e021a */
[----:B------:R-:W-:Y:S01]  /*28e00*/  LDGSTS.E [R244+0x58008], desc[UR8][R24.64], !P6 ;  /* 0x5800800018f47fae */ /* 0x000fe2000f121848 */
[----:B---3--:R-:W-:-:S03]  /*28e10*/  IMAD.WIDE R14, R252, 0x4, R10 ;  /* 0x00000004fc0e7825 */ /* 0x008fc600078e020a */
[----:B------:R2:W-:Y:S04]  /*28e20*/  LDGSTS.E [R244+0x5c008], desc[UR8][R22.64], !P6 ;  /* 0x5c00800016f47fae */ /* 0x0005e8000f121848 */
[----:B------:R-:W3:Y:S04]  /*28e30*/  LDL.LU.64 R10, [R1+0x1090] ;  /* 0x00109000010a7983 */ /* 0x000ee80000300a00 */
[----:B------:R2:W-:Y:S04]  /*28e40*/  STL.64 [R1+0x510], R20 ;  /* 0x0005101401007387 */ /* 0x0005e80000100a00 */
[----:B------:R2:W-:Y:S01]  /*28e50*/  STL.64 [R1+0x518], R14 ;  /* 0x0005180e01007387 */ /* 0x0005e20000100a00 */
[----:B----4-:R-:W-:-:S03]  /*28e60*/  IMAD.WIDE R34, R252, 0x4, R16 ;  /* 0x00000004fc227825 */ /* 0x010fc600078e0210 */
[----:B------:R-:W4:Y:S01]  /*28e70*/  LDL.LU.64 R26, [R1+0x1088] ;  /* 0x00108800011a7983 */ /* 0x000f220000300a00 */
[----:B------:R-:W-:-:S03]  /*28e80*/  IMAD.WIDE R28, R252, 0x4, R18 ;  /* 0x00000004fc1c7825 */ /* 0x000fc600078e0212 */
[----:B-1----:R-:W4:Y:S04]  /*28e90*/  LDL.LU.64 R24, [R1+0x1080] ;  /* 0x0010800001187983 */ /* 0x002f280000300a00 */
[----:B------:R1:W-:Y:S04]  /*28ea0*/  LDGSTS.E [R244+0x5800c], desc[UR8][R20.64], !P1 ;  /* 0x5800c00014f47fae */ /* 0x0003e8000c921848 */
[----:B------:R-:W-:Y:S01]  /*28eb0*/  STL.64 [R1+0x10e8], R34 ;  /* 0x0010e82201007387 */ /* 0x000fe20000100a00 */
[----:B--2---:R-:W-:-:S03]  /*28ec0*/  IMAD.WIDE R22, R252, 0x4, R162 ;  /* 0x00000004fc167825 */ /* 0x004fc600078e02a2 */
[----:B------:R2:W-:Y:S01]  /*28ed0*/  STL.64 [R1+0x10e0], R28 ;  /* 0x0010e01c01007387 */ /* 0x0005e20000100a00 */
[----:B-1----:R-:W-:-:S03]  /*28ee0*/  IMAD.WIDE R20, R252, 0x4, R246 ;  /* 0x00000004fc147825 */ /* 0x002fc600078e02f6 */
[----:B------:R-:W4:Y:S04]  /*28ef0*/  LDL.LU.64 R16, [R1+0x1070] ;  /* 0x0010700001107983 */ /* 0x000f280000300a00 */
[----:B------:R-:W4:Y:S04]  /*28f00*/  LDL.LU.64 R18, [R1+0x1068] ;  /* 0x0010680001127983 */ /* 0x000f280000300a00 */
[----:B------:R4:W-:Y:S04]  /*28f10*/  STL.64 [R1+0x10d8], R22 ;  /* 0x0010d81601007387 */ /* 0x0009e80000100a00 */
[----:B------:R1:W-:Y:S04]  /*28f20*/  STL.64 [R1+0x10d0], R20 ;  /* 0x0010d01401007387 */ /* 0x0003e80000100a00 */
[----:B------:R-:W4:Y:S04]  /*28f30*/  LDL.LU.64 R162, [R1+0x1060] ;  /* 0x0010600001a27983 */ /* 0x000f280000300a00 */
[----:B------:R-:W4:Y:S01]  /*28f40*/  LDL.LU.64 R246, [R1+0x1058] ;  /* 0x0010580001f67983 */ /* 0x000f220000300a00 */
[----:B------:R-:W-:-:S02]  /*28f50*/  ISETP.GE.U32.AND P2, PT, R0, 0x7ffffe7c, PT ;  /* 0x7ffffe7c0000780c */ /* 0x000fc40003f46070 */
[----:B------:R-:W-:Y:S01]  /*28f60*/  IADD3 R3, R3, -0x107, RZ ;  /* 0xfffffef903037810 */ /* 0x000fe20007ffe0ff */
[----:B------:R2:W-:Y:S01]  /*28f70*/  LDGSTS.E [R244+0x5c00c], desc[UR8][R14.64], !P1 ;  /* 0x5c00c0000ef47fae */ /* 0x0005e2000c921848 */
[----:B------:R-:W1:Y:S02]  /*28f80*/  LDC R0, c[0x0][0x230] ;  /* 0x00008c00ff007b82 */ /* 0x000e640000000800 */
[----:B------:R-:W-:-:S06]  /*28f90*/  ISETP.GE.U32.AND P4, PT, R3, 0x7ffffe7a, PT ;  /* 0x7ffffe7a0300780c */ /* 0x000fcc0003f86070 */
[----:B--2---:R-:W2:Y:S01]  /*28fa0*/  LDC R14, c[0x0][0x230] ;  /* 0x00008c00ff0e7b82 */ /* 0x004ea20000000800 */
[----:B------:R-:W-:Y:S01]  /*28fb0*/  LDGSTS.E [R243+0x40000], desc[UR8][R34.64], !P2 ;  /* 0x4000000022f37fae */ /* 0x000fe2000d121848 */
[----:B------:R-:W-:-:S03]  /*28fc0*/  ISETP.GE.U32.AND P1, PT, R236, 0x7ffffe5b, PT ;  /* 0x7ffffe5bec00780c */ /* 0x000fc60003f26070 */
[----:B------:R1:W-:Y:S01]  /*28fd0*/  LDGSTS.E [R243+0x44000], desc[UR8][R28.64], !P2 ;  /* 0x440000001cf37fae */ /* 0x0003e2000d121848 */
[----:B------:R-:W-:Y:S01]  /*28fe0*/  VIADD R236, R4, 0xfffffed8 ;  /* 0xfffffed804ec7836 */ /* 0x000fe20000000000 */
[----:B------:R-:W-:Y:S01]  /*28ff0*/  IADD3 R13, R13, -0x125, RZ ;  /* 0xfffffedb0d0d7810 */ /* 0x000fe20007ffe0ff */
[----:B------:R-:W2:Y:S01]  /*29000*/  LDC R3, c[0x0][0x230] ;  /* 0x00008c00ff037b82 */ /* 0x000ea20000000800 */
[----:B------:R4:W-:Y:S04]  /*29010*/  LDGSTS.E [R243+0x40004], desc[UR8][R22.64], !P3 ;  /* 0x4000400016f37fae */ /* 0x0009e8000d921848 */
[----:B------:R4:W-:Y:S01]  /*29020*/  LDGSTS.E [R243+0x44004], desc[UR8][R20.64], !P3 ;  /* 0x4400400014f37fae */ /* 0x0009e2000d921848 */
[----:B------:R-:W-:Y:S01]  /*29030*/  ISETP.GE.U32.AND P3, PT, R236, 0x7ffffe59, PT ;  /* 0x7ffffe59ec00780c */ /* 0x000fe20003f66070 */
[----:B------:R-:W-:-:S02]  /*29040*/  VIADD R236, R12, 0xfffffeba ;  /* 0xfffffeba0cec7836 */ /* 0x000fc40000000000 */
[----:B-1----:R-:W-:-:S04]  /*29050*/  IMAD.WIDE R28, R252, 0x4, R32 ;  /* 0x00000004fc1c7825 */ /* 0x002fc800078e0220 */
[----:B---3--:R-:W-:Y:S01]  /*29060*/  IMAD.WIDE R10, R252, 0x4, R10 ;  /* 0x00000004fc0a7825 */ /* 0x008fe200078e020a */
[----:B------:R1:W-:Y:S01]  /*29070*/  STL.64 [R1+0x10c8], R28 ;  /* 0x0010c81c01007387 */ /* 0x0003e20000100a00 */
[----:B------:R-:W-:Y:S01]  /*29080*/  ISETP.GE.U32.AND P6, PT, R13, 0x7ffffe5c, PT ;  /* 0x7ffffe5c0d00780c */ /* 0x000fe20003fc6070 */
[----:B------:R-:W3:Y:S02]  /*29090*/  LDC R4, c[0x0][0x230] ;  /* 0x00008c00ff047b82 */ /* 0x000ee40000000800 */
[----:B------:R2:W-:Y:S04]  /*290a0*/  STL.64 [R1+0x10c0], R10 ;  /* 0x0010c00a01007387 */ /* 0x0005e80000100a00 */
[----:B------:R1:W-:Y:S01]  /*290b0*/  LDGSTS.E [R243+0x40008], desc[UR8][R28.64], !P4 ;  /* 0x400080001cf37fae */ /* 0x0003e2000e121848 */
[----:B------:R-:W-:Y:S01]  /*290c0*/  IADD3 R0, R0, -0x127, RZ ;  /* 0xfffffed900007810 */ /* 0x000fe20007ffe0ff */
[----:B------:R-:W3:Y:S01]  /*290d0*/  LDC R13, c[0x0][0x230] ;  /* 0x00008c00ff0d7b82 */ /* 0x000ee20000000800 */
[C---:B----4-:R-:W-:Y:S01]  /*290e0*/  IMAD.WIDE R22, R252.reuse, 0x4, R26 ;  /* 0x00000004fc167825 */ /* 0x050fe200078e021a */
[----:B------:R-:W-:Y:S03]  /*290f0*/  LDGSTS.E [R243+0x44008], desc[UR8][R10.64], !P4 ;  /* 0x440080000af37fae */ /* 0x000fe6000e121848 */
[C---:B------:R-:W-:Y:S01]  /*29100*/  IMAD.WIDE R20, R252.reuse, 0x4, R24 ;  /* 0x00000004fc147825 */ /* 0x040fe200078e0218 */
[----:B------:R-:W4:Y:S02]  /*29110*/  LDL.LU.64 R26, [R1+0x1050] ;  /* 0x00105000011a7983 */ /* 0x000f240000300a00 */
[----:B------:R-:W4:Y:S02]  /*29120*/  LDC R12, c[0x0][0x230] ;  /* 0x00008c00ff0c7b82 */ /* 0x000f240000000800 */
[----:B------:R-:W4:Y:S04]  /*29130*/  LDL.LU.64 R24, [R1+0x1048] ;  /* 0x0010480001187983 */ /* 0x000f280000300a00 */
[----:B------:R2:W-:Y:S04]  /*29140*/  STL.64 [R1+0x10b8], R22 ;  /* 0x0010b81601007387 */ /* 0x0005e80000100a00 */
[----:B------:R3:W-:Y:S04]  /*29150*/  STL.64 [R1+0x10b0], R20 ;  /* 0x0010b01401007387 */ /* 0x0007e80000100a00 */
[----:B------:R2:W-:Y:S01]  /*29160*/  LDGSTS.E [R243+0x4000c], desc[UR8][R22.64], !P5 ;  /* 0x4000c00016f37fae */ /* 0x0005e2000e921848 */
[----:B-1----:R-:W-:-:S03]  /*29170*/  IMAD.WIDE R28, R252, 0x4, R16 ;  /* 0x00000004fc1c7825 */ /* 0x002fc600078e0210 */
[----:B------:R-:W4:Y:S04]  /*29180*/  LDL.LU.64 R32, [R1+0x1040] ;  /* 0x0010400001207983 */ /* 0x000f280000300a00 */
[----:B--2---:R-:W2:Y:S01]  /*29190*/  LDL.LU.64 R10, [R1+0x1038] ;  /* 0x00103800010a7983 */ /* 0x004ea20000300a00 */
[----:B------:R-:W-:-:S03]  /*291a0*/  IMAD.WIDE R22, R252, 0x4, R18 ;  /* 0x00000004fc167825 */ /* 0x000fc600078e0212 */
[----:B------:R3:W-:Y:S01]  /*291b0*/  LDGSTS.E [R243+0x4400c], desc[UR8][R20.64], !P5 ;  /* 0x4400c00014f37fae */ /* 0x0007e2000e921848 */
[----:B------:R-:W-:Y:S01]  /*291c0*/  ISETP.GE.U32.AND P5, PT, R236, 0x7ffffe3b, PT ;  /* 0x7ffffe3bec00780c */ /* 0x000fe20003fa6070 */
[----:B------:R-:W-:Y:S02]  /*291d0*/  VIADD R236, R14, 0xfffffeb8 ;  /* 0xfffffeb80eec7836 */ /* 0x000fe40000000000 */
[----:B------:R-:W-:Y:S01]  /*291e0*/  STL.64 [R1+0x520], R28 ;  /* 0x0005201c01007387 */ /* 0x000fe20000100a00 */
[----:B------:R-:W-:-:S03]  /*291f0*/  IMAD.WIDE R14, R252, 0x4, R246 ;  /* 0x00000004fc0e7825 */ /* 0x000fc600078e02f6 */
[----:B------:R-:W-:Y:S01]  /*29200*/  STL.64 [R1+0x530], R22 ;  /* 0x0005301601007387 */ /* 0x000fe20000100a00 */
[----:B---3--:R-:W-:-:S03]  /*29210*/  IMAD.WIDE R20, R252, 0x4, R162 ;  /* 0x00000004fc147825 */ /* 0x008fc600078e02a2 */
        /* <DEDUP_REMOVED lines=16> */
[C---:B------:R-:W-:Y:S01]  /*29320*/  IMAD.WIDE R24, R252.reuse, 0x4, R24 ;  /* 0x00000004fc187825 */ /* 0x040fe200078e0218 */
[----:B------:R4:W-:Y:S04]  /*29330*/  STL.64 [R1+0x560], R26 ;  /* 0x0005601a01007387 */ /* 0x0009e80000100a00 */
[----:B------:R3:W-:Y:S04]  /*29340*/  STL.64 [R1+0x568], R24 ;  /* 0x0005681801007387 */ /* 0x0007e80000100a00 */
[----:B------:R-:W-:Y:S04]  /*29350*/  LDGSTS.E [R243+0x48008], desc[UR8][R26.64], !P2 ;  /* 0x480080001af37fae */ /* 0x000fe8000d121848 */
[----:B------:R-:W-:Y:S01]  /*29360*/  LDGSTS.E [R243+0x4c008], desc[UR8][R24.64], !P2 ;  /* 0x4c00800018f37fae */ /* 0x000fe2000d121848 */
[----:B------:R-:W-:-:S03]  /*29370*/  IMAD.WIDE R22, R252, 0x4, R32 ;  /* 0x00000004fc167825 */ /* 0x000fc600078e0220 */
[----:B------:R-:W3:Y:S01]  /*29380*/  LDL.LU.64 R32, [R1+0x1010] ;  /* 0x0010100001207983 */ /* 0x000ee20000300a00 */
[----:B--2---:R-:W-:-:S03]  /*29390*/  IMAD.WIDE R20, R252, 0x4, R10 ;  /* 0x00000004fc147825 */ /* 0x004fc600078e020a */
[----:B------:R-:W2:Y:S04]  /*293a0*/  LDL.LU.64 R10, [R1+0x1008] ;  /* 0x00100800010a7983 */ /* 0x000ea80000300a00 */
[----:B------:R1:W-:Y:S04]  /*293b0*/  STL.64 [R1+0x570], R22 ;  /* 0x0005701601007387 */ /* 0x0003e80000100a00 */
[----:B------:R1:W-:Y:S04]  /*293c0*/  STL.64 [R1+0x578], R20 ;  /* 0x0005781401007387 */ /* 0x0003e80000100a00 */
[----:B----4-:R-:W4:Y:S01]  /*293d0*/  LDL.LU.64 R26, [R1+0x1000] ;  /* 0x00100000011a7983 */ /* 0x010f220000300a00 */
[----:B---3--:R-:W-:-:S03]  /*293e0*/  IMAD.WIDE R34, R252, 0x4, R16 ;  /* 0x00000004fc227825 */ /* 0x008fc600078e0210 */
[----:B------:R-:W3:Y:S01]  /*293f0*/  LDL.LU.64 R24, [R1+0xff8] ;  /* 0x000ff80001187983 */ /* 0x000ee20000300a00 */
[----:B------:R-:W-:-:S03]  /*29400*/  IMAD.WIDE R28, R252, 0x4, R18 ;  /* 0x00000004fc1c7825 */ /* 0x000fc600078e0212 */
[----:B------:R1:W-:Y:S04]  /*29410*/  LDGSTS.E [R243+0x4800c], desc[UR8][R22.64], !P3 ;  /* 0x4800c00016f37fae */ /* 0x0003e8000d921848 */
[----:B------:R1:W-:Y:S04]  /*29420*/  LDGSTS.E [R243+0x4c00c], desc[UR8][R20.64], !P3 ;  /* 0x4c00c00014f37fae */ /* 0x0003e8000d921848 */
[----:B------:R-:W-:Y:S01]  /*29430*/  STL.64 [R1+0x580], R34 ;  /* 0x0005802201007387 */ /* 0x000fe20000100a00 */
[----:B-1----:R-:W-:-:S03]  /*29440*/  IMAD.WIDE R22, R252, 0x4, R162 ;  /* 0x00000004fc167825 */ /* 0x002fc600078e02a2 */
[----:B------:R-:W-:Y:S01]  /*29450*/  STL.64 [R1+0x588], R28 ;  /* 0x0005881c01007387 */ /* 0x000fe20000100a00 */
[----:B------:R-:W-:-:S03]  /*29460*/  IMAD.WIDE R20, R252, 0x4, R246 ;  /* 0x00000004fc147825 */ /* 0x000fc600078e02f6 */
[----:B------:R-:W3:Y:S04]  /*29470*/  LDL.LU.64 R16, [R1+0xff0] ;  /* 0x000ff00001107983 */ /* 0x000ee80000300a00 */
[----:B------:R-:W3:Y:S04]  /*29480*/  LDL.LU.64 R18, [R1+0xfe8] ;  /* 0x000fe80001127983 */ /* 0x000ee80000300a00 */
[----:B------:R1:W-:Y:S04]  /*29490*/  STL.64 [R1+0x590], R22 ;  /* 0x0005901601007387 */ /* 0x0003e80000100a00 */
[----:B------:R4:W-:Y:S04]  /*294a0*/  STL.64 [R1+0x598], R20 ;  /* 0x0005981401007387 */ /* 0x0009e80000100a00 */
[----:B------:R-:W3:Y:S04]  /*294b0*/  LDL.LU.64 R162, [R1+0xfe0] ;  /* 0x000fe00001a27983 */ /* 0x000ee80000300a00 */
[----:B------:R-:W3:Y:S01]  /*294c0*/  LDL.LU.64 R246, [R1+0xfd8] ;  /* 0x000fd80001f67983 */ /* 0x000ee20000300a00 */
[----:B------:R-:W-:-:S02]  /*294d0*/  ISETP.GE.U32.AND P4, PT, R3, 0x7ffffe3c, PT ;  /* 0x7ffffe3c0300780c */ /* 0x000fc40003f86070 */
[----:B------:R-:W-:Y:S01]  /*294e0*/  ISETP.GE.U32.AND P1, PT, R236, 0x7ffffe39, PT ;  /* 0x7ffffe39ec00780c */ /* 0x000fe20003f26070 */
[----:B------:R-:W-:Y:S01]  /*294f0*/  VIADD R236, R4, 0xfffffe9a ;  /* 0xfffffe9a04ec7836 */ /* 0x000fe20000000000 */
[----:B------:R-:W-:Y:S01]  /*29500*/  ISETP.GE.U32.AND P6, PT, R13, 0x7ffffe3a, PT ;  /* 0x7ffffe3a0d00780c */ /* 0x000fe20003fc6070 */
[----:B------:R-:W3:Y:S03]  /*29510*/  LDC R3, c[0x0][0x230] ;  /* 0x00008c00ff037b82 */ /* 0x000ee60000000800 */
[----:B------:R-:W-:Y:S01]  /*29520*/  ISETP.GE.U32.AND P3, PT, R236, 0x7ffffe1b, PT ;  /* 0x7ffffe1bec00780c */ /* 0x000fe20003f66070 */
[----:B------:R-:W-:-:S04]  /*29530*/  VIADD R236, R12, 0xfffffe98 ;  /* 0xfffffe980cec7836 */ /* 0x000fc80000000000 */
[----:B------:R-:W-:Y:S01]  /*29540*/  LDGSTS.E [R243+0x50000], desc[UR8][R34.64], !P4 ;  /* 0x5000000022f37fae */ /* 0x000fe2000e121848 */
[----:B------:R-:W3:Y:S03]  /*29550*/  LDC R4, c[0x0][0x230] ;  /* 0x00008c00ff047b82 */ /* 0x000ee60000000800 */
[----:B------:R-:W-:Y:S04]  /*29560*/  LDGSTS.E [R243+0x54000], desc[UR8][R28.64], !P4 ;  /* 0x540000001cf37fae */ /* 0x000fe8000e121848 */
[----:B------:R1:W-:Y:S01]  /*29570*/  LDGSTS.E [R243+0x50004], desc[UR8][R22.64], !P5 ;  /* 0x5000400016f37fae */ /* 0x0003e2000e921848 */
[----:B------:R-:W-:Y:S01]  /*29580*/  IADD3 R0, R0, -0x165, RZ ;  /* 0xfffffe9b00007810 */ /* 0x000fe20007ffe0ff */
[----:B------:R-:W3:Y:S02]  /*29590*/  LDC R12, c[0x0][0x230] ;  /* 0x00008c00ff0c7b82 */ /* 0x000ee40000000800 */
[----:B------:R4:W-:Y:S01]  /*295a0*/  LDGSTS.E [R243+0x54004], desc[UR8][R20.64], !P5 ;  /* 0x5400400014f37fae */ /* 0x0009e2000e921848 */
[----:B------:R-:W-:Y:S01]  /*295b0*/  ISETP.GE.U32.AND P5, PT, R236, 0x7ffffe19, PT ;  /* 0x7ffffe19ec00780c */ /* 0x000fe20003fa6070 */
[----:B------:R-:W-:-:S04]  /*295c0*/  VIADD R236, R14, 0xfffffef6 ;  /* 0xfffffef60eec7836 */ /* 0x000fc80000000000 */
[----:B------:R-:W3:Y:S01]  /*295d0*/  LDC R13, c[0x0][0x230] ;  /* 0x00008c00ff0d7b82 */ /* 0x000ee20000000800 */
[----:B-1----:R-:W-:-:S04]  /*295e0*/  IMAD.WIDE R22, R252, 0x4, R32 ;  /* 0x00000004fc167825 */ /* 0x002fc800078e0220 */
[C---:B--2---:R-:W-:Y:S01]  /*295f0*/  IMAD.WIDE R10, R252.reuse, 0x4, R10 ;  /* 0x00000004fc0a7825 */ /* 0x044fe200078e020a */
[----:B------:R-:W-:Y:S04]  /*29600*/  STL.64 [R1+0x5a0], R22 ;  /* 0x0005a01601007387 */ /* 0x000fe80000100a00 */
[----:B------:R1:W-:Y:S04]  /*29610*/  STL.64 [R1+0x5a8], R10 ;  /* 0x0005a80a01007387 */ /* 0x0003e80000100a00 */
[----:B------:R-:W2:Y:S01]  /*29620*/  LDL.LU.64 R32, [R1+0xfd0] ;  /* 0x000fd00001207983 */ /* 0x000ea20000300a00 */
[----:B----4-:R-:W-:-:S03]  /*29630*/  IMAD.WIDE R20, R252, 0x4, R26 ;  /* 0x00000004fc147825 */ /* 0x010fc600078e021a */
[----:B------:R4:W-:Y:S01]  /*29640*/  LDGSTS.E [R243+0x50008], desc[UR8][R22.64], !P6 ;  /* 0x5000800016f37fae */ /* 0x0009e2000f121848 */
[----:B---3--:R-:W-:-:S03]  /*29650*/  IMAD.WIDE R14, R252, 0x4, R24 ;  /* 0x00000004fc0e7825 */ /* 0x008fc600078e0218 */
[----:B------:R-:W-:Y:S04]  /*29660*/  LDGSTS.E [R243+0x54008], desc[UR8][R10.64], !P6 ;  /* 0x540080000af37fae */ /* 0x000fe8000f121848 */
[----:B------:R-:W3:Y:S04]  /*29670*/  LDL.LU.64 R24, [R1+0xfc8] ;  /* 0x000fc80001187983 */ /* 0x000ee80000300a00 */
[----:B------:R4:W-:Y:S04]  /*29680*/  STL.64 [R1+0x5b0], R20 ;  /* 0x0005b01401007387 */ /* 0x0009e80000100a00 */
[----:B------:R4:W-:Y:S04]  /*29690*/  STL.64 [R1+0x5b8], R14 ;  /* 0x0005b80e01007387 */ /* 0x0009e80000100a00 */
[----:B------:R-:W3:Y:S01]  /*296a0*/  LDL.LU.64 R26, [R1+0xfc0] ;  /* 0x000fc000011a7983 */ /* 0x000ee20000300a00 */
[----:B------:R-:W-:-:S03]  /*296b0*/  IMAD.WIDE R34, R252, 0x4, R16 ;  /* 0x00000004fc227825 */ /* 0x000fc600078e0210 */
[----:B-1----:R-:W3:Y:S01]  /*296c0*/  LDL.LU.64 R10, [R1+0xfb8] ;  /* 0x000fb800010a7983 */ /* 0x002ee20000300a00 */
[----:B------:R-:W-:-:S03]  /*296d0*/  IMAD.WIDE R28, R252, 0x4, R18 ;  /* 0x00000004fc1c7825 */ /* 0x000fc600078e0212 */
[----:B------:R1:W-:Y:S04]  /*296e0*/  LDGSTS.E [R243+0x5000c], desc[UR8][R20.64], !P1 ;  /* 0x5000c00014f37fae */ /* 0x0003e8000c921848 */
[----:B------:R-:W-:Y:S04]  /*296f0*/  STL.64 [R1+0x5c0], R34 ;  /* 0x0005c02201007387 */ /* 0x000fe80000100a00 */
[----:B------:R2:W-:Y:S01]  /*29700*/  STL.64 [R1+0x5c8], R28 ;  /* 0x0005c81c01007387 */ /* 0x0005e20000100a00 */
[----:B----4-:R-:W-:-:S03]  /*29710*/  IMAD.WIDE R22, R252, 0x4, R162 ;  /* 0x00000004fc167825 */ /* 0x010fc600078e02a2 */
[----:B------:R-:W4:Y:S01]  /*29720*/  LDL.LU.64 R16, [R1+0x1078] ;  /* 0x0010780001107983 */ /* 0x000f220000300a00 */
[----:B-1----:R-:W-:-:S03]  /*29730*/  IMAD.WIDE R20, R252, 0x4, R246 ;  /* 0x00000004fc147825 */ /* 0x002fc600078e02f6 */
        /* <DEDUP_REMOVED lines=8> */
[----:B------:R-:W3:Y:S02]  /*297c0*/  LDC R0, c[0x0][0x230] ;  /* 0x00008c00ff007b82 */ /* 0x000ee40000000800 */
[----:B------:R-:W-:-:S06]  /*297d0*/  ISETP.GE.U32.AND P4, PT, R3, 0x7ffffe1a, PT ;  /* 0x7ffffe1a0300780c */ /* 0x000fcc0003f86070 */
[----:B-1----:R-:W1:Y:S01]  /*297e0*/  LDC R14, c[0x0][0x230] ;  /* 0x00008c00ff0e7b82 */ /* 0x002e620000000800 */
[----:B------:R-:W-:Y:S01]  /*297f0*/  LDGSTS.E [R243+0x58000], desc[UR8][R34.64], !P2 ;  /* 0x5800000022f37fae */ /* 0x000fe2000d121848 */
[----:B------:R-:W-:-:S03]  /*29800*/  ISETP.GE.U32.AND P1, PT, R236, 0x7ffffe77, PT ;  /* 0x7ffffe77ec00780c */ /* 0x000fc60003f26070 */
[----:B------:R2:W-:Y:S01]  /*29810*/  LDGSTS.E [R243+0x5c000], desc[UR8][R28.64], !P2 ;  /* 0x5c0000001cf37fae */ /* 0x0005e2000d121848 */
[----:B------:R-:W-:Y:S01]  /*29820*/  VIADD R236, R4, 0xfffffef4 ;  /* 0xfffffef404ec7836 */ /* 0x000fe20000000000 */
[----:B------:R-:W-:Y:S01]  /*29830*/  IADD3 R13, R13, -0x109, RZ ;  /* 0xfffffef70d0d7810 */ /* 0x000fe20007ffe0ff */
[----:B------:R-:W1:Y:S01]  /*29840*/  LDC R3, c[0x0][0x230] ;  /* 0x00008c00ff037b82 */ /* 0x000e620000000800 */
[----:B------:R3:W-:Y:S04]  /*29850*/  LDGSTS.E [R243+0x58004], desc[UR8][R22.64], !P3 ;  /* 0x5800400016f37fae */ /* 0x0007e8000d921848 */
[----:B------:R3:W-:Y:S01]  /*29860*/  LDGSTS.E [R243+0x5c004], desc[UR8][R20.64], !P3 ;  /* 0x5c00400014f37fae */ /* 0x0007e2000d921848 */
[----:B------:R-:W-:Y:S01]  /*29870*/  ISETP.GE.U32.AND P3, PT, R236, 0x7ffffe75, PT ;  /* 0x7ffffe75ec00780c */ /* 0x000fe20003f66070 */
[----:B------:R-:W-:-:S02]  /*29880*/  VIADD R236, R12, 0xfffffed6 ;  /* 0xfffffed60cec7836 */ /* 0x000fc40000000000 */
[----:B--2---:R-:W-:-:S04]  /*29890*/  IMAD.WIDE R28, R252, 0x4, R32 ;  /* 0x00000004fc1c7825 */ /* 0x004fc800078e0220 */
[----:B---3--:R-:W-:Y:S01]  /*298a0*/  IMAD.WIDE R24, R252, 0x4, R24 ;  /* 0x00000004fc187825 */ /* 0x008fe200078e0218 */
[----:B------:R4:W-:Y:S01]  /*298b0*/  STL.64 [R1+0x5e0], R28 ;  /* 0x0005e01c01007387 */ /* 0x0009e20000100a00 */
[----:B------:R-:W-:Y:S01]  /*298c0*/  ISETP.GE.U32.AND P6, PT, R13, 0x7ffffe78, PT ;  /* 0x7ffffe780d00780c */ /* 0x000fe20003fc6070 */
[----:B------:R-:W2:Y:S02]  /*298d0*/  LDC R4, c[0x0][0x230] ;  /* 0x00008c00ff047b82 */ /* 0x000ea40000000800 */
[----:B------:R3:W-:Y:S04]  /*298e0*/  STL.64 [R1+0x5e8], R24 ;  /* 0x0005e81801007387 */ /* 0x0007e80000100a00 */
[----:B------:R4:W-:Y:S01]  /*298f0*/  LDGSTS.E [R243+0x58008], desc[UR8][R28.64], !P4 ;  /* 0x580080001cf37fae */ /* 0x0009e2000e121848 */
[----:B------:R-:W-:Y:S01]  /*29900*/  IADD3 R0, R0, -0x10b, RZ ;  /* 0xfffffef500007810 */ /* 0x000fe20007ffe0ff */
[----:B------:R-:W2:Y:S01]  /*29910*/  LDC R13, c[0x0][0x230] ;  /* 0x00008c00ff0d7b82 */ /* 0x000ea20000000800 */
[C---:B------:R-:W-:Y:S01]  /*29920*/  IMAD.WIDE R22, R252.reuse, 0x4, R26 ;  /* 0x00000004fc167825 */ /* 0x040fe200078e021a */
[----:B------:R-:W-:Y:S03]  /*29930*/  LDGSTS.E [R243+0x5c008], desc[UR8][R24.64], !P4 ;  /* 0x5c00800018f37fae */ /* 0x000fe6000e121848 */
[C---:B------:R-:W-:Y:S01]  /*29940*/  IMAD.WIDE R20, R252.reuse, 0x4, R10 ;  /* 0x00000004fc147825 */ /* 0x040fe200078e020a */
[----:B------:R-:W2:Y:S02]  /*29950*/  LDL.LU.64 R26, [R1+0xf98] ;  /* 0x000f9800011a7983 */ /* 0x000ea40000300a00 */
[----:B------:R-:W2:Y:S02]  /*29960*/  LDC R12, c[0x0][0x230] ;  /* 0x00008c00ff0c7b82 */ /* 0x000ea40000000800 */
[----:B------:R-:W2:Y:S04]  /*29970*/  LDL.LU.64 R10, [R1+0xf90] ;  /* 0x000f9000010a7983 */ /* 0x000ea80000300a00 */
[----:B------:R1:W-:Y:S04]  /*29980*/  STL.64 [R1+0x5f0], R22 ;  /* 0x0005f01601007387 */ /* 0x0003e80000100a00 */
[----:B------:R1:W-:Y:S01]  /*29990*/  STL.64 [R1+0x5f8], R20 ;  /* 0x0005f81401007387 */ /* 0x0003e20000100a00 */
[----:B----4-:R-:W-:-:S03]  /*299a0*/  IMAD.WIDE R28, R252, 0x4, R16 ;  /* 0x00000004fc1c7825 */ /* 0x010fc600078e0210 */
[----:B------:R1:W-:Y:S04]  /*299b0*/  LDGSTS.E [R243+0x5800c], desc[UR8][R22.64], !P5 ;  /* 0x5800c00016f37fae */ /* 0x0003e8000e921848 */
[----:B------:R-:W4:Y:S04]  /*299c0*/  LDL.LU.64 R32, [R1+0xf88] ;  /* 0x000f880001207983 */ /* 0x000f280000300a00 */
[----:B---3--:R-:W3:Y:S01]  /*299d0*/  LDL.LU.64 R24, [R1+0xf80] ;  /* 0x000f800001187983 */ /* 0x008ee20000300a00 */
[----:B-1----:R-:W-:-:S03]  /*299e0*/  IMAD.WIDE R22, R252, 0x4, R18 ;  /* 0x00000004fc167825 */ /* 0x002fc600078e0212 */
        /* <DEDUP_REMOVED lines=16> */
[----:B--2---:R-:W-:Y:S01]  /*29af0*/  IADD3 R13, R13, -0x12b, RZ ;  /* 0xfffffed50d0d7810 */ /* 0x004fe20007ffe0ff */
[----:B------:R-:W2:Y:S02]  /*29b00*/  LDC R0, c[0x0][0x230] ;  /* 0x00008c00ff007b82 */ /* 0x000ea40000000800 */
[----:B------:R-:W-:Y:S04]  /*29b10*/  LDGSTS.E [R242+0x44000], desc[UR8][R22.64], !P6 ;  /* 0x4400000016f27fae */ /* 0x000fe8000f121848 */
[----:B------:R-:W-:Y:S04]  /*29b20*/  LDGSTS.E [R242+0x40004], desc[UR8][R20.64], !P1 ;  /* 0x4000400014f27fae */ /* 0x000fe8000c921848 */
[----:B------:R1:W-:Y:S01]  /*29b30*/  LDGSTS.E [R242+0x44004], desc[UR8][R14.64], !P1 ;  /* 0x440040000ef27fae */ /* 0x0003e2000c921848 */
[C---:B------:R-:W-:Y:S01]  /*29b40*/  IMAD.WIDE R26, R252.reuse, 0x4, R26 ;  /* 0x00000004fc1a7825 */ /* 0x040fe200078e021a */
[----:B-1----:R-:W1:Y:S03]  /*29b50*/  LDC R14, c[0x0][0x230] ;  /* 0x00008c00ff0e7b82 */ /* 0x002e660000000800 */
[C---:B------:R-:W-:Y:S01]  /*29b60*/  IMAD.WIDE R10, R252.reuse, 0x4, R10 ;  /* 0x00000004fc0a7825 */ /* 0x040fe200078e020a */
[----:B------:R2:W-:Y:S04]  /*29b70*/  STL.64 [R1+0x1088], R26 ;  /* 0x0010881a01007387 */ /* 0x0005e80000100a00 */
[----:B------:R2:W-:Y:S04]  /*29b80*/  STL.64 [R1+0x1080], R10 ;  /* 0x0010800a01007387 */ /* 0x0005e80000100a00 */
[----:B------:R-:W-:Y:S04]  /*29b90*/  LDGSTS.E [R242+0x40008], desc[UR8][R26.64], !P2 ;  /* 0x400080001af27fae */ /* 0x000fe8000d121848 */
[----:B------:R-:W-:Y:S01]  /*29ba0*/  LDGSTS.E [R242+0x44008], desc[UR8][R10.64], !P2 ;  /* 0x440080000af27fae */ /* 0x000fe2000d121848 */
[----:B----4-:R-:W-:-:S04]  /*29bb0*/  IMAD.WIDE R22, R252, 0x4, R32 ;  /* 0x00000004fc167825 */ /* 0x010fc800078e0220 */
[C---:B---3--:R-:W-:Y:S01]  /*29bc0*/  IMAD.WIDE R20, R252.reuse, 0x4, R24 ;  /* 0x00000004fc147825 */ /* 0x048fe200078e0218 */
[----:B------:R3:W-:Y:S04]  /*29bd0*/  LDGSTS.E [R242+0x4000c], desc[UR8][R22.64], !P3 ;  /* 0x4000c00016f27fae */ /* 0x0007e8000d921848 */
[----:B------:R-:W4:Y:S04]  /*29be0*/  LDL.LU.64 R24, [R1+0xf58] ;  /* 0x000f580001187983 */ /* 0x000f280000300a00 */
[----:B------:R-:W4:Y:S04]  /*29bf0*/  LDL.LU.64 R32, [R1+0xf50] ;  /* 0x000f500001207983 */ /* 0x000f280000300a00 */
[----:B------:R3:W-:Y:S04]  /*29c00*/  STL.64 [R1+0x1078], R22 ;  /* 0x0010781601007387 */ /* 0x0007e80000100a00 */
[----:B------:R1:W-:Y:S01]  /*29c10*/  STL.64 [R1+0x1070], R20 ;  /* 0x0010701401007387 */ /* 0x0003e20000100a00 */
[----:B------:R-:W-:-:S03]  /*29c20*/  IMAD.WIDE R34, R252, 0x4, R16 ;  /* 0x00000004fc227825 */ /* 0x000fc600078e0210 */
[----:B--2---:R-:W2:Y:S01]  /*29c30*/  LDL.LU.64 R26, [R1+0xf48] ;  /* 0x000f4800011a7983 */ /* 0x004ea20000300a00 */
[----:B------:R-:W-:-:S03]  /*29c40*/  IMAD.WIDE R28, R252, 0x4, R18 ;  /* 0x00000004fc1c7825 */ /* 0x000fc600078e0212 */
[----:B------:R-:W2:Y:S04]  /*29c50*/  LDL.LU.64 R10, [R1+0xf40] ;  /* 0x000f4000010a7983 */ /* 0x000ea80000300a00 */
[----:B------:R1:W-:Y:S04]  /*29c60*/  LDGSTS.E [R242+0x4400c], desc[UR8][R20.64], !P3 ;  /* 0x4400c00014f27fae */ /* 0x0003e8000d921848 */
[----:B------:R-:W-:Y:S01]  /*29c70*/  STL.64 [R1+0xf78], R34 ;  /* 0x000f782201007387 */ /* 0x000fe20000100a00 */
[----:B---3--:R-:W-:-:S03]  /*29c80*/  IMAD.WIDE R22, R252, 0x4, R162 ;  /* 0x00000004fc167825 */ /* 0x008fc600078e02a2 */
[----:B------:R-:W-:Y:S01]  /*29c90*/  STL.64 [R1+0xf70], R28 ;  /* 0x000f701c01007387 */ /* 0x000fe20000100a00 */
[----:B-1----:R-:W-:-:S03]  /*29ca0*/  IMAD.WIDE R20, R252, 0x4, R246 ;  /* 0x00000004fc147825 */ /* 0x002fc600078e02f6 */
        /* <DEDUP_REMOVED lines=23> */
[----:B----4-:R-:W-:-:S04]  /*29e20*/  IMAD.WIDE R24, R252, 0x4, R24 ;  /* 0x00000004fc187825 */ /* 0x010fc800078e0218 */
[C---:B-1----:R-:W-:Y:S01]  /*29e30*/  IMAD.WIDE R22, R252.reuse, 0x4, R32 ;  /* 0x00000004fc167825 */ /* 0x042fe200078e0220 */
[----:B------:R1:W-:Y:S04]  /*29e40*/  STL.64 [R1+0xf58], R24 ;  /* 0x000f581801007387 */ /* 0x0003e80000100a00 */
[----:B------:R4:W-:Y:S04]  /*29e50*/  STL.64 [R1+0xf50], R22 ;  /* 0x000f501601007387 */ /* 0x0009e80000100a00 */
[----:B------:R-:W4:Y:S01]  /*29e60*/  LDL.LU.64 R32, [R1+0x620] ;  /* 0x0006200001207983 */ /* 0x000f220000300a00 */
[----:B--2---:R-:W-:-:S03]  /*29e70*/  IMAD.WIDE R20, R252, 0x4, R26 ;  /* 0x00000004fc147825 */ /* 0x004fc600078e021a */
[----:B------:R-:W-:Y:S01]  /*29e80*/  LDGSTS.E [R242+0x48008], desc[UR8][R24.64], !P6 ;  /* 0x4800800018f27fae */ /* 0x000fe2000f121848 */
[----:B------:R-:W-:-:S03]  /*29e90*/  IMAD.WIDE R14, R252, 0x4, R10 ;  /* 0x00000004fc0e7825 */ /* 0x000fc600078e020a */
[----:B------:R4:W-:Y:S04]  /*29ea0*/  LDGSTS.E [R242+0x4c008], desc[UR8][R22.64], !P6 ;  /* 0x4c00800016f27fae */ /* 0x0009e8000f121848 */
[----:B------:R-:W2:Y:S04]  /*29eb0*/  LDL.LU.64 R10, [R1+0x630] ;  /* 0x00063000010a7983 */ /* 0x000ea80000300a00 */
[----:B------:R4:W-:Y:S04]  /*29ec0*/  STL.64 [R1+0xf48], R20 ;  /* 0x000f481401007387 */ /* 0x0009e80000100a00 */
[----:B------:R4:W-:Y:S01]  /*29ed0*/  STL.64 [R1+0xf40], R14 ;  /* 0x000f400e01007387 */ /* 0x0009e20000100a00 */
[----:B---3--:R-:W-:-:S03]  /*29ee0*/  IMAD.WIDE R34, R252, 0x4, R16 ;  /* 0x00000004fc227825 */ /* 0x008fc600078e0210 */
[----:B------:R-:W3:Y:S01]  /*29ef0*/  LDL.LU.64 R26, [R1+0x640] ;  /* 0x00064000011a7983 */ /* 0x000ee20000300a00 */
[----:B------:R-:W-:-:S03]  /*29f00*/  IMAD.WIDE R28, R252, 0x4, R18 ;  /* 0x00000004fc1c7825 */ /* 0x000fc600078e0212 */
[----:B-1----:R-:W3:Y:S04]  /*29f10*/  LDL.LU.64 R24, [R1+0x650] ;  /* 0x0006500001187983 */ /* 0x002ee80000300a00 */
[----:B------:R1:W-:Y:S04]  /*29f20*/  LDGSTS.E [R242+0x4800c], desc[UR8][R20.64], !P1 ;  /* 0x4800c00014f27fae */ /* 0x0003e8000c921848 */
[----:B------:R-:W-:Y:S01]  /*29f30*/  STL.64 [R1+0x600], R34 ;  /* 0x0006002201007387 */ /* 0x000fe20000100a00 */
[----:B----4-:R-:W-:-:S03]  /*29f40*/  IMAD.WIDE R22, R252, 0x4, R162 ;  /* 0x00000004fc167825 */ /* 0x010fc600078e02a2 */
[----:B------:R4:W-:Y:S01]  /*29f50*/  STL.64 [R1+0x608], R28 ;  /* 0x0006081c01007387 */ /* 0x0009e20000100a00 */
        /* <DEDUP_REMOVED lines=8> */
[----:B------:R-:W-:Y:S01]  /*29fe0*/  IADD3 R3, R3, -0x14b, RZ ;  /* 0xfffffeb503037810 */ /* 0x000fe20007ffe0ff */
[----:B------:R1:W-:Y:S01]  /*29ff0*/  LDGSTS.E [R242+0x4c00c], desc[UR8][R14.64], !P1 ;  /* 0x4c00c0000ef27fae */ /* 0x0003e2000c921848 */
[----:B------:R-:W2:Y:S02]  /*2a000*/  LDC R0, c[0x0][0x230] ;  /* 0x00008c00ff007b82 */ /* 0x000ea40000000800 */
        /* <DEDUP_REMOVED lines=12> */
[----:B----4-:R-:W-:-:S04]  /*2a0d0*/  IMAD.WIDE R28, R252, 0x4, R32 ;  /* 0x00000004fc1c7825 */ /* 0x010fc800078e0220 */
[----:B--2---:R-:W-:Y:S01]  /*2a0e0*/  IMAD.WIDE R10, R252, 0x4, R10 ;  /* 0x00000004fc0a7825 */ /* 0x004fe200078e020a */
[----:B------:R2:W-:Y:S01]  /*2a0f0*/  STL.64 [R1+0x620], R28 ;  /* 0x0006201c01007387 */ /* 0x0005e20000100a00 */
[----:B------:R-:W-:Y:S01]  /*2a100*/  ISETP.GE.U32.AND P6, PT, R13, 0x7ffffe18, PT ;  /* 0x7ffffe180d00780c */ /* 0x000fe20003fc6070 */
[----:B------:R-:W4:Y:S02]  /*2a110*/  LDC R4, c[0x0][0x230] ;  /* 0x00008c00ff047b82 */ /* 0x000f240000000800 */
[----:B------:R1:W-:Y:S04]  /*2a120*/  STL.64 [R1+0x630], R10 ;  /* 0x0006300a01007387 */ /* 0x0003e80000100a00 */
[----:B------:R2:W-:Y:S01]  /*2a130*/  LDGSTS.E [R242+0x50008], desc[UR8][R28.64], !P4 ;  /* 0x500080001cf27fae */ /* 0x0005e2000e121848 */
[----:B------:R-:W-:Y:S01]  /*2a140*/  IADD3 R0, R0, -0x16b, RZ ;  /* 0xfffffe9500007810 */ /* 0x000fe20007ffe0ff */
[----:B------:R-:W4:Y:S01]  /*2a150*/  LDC R13, c[0x0][0x230] ;  /* 0x00008c00ff0d7b82 */ /* 0x000f220000000800 */
[C---:B---3--:R-:W-:Y:S01]  /*2a160*/  IMAD.WIDE R22, R252.reuse, 0x4, R26 ;  /* 0x00000004fc167825 */ /* 0x048fe200078e021a */
[----:B------:R-:W-:Y:S03]  /*2a170*/  LDGSTS.E [R242+0x54008], desc[UR8][R10.64], !P4 ;  /* 0x540080000af27fae */ /* 0x000fe6000e121848 */
[C---:B------:R-:W-:Y:S01]  /*2a180*/  IMAD.WIDE R20, R252.reuse, 0x4, R24 ;  /* 0x00000004fc147825 */ /* 0x040fe200078e0218 */
[----:B------:R-:W3:Y:S02]  /*2a190*/  LDL.LU.64 R26, [R1+0x6a0] ;  /* 0x0006a000011a7983 */ /* 0x000ee40000300a00 */
[----:B------:R-:W3:Y:S02]  /*2a1a0*/  LDC R12, c[0x0][0x230] ;  /* 0x00008c00ff0c7b82 */ /* 0x000ee40000000800 */
[----:B------:R-:W3:Y:S04]  /*2a1b0*/  LDL.LU.64 R24, [R1+0x6b0] ;  /* 0x0006b00001187983 */ /* 0x000ee80000300a00 */
[----:B------:R1:W-:Y:S04]  /*2a1c0*/  STL.64 [R1+0x640], R22 ;  /* 0x0006401601007387 */ /* 0x0003e80000100a00 */
[----:B------:R4:W-:Y:S04]  /*2a1d0*/  STL.64 [R1+0x650], R20 ;  /* 0x0006501401007387 */ /* 0x0009e80000100a00 */
[----:B------:R1:W-:Y:S01]  /*2a1e0*/  LDGSTS.E [R242+0x5000c], desc[UR8][R22.64], !P5 ;  /* 0x5000c00016f27fae */ /* 0x0003e2000e921848 */
[----:B--2---:R-:W-:-:S03]  /*2a1f0*/  IMAD.WIDE R28, R252, 0x4, R16 ;  /* 0x00000004fc1c7825 */ /* 0x004fc600078e0210 */
[----:B------:R-:W2:Y:S04]  /*2a200*/  LDL.LU.64 R32, [R1+0x6c0] ;  /* 0x0006c00001207983 */ /* 0x000ea80000300a00 */
[----:B-1----:R-:W2:Y:S01]  /*2a210*/  LDL.LU.64 R10, [R1+0x6c8] ;  /* 0x0006c800010a7983 */ /* 0x002ea20000300a00 */
[----:B------:R-:W-:-:S03]  /*2a220*/  IMAD.WIDE R22, R252, 0x4, R18 ;  /* 0x00000004fc167825 */ /* 0x000fc600078e0212 */
[----:B------:R4:W-:Y:S01]  /*2a230*/  LDGSTS.E [R242+0x5400c], desc[UR8][R20.64], !P5 ;  /* 0x5400c00014f27fae */ /* 0x0009e2000e921848 */
[----:B------:R-:W-:Y:S01]  /*2a240*/  ISETP.GE.U32.AND P5, PT, R236, 0x7ffffe73, PT ;  /* 0x7ffffe73ec00780c */ /* 0x000fe20003fa6070 */
[----:B------:R-:W-:Y:S02]  /*2a250*/  VIADD R236, R14, 0xfffffef0 ;  /* 0xfffffef00eec7836 */ /* 0x000fe40000000000 */
[----:B------:R-:W-:Y:S01]  /*2a260*/  STL.64 [R1+0x660], R28 ;  /* 0x0006601c01007387 */ /* 0x000fe20000100a00 */
[----:B------:R-:W-:-:S03]  /*2a270*/  IMAD.WIDE R14, R252, 0x4, R246 ;  /* 0x00000004fc0e7825 */ /* 0x000fc600078e02f6 */
[----:B------:R-:W-:Y:S01]  /*2a280*/  STL.64 [R1+0x670], R22 ;  /* 0x0006701601007387 */ /* 0x000fe20000100a00 */
[----:B----4-:R-:W-:-:S03]  /*2a290*/  IMAD.WIDE R20, R252, 0x4, R162 ;  /* 0x00000004fc147825 */ /* 0x010fc600078e02a2 */
[----:B------:R-:W4:Y:S04]  /*2a2a0*/  LDL.LU.64 R16, [R1+0xf38] ;  /* 0x000f380001107983 */ /* 0x000f280000300a00 */
[----:B------:R-:W4:Y:S04]  /*2a2b0*/  LDL.LU.64 R18, [R1+0xf10] ;  /* 0x000f100001127983 */ /* 0x000f280000300a00 */
[----:B------:R-:W-:Y:S04]  /*2a2c0*/  STL.64 [R1+0x680], R20 ;  /* 0x0006801401007387 */ /* 0x000fe80000100a00 */
[----:B------:R1:W-:Y:S04]  /*2a2d0*/  STL.64 [R1+0x690], R14 ;  /* 0x0006900e01007387 */ /* 0x0003e80000100a00 */
[----:B------:R-:W4:Y:S04]  /*2a2e0*/  LDL.LU.64 R162, [R1+0xf08] ;  /* 0x000f080001a27983 */ /* 0x000f280000300a00 */
[----:B------:R-:W4:Y:S01]  /*2a2f0*/  LDL.LU.64 R246, [R1+0xf00] ;  /* 0x000f000001f67983 */ /* 0x000f220000300a00 */
[----:B------:R-:W-:-:S02]  /*2a300*/  ISETP.GE.U32.AND P2, PT, R0, 0x7ffffe16, PT ;  /* 0x7ffffe160000780c */ /* 0x000fc40003f46070 */
[----:B------:R-:W-:Y:S01]  /*2a310*/  IADD3 R3, R3, -0x10d, RZ ;  /* 0xfffffef303037810 */ /* 0x000fe20007ffe0ff */
[----:B------:R-:W-:Y:S01]  /*2a320*/  LDGSTS.E [R242+0x58000], desc[UR8][R28.64], !P6 ;  /* 0x580000001cf27fae */ /* 0x000fe2000f121848 */
[----:B------:R-:W-:Y:S01]  /*2a330*/  IADD3 R13, R13, -0x10f, RZ ;  /* 0xfffffef10d0d7810 */ /* 0x000fe20007ffe0ff */
[----:B------:R-:W4:Y:S02]  /*2a340*/  LDC R0, c[0x0][0x230] ;  /* 0x00008c00ff007b82 */ /* 0x000f240000000800 */
[----:B------:R-:W-:Y:S04]  /*2a350*/  LDGSTS.E [R242+0x5c000], desc[UR8][R22.64], !P6 ;  /* 0x5c00000016f27fae */ /* 0x000fe8000f121848 */
[----:B------:R-:W-:Y:S04]  /*2a360*/  LDGSTS.E [R242+0x58004], desc[UR8][R20.64], !P1 ;  /* 0x5800400014f27fae */ /* 0x000fe8000c921848 */
[----:B------:R1:W-:Y:S01]  /*2a370*/  LDGSTS.E [R242+0x5c004], desc[UR8][R14.64], !P1 ;  /* 0x5c0040000ef27fae */ /* 0x0003e2000c921848 */
[C---:B---3--:R-:W-:Y:S01]  /*2a380*/  IMAD.WIDE R26, R252.reuse, 0x4, R26 ;  /* 0x00000004fc1a7825 */ /* 0x048fe200078e021a */
[----:B-1----:R-:W1:Y:S03]  /*2a390*/  LDC R14, c[0x0][0x230] ;  /* 0x00008c00ff0e7b82 */ /* 0x002e660000000800 */
[C---:B------:R-:W-:Y:S01]  /*2a3a0*/  IMAD.WIDE R24, R252.reuse, 0x4, R24 ;  /* 0x00000004fc187825 */ /* 0x040fe200078e0218 */
[----:B------:R3:W-:Y:S04]  /*2a3b0*/  STL.64 [R1+0x6a0], R26 ;  /* 0x0006a01a01007387 */ /* 0x0007e80000100a00 */
[----:B------:R4:W-:Y:S04]  /*2a3c0*/  STL.64 [R1+0x6b0], R24 ;  /* 0x0006b01801007387 */ /* 0x0009e80000100a00 */
[----:B------:R-:W-:Y:S04]  /*2a3d0*/  LDGSTS.E [R242+0x58008], desc[UR8][R26.64], !P2 ;  /* 0x580080001af27fae */ /* 0x000fe8000d121848 */
[----:B------:R-:W-:Y:S01]  /*2a3e0*/  LDGSTS.E [R242+0x5c008], desc[UR8][R24.64], !P2 ;  /* 0x5c00800018f27fae */ /* 0x000fe2000d121848 */
[----:B--2---:R-:W-:-:S03]  /*2a3f0*/  IMAD.WIDE R22, R252, 0x4, R32 ;  /* 0x00000004fc167825 */ /* 0x004fc600078e0220 */
[----:B------:R-:W2:Y:S01]  /*2a400*/  LDL.LU.64 R32, [R1+0xef8] ;  /* 0x000ef80001207983 */ /* 0x000ea20000300a00 */
[----:B------:R-:W-:-:S03]  /*2a410*/  IMAD.WIDE R20, R252, 0x4, R10 ;  /* 0x00000004fc147825 */ /* 0x000fc600078e020a */
[----:B------:R-:W2:Y:S04]  /*2a420*/  LDL.LU.64 R10, [R1+0xef0] ;  /* 0x000ef000010a7983 */ /* 0x000ea80000300a00 */
[----:B------:R1:W-:Y:S04]  /*2a430*/  STL.64 [R1+0x6c0], R22 ;  /* 0x0006c01601007387 */ /* 0x0003e80000100a00 */
[----:B------:R1:W-:Y:S04]  /*2a440*/  STL.64 [R1+0x6c8], R20 ;  /* 0x0006c81401007387 */ /* 0x0003e80000100a00 */
[----:B---3--:R-:W3:Y:S01]  /*2a450*/  LDL.LU.64 R26, [R1+0xee8] ;  /* 0x000ee800011a7983 */ /* 0x008ee20000300a00 */
[----:B----4-:R-:W-:-:S03]  /*2a460*/  IMAD.WIDE R34, R252, 0x4, R16 ;  /* 0x00000004fc227825 */ /* 0x010fc600078e0210 */
[----:B------:R-:W4:Y:S01]  /*2a470*/  LDL.LU.64 R24, [R1+0xee0] ;  /* 0x000ee00001187983 */ /* 0x000f220000300a00 */
[----:B------:R-:W-:-:S03]  /*2a480*/  IMAD.WIDE R28, R252, 0x4, R18 ;  /* 0x00000004fc1c7825 */ /* 0x000fc600078e0212 */
[----:B------:R1:W-:Y:S04]  /*2a490*/  LDGSTS.E [R242+0x5800c], desc[UR8][R22.64], !P3 ;  /* 0x5800c00016f27fae */ /* 0x0003e8000d921848 */
[----:B------:R1:W-:Y:S04]  /*2a4a0*/  LDGSTS.E [R242+0x5c00c], desc[UR8][R20.64], !P3 ;  /* 0x5c00c00014f27fae */ /* 0x0003e8000d921848 */
[----:B------:R-:W-:Y:S01]  /*2a4b0*/  STL.64 [R1+0x1068], R34 ;  /* 0x0010682201007387 */ /* 0x000fe20000100a00 */
[----:B-1----:R-:W-:-:S03]  /*2a4c0*/  IMAD.WIDE R22, R252, 0x4, R162 ;  /* 0x00000004fc167825 */ /* 0x002fc600078e02a2 */
[----:B------:R-:W-:Y:S01]  /*2a4d0*/  STL.64 [R1+0x1060], R28 ;  /* 0x0010601c01007387 */ /* 0x000fe20000100a00 */
[----:B------:R-:W-:-:S03]  /*2a4e0*/  IMAD.WIDE R20, R252, 0x4, R246 ;  /* 0x00000004fc147825 */ /* 0x000fc600078e02f6 */
        /* <DEDUP_REMOVED lines=10> */
[----:B------:R-:W1:Y:S03]  /*2a590*/  LDC R3, c[0x0][0x230] ;  /* 0x00008c00ff037b82 */ /* 0x000e660000000800 */
[----:B------:R-:W-:Y:S01]  /*2a5a0*/  ISETP.GE.U32.AND P3, PT, R236, 0x7ffffe53, PT ;  /* 0x7ffffe53ec00780c */ /* 0x000fe20003f66070 */
[----:B------:R-:W-:-:S04]  /*2a5b0*/  VIADD R236, R12, 0xfffffed0 ;  /* 0xfffffed00cec7836 */ /* 0x000fc80000000000 */
[----:B------:R-:W-:Y:S01]  /*2a5c0*/  LDGSTS.E [R241+0x40000], desc[UR8][R34.64], !P4 ;  /* 0x4000000022f17fae */ /* 0x000fe2000e121848 */
[----:B------:R-:W1:Y:S03]  /*2a5d0*/  LDC R4, c[0x0][0x230] ;  /* 0x00008c00ff047b82 */ /* 0x000e660000000800 */
[----:B------:R-:W-:Y:S04]  /*2a5e0*/  LDGSTS.E [R241+0x44000], desc[UR8][R28.64], !P4 ;  /* 0x440000001cf17fae */ /* 0x000fe8000e121848 */
[----:B------:R2:W-:Y:S01]  /*2a5f0*/  LDGSTS.E [R241+0x40004], desc[UR8][R22.64], !P5 ;  /* 0x4000400016f17fae */ /* 0x0005e2000e921848 */
[----:B------:R-:W-:Y:S01]  /*2a600*/  IADD3 R0, R0, -0x12d, RZ ;  /* 0xfffffed300007810 */ /* 0x000fe20007ffe0ff */
[----:B------:R-:W1:Y:S02]  /*2a610*/  LDC R12, c[0x0][0x230] ;  /* 0x00008c00ff0c7b82 */ /* 0x000e640000000800 */
[----:B------:R3:W-:Y:S01]  /*2a620*/  LDGSTS.E [R241+0x44004], desc[UR8][R20.64], !P5 ;  /* 0x4400400014f17fae */ /* 0x0007e2000e921848 */
[----:B------:R-:W-:Y:S01]  /*2a630*/  ISETP.GE.U32.AND P5, PT, R236, 0x7ffffe51, PT ;  /* 0x7ffffe51ec00780c */ /* 0x000fe20003fa6070 */
[----:B------:R-:W-:-:S04]  /*2a640*/  VIADD R236, R14, 0xfffffeb2 ;  /* 0xfffffeb20eec7836 */ /* 0x000fc80000000000 */
[----:B------:R-:W1:Y:S01]  /*2a650*/  LDC R13, c[0x0][0x230] ;  /* 0x00008c00ff0d7b82 */ /* 0x000e620000000800 */
[----:B--2---:R-:W-:-:S04]  /*2a660*/  IMAD.WIDE R22, R252, 0x4, R32 ;  /* 0x00000004fc167825 */ /* 0x004fc800078e0220 */
[C---:B------:R-:W-:Y:S01]  /*2a670*/  IMAD.WIDE R10, R252.reuse, 0x4, R10 ;  /* 0x00000004fc0a7825 */ /* 0x040fe200078e020a */
[----:B------:R-:W-:Y:S04]  /*2a680*/  STL.64 [R1+0x1048], R22 ;  /* 0x0010481601007387 */ /* 0x000fe80000100a00 */
[----:B------:R2:W-:Y:S04]  /*2a690*/  STL.64 [R1+0x1040], R10 ;  /* 0x0010400a01007387 */ /* 0x0005e80000100a00 */
[----:B------:R-:W2:Y:S01]  /*2a6a0*/  LDL.LU.64 R32, [R1+0xeb8] ;  /* 0x000eb80001207983 */ /* 0x000ea20000300a00 */
[----:B---3--:R-:W-:-:S03]  /*2a6b0*/  IMAD.WIDE R20, R252, 0x4, R26 ;  /* 0x00000004fc147825 */ /* 0x008fc600078e021a */
[----:B------:R3:W-:Y:S01]  /*2a6c0*/  LDGSTS.E [R241+0x40008], desc[UR8][R22.64], !P6 ;  /* 0x4000800016f17fae */ /* 0x0007e2000f121848 */
[----:B----4-:R-:W-:-:S03]  /*2a6d0*/  IMAD.WIDE R14, R252, 0x4, R24 ;  /* 0x00000004fc0e7825 */ /* 0x010fc600078e0218 */
[----:B------:R-:W-:Y:S04]  /*2a6e0*/  LDGSTS.E [R241+0x44008], desc[UR8][R10.64], !P6 ;  /* 0x440080000af17fae */ /* 0x000fe8000f121848 */
[----:B------:R-:W4:Y:S04]  /*2a6f0*/  LDL.LU.64 R24, [R1+0xeb0] ;  /* 0x000eb00001187983 */ /* 0x000f280000300a00 */
[----:B------:R1:W-:Y:S04]  /*2a700*/  STL.64 [R1+0x1038], R20 ;  /* 0x0010381401007387 */ /* 0x0003e80000100a00 */
[----:B------:R1:W-:Y:S04]  /*2a710*/  STL.64 [R1+0x1030], R14 ;  /* 0x0010300e01007387 */ /* 0x0003e80000100a00 */
[----:B------:R-:W4:Y:S01]  /*2a720*/  LDL.LU.64 R26, [R1+0xea8] ;  /* 0x000ea800011a7983 */ /* 0x000f220000300a00 */
[----:B------:R-:W-:-:S03]  /*2a730*/  IMAD.WIDE R34, R252, 0x4, R16 ;  /* 0x00000004fc227825 */ /* 0x000fc600078e0210 */
[----:B--2---:R-:W2:Y:S01]  /*2a740*/  LDL.LU.64 R10, [R1+0xea0] ;  /* 0x000ea000010a7983 */ /* 0x004ea20000300a00 */
[----:B------:R-:W-:-:S03]  /*2a750*/  IMAD.WIDE R28, R252, 0x4, R18 ;  /* 0x00000004fc1c7825 */ /* 0x000fc600078e0212 */
[----:B------:R1:W-:Y:S04]  /*2a760*/  LDGSTS.E [R241+0x4000c], desc[UR8][R20.64], !P1 ;  /* 0x4000c00014f17fae */ /* 0x0003e8000c921848 */
[----:B------:R-:W-:Y:S04]  /*2a770*/  STL.64 [R1+0xee8], R34 ;  /* 0x000ee82201007387 */ /* 0x000fe80000100a00 */
[----:B------:R1:W-:Y:S01]  /*2a780*/  STL.64 [R1+0xee0], R28 ;  /* 0x000ee01c01007387 */ /* 0x0003e20000100a00 */
[----:B---3--:R-:W-:-:S03]  /*2a790*/  IMAD.WIDE R22, R252, 0x4, R162 ;  /* 0x00000004fc167825 */ /* 0x008fc600078e02a2 */
[----:B------:R-:W3:Y:S01]  /*2a7a0*/  LDL.LU.64 R16, [R1+0xe98] ;  /* 0x000e980001107983 */ /* 0x000ee20000300a00 */
[----:B-1----:R-:W-:-:S03]  /*2a7b0*/  IMAD.WIDE R20, R252, 0x4, R246 ;  /* 0x00000004fc147825 */ /* 0x002fc600078e02f6 */
        /* <DEDUP_REMOVED lines=8> */
[----:B------:R-:W4:Y:S02]  /*2a840*/  LDC R0, c[0x0][0x230] ;  /* 0x00008c00ff007b82 */ /* 0x000f240000000800 */
[----:B------:R-:W-:-:S06]  /*2a850*/  ISETP.GE.U32.AND P4, PT, R3, 0x7ffffe52, PT ;  /* 0x7ffffe520300780c */ /* 0x000fcc0003f86070 */
[----:B-1----:R-:W1:Y:S01]  /*2a860*/  LDC R14, c[0x0][0x230] ;  /* 0x00008c00ff0e7b82 */ /* 0x002e620000000800 */
[----:B------:R-:W-:Y:S01]  /*2a870*/  LDGSTS.E [R241+0x48000], desc[UR8][R34.64], !P2 ;  /* 0x4800000022f17fae */ /* 0x000fe2000d121848 */
[----:B------:R-:W-:-:S03]  /*2a880*/  ISETP.GE.U32.AND P1, PT, R236, 0x7ffffe33, PT ;  /* 0x7ffffe33ec00780c */ /* 0x000fc60003f26070 */
[----:B------:R1:W-:Y:S01]  /*2a890*/  LDGSTS.E [R241+0x4c000], desc[UR8][R28.64], !P2 ;  /* 0x4c0000001cf17fae */ /* 0x0003e2000d121848 */
[----:B------:R-:W-:Y:S01]  /*2a8a0*/  VIADD R236, R4, 0xfffffeb0 ;  /* 0xfffffeb004ec7836 */ /* 0x000fe20000000000 */
[----:B------:R-:W-:Y:S01]  /*2a8b0*/  IADD3 R13, R13, -0x14d, RZ ;  /* 0xfffffeb30d0d7810 */ /* 0x000fe20007ffe0ff */
[----:B------:R-:W3:Y:S01]  /*2a8c0*/  LDC R3, c[0x0][0x230] ;  /* 0x00008c00ff037b82 */ /* 0x000ee20000000800 */
[----:B------:R4:W-:Y:S04]  /*2a8d0*/  LDGSTS.E [R241+0x48004], desc[UR8][R22.64], !P3 ;  /* 0x4800400016f17fae */ /* 0x0009e8000d921848 */
[----:B------:R2:W-:Y:S01]  /*2a8e0*/  LDGSTS.E [R241+0x4c004], desc[UR8][R20.64], !P3 ;  /* 0x4c00400014f17fae */ /* 0x0005e2000d921848 */
[----:B------:R-:W-:Y:S01]  /*2a8f0*/  ISETP.GE.U32.AND P3, PT, R236, 0x7ffffe31, PT ;  /* 0x7ffffe31ec00780c */ /* 0x000fe20003f66070 */
[----:B------:R-:W-:-:S02]  /*2a900*/  VIADD R236, R12, 0xfffffe92 ;  /* 0xfffffe920cec7836 */ /* 0x000fc40000000000 */
[----:B-1----:R-:W-:-:S04]  /*2a910*/  IMAD.WIDE R28, R252, 0x4, R32 ;  /* 0x00000004fc1c7825 */ /* 0x002fc800078e0220 */
[----:B----4-:R-:W-:Y:S01]  /*2a920*/  IMAD.WIDE R24, R252, 0x4, R24 ;  /* 0x00000004fc187825 */ /* 0x010fe200078e0218 */
[----:B------:R3:W-:Y:S01]  /*2a930*/  STL.64 [R1+0xec8], R28 ;  /* 0x000ec81c01007387 */ /* 0x0007e20000100a00 */
[----:B------:R-:W-:Y:S01]  /*2a940*/  ISETP.GE.U32.AND P6, PT, R13, 0x7ffffe34, PT ;  /* 0x7ffffe340d00780c */ /* 0x000fe20003fc6070 */
[----:B------:R-:W1:Y:S02]  /*2a950*/  LDC R4, c[0x0][0x230] ;  /* 0x00008c00ff047b82 */ /* 0x000e640000000800 */
[----:B------:R4:W-:Y:S04]  /*2a960*/  STL.64 [R1+0xec0], R24 ;  /* 0x000ec01801007387 */ /* 0x0009e80000100a00 */
[----:B------:R3:W-:Y:S01]  /*2a970*/  LDGSTS.E [R241+0x48008], desc[UR8][R28.64], !P4 ;  /* 0x480080001cf17fae */ /* 0x0007e2000e121848 */
[----:B------:R-:W-:Y:S01]  /*2a980*/  IADD3 R0, R0, -0x14f, RZ ;  /* 0xfffffeb100007810 */ /* 0x000fe20007ffe0ff */
[----:B------:R-:W1:Y:S01]  /*2a990*/  LDC R13, c[0x0][0x230] ;  /* 0x00008c00ff0d7b82 */ /* 0x000e620000000800 */
[C---:B------:R-:W-:Y:S01]  /*2a9a0*/  IMAD.WIDE R22, R252.reuse, 0x4, R26 ;  /* 0x00000004fc167825 */ /* 0x040fe200078e021a */
[----:B------:R-:W-:Y:S03]  /*2a9b0*/  LDGSTS.E [R241+0x4c008], desc[UR8][R24.64], !P4 ;  /* 0x4c00800018f17fae */ /* 0x000fe6000e121848 */
[C---:B--2---:R-:W-:Y:S01]  /*2a9c0*/  IMAD.WIDE R20, R252.reuse, 0x4, R10 ;  /* 0x00000004fc147825 */ /* 0x044fe200078e020a */
[----:B------:R-:W2:Y:S02]  /*2a9d0*/  LDL.LU.64 R26, [R1+0xe78] ;  /* 0x000e7800011a7983 */ /* 0x000ea40000300a00 */
[----:B------:R-:W2:Y:S02]  /*2a9e0*/  LDC R12, c[0x0][0x230] ;  /* 0x00008c00ff0c7b82 */ /* 0x000ea40000000800 */
[----:B------:R-:W2:Y:S04]  /*2a9f0*/  LDL.LU.64 R10, [R1+0xe70] ;  /* 0x000e7000010a7983 */ /* 0x000ea80000300a00 */
[----:B------:R4:W-:Y:S04]  /*2aa00*/  STL.64 [R1+0xeb8], R22 ;  /* 0x000eb81601007387 */ /* 0x0009e80000100a00 */
[----:B------:R1:W-:Y:S01]  /*2aa10*/  STL.64 [R1+0xeb0], R20 ;  /* 0x000eb01401007387 */ /* 0x0003e20000100a00 */
[----:B---3--:R-:W-:-:S03]  /*2aa20*/  IMAD.WIDE R28, R252, 0x4, R16 ;  /* 0x00000004fc1c7825 */ /* 0x008fc600078e0210 */
[----:B------:R3:W-:Y:S04]  /*2aa30*/  LDGSTS.E [R241+0x4800c], desc[UR8][R22.64], !P5 ;  /* 0x4800c00016f17fae */ /* 0x0007e8000e921848 */
[----:B------:R-:W2:Y:S04]  /*2aa40*/  LDL.LU.64 R32, [R1+0xe68] ;  /* 0x000e680001207983 */ /* 0x000ea80000300a00 */
[----:B----4-:R-:W4:Y:S01]  /*2aa50*/  LDL.LU.64 R24, [R1+0xe60] ;  /* 0x000e600001187983 */ /* 0x010f220000300a00 */
        /* <DEDUP_REMOVED lines=22> */
[C---:B--2---:R-:W-:Y:S01]  /*2abc0*/  IMAD.WIDE R26, R252.reuse, 0x4, R26 ;  /* 0x00000004fc1a7825 */ /* 0x044fe200078e021a */
[----:B-1----:R-:W1:Y:S03]  /*2abd0*/  LDC R14, c[0x0][0x230] ;  /* 0x00008c00ff0e7b82 */ /* 0x002e660000000800 */
[C---:B------:R-:W-:Y:S01]  /*2abe0*/  IMAD.WIDE R10, R252.reuse, 0x4, R10 ;  /* 0x00000004fc0a7825 */ /* 0x040fe200078e020a */
[----:B------:R2:W-:Y:S04]  /*2abf0*/  STL.64 [R1+0xe78], R26 ;  /* 0x000e781a01007387 */ /* 0x0005e80000100a00 */
[----:B------:R2:W-:Y:S04]  /*2ac00*/  STL.64 [R1+0xe70], R10 ;  /* 0x000e700a01007387 */ /* 0x0005e80000100a00 */
[----:B------:R-:W-:Y:S04]  /*2ac10*/  LDGSTS.E [R241+0x50008], desc[UR8][R26.64], !P2 ;  /* 0x500080001af17fae */ /* 0x000fe8000d121848 */
[----:B------:R-:W-:Y:S01]  /*2ac20*/  LDGSTS.E [R241+0x54008], desc[UR8][R10.64], !P2 ;  /* 0x540080000af17fae */ /* 0x000fe2000d121848 */
[----:B------:R-:W-:-:S04]  /*2ac30*/  IMAD.WIDE R22, R252, 0x4, R32 ;  /* 0x00000004fc167825 */ /* 0x000fc800078e0220 */
[C---:B----4-:R-:W-:Y:S01]  /*2ac40*/  IMAD.WIDE R20, R252.reuse, 0x4, R24 ;  /* 0x00000004fc147825 */ /* 0x050fe200078e0218 */
        /* <DEDUP_REMOVED lines=8> */
[----:B------:R-:W3:Y:S04]  /*2acd0*/  LDL.LU.64 R10, [R1+0xe20] ;  /* 0x000e2000010a7983 */ /* 0x000ee80000300a00 */
[----:B------:R1:W-:Y:S04]  /*2ace0*/  LDGSTS.E [R241+0x5400c], desc[UR8][R20.64], !P3 ;  /* 0x5400c00014f17fae */ /* 0x0003e8000d921848 */
[----:B------:R-:W-:Y:S01]  /*2acf0*/  STL.64 [R1+0xe58], R34 ;  /* 0x000e582201007387 */ /* 0x000fe20000100a00 */
[----:B----4-:R-:W-:-:S03]  /*2ad00*/  IMAD.WIDE R22, R252, 0x4, R162 ;  /* 0x00000004fc167825 */ /* 0x010fc600078e02a2 */
[----:B------:R-:W-:Y:S01]  /*2ad10*/  STL.64 [R1+0xe50], R28 ;  /* 0x000e501c01007387 */ /* 0x000fe20000100a00 */
        /* <DEDUP_REMOVED lines=463> */
[----:B----4-:R-:W-:Y:S01]  /*2ca10*/  IMAD.WIDE R24, R252, 0x4, R24 ;  /* 0x00000004fc187825 */ /* 0x010fe200078e0218 */
[----:B------:R-:W-:Y:S01]  /*2ca20*/  IADD3 R0, R0, -0x15b, RZ ;  /* 0xfffffea500007810 */ /* 0x000fe20007ffe0ff */
[----:B------:R-:W4:Y:S02]  /*2ca30*/  LDC R12, c[0x0][0x230] ;  /* 0x00008c00ff0c7b82 */ /* 0x000f240000000800 */
[----:B------:R-:W-:-:S05]  /*2ca40*/  IMAD.WIDE R28, R252, 0x4, R32 ;  /* 0x00000004fc1c7825 */ /* 0x000fca00078e0220 */
[----:B------:R-:W-:Y:S01]  /*2ca50*/  STL.64 [R1+0xdb0], R28 ;  /* 0x000db01c01007387 */ /* 0x000fe20000100a00 */
[----:B------:R-:W4:Y:S01]  /*2ca60*/  LDC R3, c[0x0][0x230] ;  /* 0x00008c00ff037b82 */ /* 0x000f220000000800 */
[C---:B------:R-:W-:Y:S02]  /*2ca70*/  IMAD.WIDE R22, R252.reuse, 0x4, R26 ;  /* 0x00000004fc167825 */ /* 0x040fe400078e021a */
[----:B------:R-:W-:Y:S02]  /*2ca80*/  STL.64 [R1+0xda8], R24 ;  /* 0x000da81801007387 */ /* 0x000fe40000100a00 */
[----:B--2---:R-:W-:Y:S02]  /*2ca90*/  IMAD.WIDE R20, R252, 0x4, R10 ;  /* 0x00000004fc147825 */ /* 0x004fe400078e020a */
[----:B------:R-:W2:Y:S04]  /*2caa0*/  LDL.LU.64 R26, [R1+0x7e0] ;  /* 0x0007e000011a7983 */ /* 0x000ea80000300a00 */
[----:B------:R-:W-:Y:S04]  /*2cab0*/  LDGSTS.E [R5+0x48008], desc[UR8][R28.64], !P4 ;  /* 0x480080001c057fae */ /* 0x000fe8000e121848 */
[----:B------:R-:W2:Y:S04]  /*2cac0*/  LDL.LU.64 R10, [R1+0x7d8] ;  /* 0x0007d800010a7983 */ /* 0x000ea80000300a00 */
[----:B------:R-:W-:Y:S04]  /*2cad0*/  LDGSTS.E [R5+0x4c008], desc[UR8][R24.64], !P4 ;  /* 0x4c00800018057fae */ /* 0x000fe8000e121848 */
[----:B------:R3:W-:Y:S04]  /*2cae0*/  STL.64 [R1+0xda0], R22 ;  /* 0x000da01601007387 */ /* 0x0007e80000100a00 */
[----:B------:R3:W-:Y:S04]  /*2caf0*/  LDGSTS.E [R5+0x4800c], desc[UR8][R22.64], !P5 ;  /* 0x4800c00016057fae */ /* 0x0007e8000e921848 */
[----:B------:R4:W-:Y:S04]  /*2cb00*/  STL.64 [R1+0xd58], R20 ;  /* 0x000d581401007387 */ /* 0x0009e80000100a00 */
[----:B------:R4:W-:Y:S01]  /*2cb10*/  LDGSTS.E [R5+0x4c00c], desc[UR8][R20.64], !P5 ;  /* 0x4c00c00014057fae */ /* 0x0009e2000e921848 */
[----:B------:R-:W-:Y:S01]  /*2cb20*/  ISETP.GE.U32.AND P5, PT, R236, 0x7ffffe07, PT ;  /* 0x7ffffe07ec00780c */ /* 0x000fe20003fa6070 */
[----:B---3--:R-:W-:-:S02]  /*2cb30*/  IMAD.WIDE R22, R252, 0x4, R16 ;  /* 0x00000004fc167825 */ /* 0x008fc400078e0210 */
[----:B------:R-:W3:Y:S02]  /*2cb40*/  LDL.LU.64 R32, [R1+0x7d0] ;  /* 0x0007d00001207983 */ /* 0x000ee40000300a00 */
[----:B-1----:R-:W-:Y:S02]  /*2cb50*/  VIADD R236, R14, 0xfffffe84 ;  /* 0xfffffe840eec7836 */ /* 0x002fe40000000000 */
[----:B------:R-:W3:Y:S01]  /*2cb60*/  LDL.LU.64 R24, [R1+0x7c8] ;  /* 0x0007c80001187983 */ /* 0x000ee20000300a00 */
[----:B----4-:R-:W-:-:S03]  /*2cb70*/  IMAD.WIDE R20, R252, 0x4, R18 ;  /* 0x00000004fc147825 */ /* 0x010fc600078e0212 */
[----:B------:R-:W-:Y:S01]  /*2cb80*/  STL.64 [R1+0xcd0], R22 ;  /* 0x000cd01601007387 */ /* 0x000fe20000100a00 */
[----:B------:R-:W-:-:S03]  /*2cb90*/  IMAD.WIDE R16, R252, 0x4, R162 ;  /* 0x00000004fc107825 */ /* 0x000fc600078e02a2 */
[----:B------:R-:W-:Y:S01]  /*2cba0*/  STL.64 [R1+0xcc8], R20 ;  /* 0x000cc81401007387 */ /* 0x000fe20000100a00 */
[----:B------:R-:W-:-:S03]  /*2cbb0*/  IMAD.WIDE R14, R252, 0x4, R246 ;  /* 0x00000004fc0e7825 */ /* 0x000fc600078e02f6 */
[----:B------:R-:W4:Y:S04]  /*2cbc0*/  LDL.LU.64 R34, [R1+0x7c0] ;  /* 0x0007c00001227983 */ /* 0x000f280000300a00 */
[----:B------:R-:W3:Y:S04]  /*2cbd0*/  LDL.LU.64 R18, [R1+0x7b8] ;  /* 0x0007b80001127983 */ /* 0x000ee80000300a00 */
[----:B------:R1:W-:Y:S04]  /*2cbe0*/  STL.64 [R1+0xcc0], R16 ;  /* 0x000cc01001007387 */ /* 0x0003e80000100a00 */
[----:B------:R3:W-:Y:S04]  /*2cbf0*/  STL.64 [R1+0x900], R14 ;  /* 0x0009000e01007387 */ /* 0x0007e80000100a00 */
[----:B------:R-:W3:Y:S04]  /*2cc00*/  LDL.LU.64 R162, [R1+0x7b0] ;  /* 0x0007b00001a27983 */ /* 0x000ee80000300a00 */
[----:B------:R-:W3:Y:S01]  /*2cc10*/  LDL.LU.64 R246, [R1+0x7a8] ;  /* 0x0007a80001f67983 */ /* 0x000ee20000300a00 */
[----:B------:R-:W-:-:S02]  /*2cc20*/  ISETP.GE.U32.AND P6, PT, R13, 0x7ffffe28, PT ;  /* 0x7ffffe280d00780c */ /* 0x000fc40003fc6070 */
[----:B------:R-:W1:Y:S01]  /*2cc30*/  LDC R13, c[0x0][0x230] ;  /* 0x00008c00ff0d7b82 */ /* 0x000e620000000800 */
[----:B------:R-:W-:Y:S02]  /*2cc40*/  ISETP.GE.U32.AND P2, PT, R0, 0x7ffffe26, PT ;  /* 0x7ffffe260000780c */ /* 0x000fe40003f46070 */
[----:B------:R-:W-:-:S08]  /*2cc50*/  IADD3 R3, R3, -0x179, RZ ;  /* 0xfffffe8703037810 */ /* 0x000fd00007ffe0ff */
[----:B------:R-:W-:Y:S01]  /*2cc60*/  LDGSTS.E [R5+0x50000], desc[UR8][R22.64], !P6 ;  /* 0x5000000016057fae */ /* 0x000fe2000f121848 */
[----:B------:R-:W3:Y:S03]  /*2cc70*/  LDC R0, c[0x0][0x230] ;  /* 0x00008c00ff007b82 */ /* 0x000ee60000000800 */
[----:B------:R-:W-:Y:S04]  /*2cc80*/  LDGSTS.E [R5+0x54000], desc[UR8][R20.64], !P6 ;  /* 0x5400000014057fae */ /* 0x000fe8000f121848 */
[----:B------:R2:W-:Y:S04]  /*2cc90*/  LDGSTS.E [R5+0x50004], desc[UR8][R16.64], !P1 ;  /* 0x5000400010057fae */ /* 0x0005e8000c921848 */
[----:B------:R3:W-:Y:S01]  /*2cca0*/  LDGSTS.E [R5+0x54004], desc[UR8][R14.64], !P1 ;  /* 0x540040000e057fae */ /* 0x0007e2000c921848 */
[----:B------:R-:W-:Y:S01]  /*2ccb0*/  ISETP.GE.U32.AND P1, PT, R236, 0x7ffffe05, PT ;  /* 0x7ffffe05ec00780c */ /* 0x000fe20003f26070 */
[----:B------:R-:W-:Y:S01]  /*2ccc0*/  VIADD R236, R4, 0xfffffee2 ;  /* 0xfffffee204ec7836 */ /* 0x000fe20000000000 */
[----:B-1----:R-:W-:Y:S01]  /*2ccd0*/  IADD3 R13, R13, -0x17b, RZ ;  /* 0xfffffe850d0d7810 */ /* 0x002fe20007ffe0ff */
[----:B------:R-:W1:Y:S03]  /*2cce0*/  LDC R4, c[0x0][0x230] ;  /* 0x00008c00ff047b82 */ /* 0x000e660000000800 */
[----:B------:R-:W-:Y:S01]  /*2ccf0*/  ISETP.GE.U32.AND P6, PT, R13, 0x7ffffe06, PT ;  /* 0x7ffffe060d00780c */ /* 0x000fe20003fc6070 */
[----:B--2---:R-:W-:-:S04]  /*2cd00*/  IMAD.WIDE R26, R252, 0x4, R26 ;  /* 0x00000004fc1a7825 */ /* 0x004fc800078e021a */
[----:B------:R-:W2:Y:S01]  /*2cd10*/  LDC R16, c[0x0][0x230] ;  /* 0x00008c00ff107b82 */ /* 0x000ea20000000800 */
[C---:B------:R-:W-:Y:S01]  /*2cd20*/  IMAD.WIDE R10, R252.reuse, 0x4, R10 ;  /* 0x00000004fc0a7825 */ /* 0x040fe200078e020a */
[----:B------:R1:W-:Y:S03]  /*2cd30*/  STL.64 [R1+0x8d0], R26 ;  /* 0x0008d01a01007387 */ /* 0x0003e60000100a00 */
[C---:B----4-:R-:W-:Y:S01]  /*2cd40*/  IMAD.WIDE R34, R252.reuse, 0x4, R34 ;  /* 0x00000004fc227825 */ /* 0x050fe200078e0222 */
[----:B------:R4:W-:Y:S03]  /*2cd50*/  STL.64 [R1+0x8a0], R10 ;  /* 0x0008a00a01007387 */ /* 0x0009e60000100a00 */
[C---:B---3--:R-:W-:Y:S01]  /*2cd60*/  IMAD.WIDE R28, R252.reuse, 0x4, R18 ;  /* 0x00000004fc1c7825 */ /* 0x048fe200078e0212 */
[----:B------:R-:W-:Y:S01]  /*2cd70*/  LDGSTS.E [R5+0x50008], desc[UR8][R26.64], !P2 ;  /* 0x500080001a057fae */ /* 0x000fe2000d121848 */
[----:B------:R-:W-:Y:S01]  /*2cd80*/  ISETP.GE.U32.AND P4, PT, R3, 0x7ffffe08, PT ;  /* 0x7ffffe080300780c */ /* 0x000fe20003f86070 */
[----:B------:R-:W3:Y:S01]  /*2cd90*/  LDC R15, c[0x0][0x230] ;  /* 0x00008c00ff0f7b82 */ /* 0x000ee20000000800 */
[C---:B------:R-:W-:Y:S01]  /*2cda0*/  IMAD.WIDE R22, R252.reuse, 0x4, R32 ;  /* 0x00000004fc167825 */ /* 0x040fe200078e0220 */
[----:B------:R-:W-:Y:S03]  /*2cdb0*/  LDGSTS.E [R5+0x54008], desc[UR8][R10.64], !P2 ;  /* 0x540080000a057fae */ /* 0x000fe6000d121848 */
[----:B------:R-:W-:Y:S01]  /*2cdc0*/  IMAD.WIDE R20, R252, 0x4, R24 ;  /* 0x00000004fc147825 */ /* 0x000fe200078e0218 */
[----:B------:R2:W-:Y:S02]  /*2cdd0*/  LDGSTS.E [R5+0x5000c], desc[UR8][R22.64], !P3 ;  /* 0x5000c00016057fae */ /* 0x0005e4000d921848 */
[----:B------:R-:W3:Y:S02]  /*2cde0*/  LDC R3, c[0x0][0x230] ;  /* 0x00008c00ff037b82 */ /* 0x000ee40000000800 */
[----:B------:R-:W3:Y:S04]  /*2cdf0*/  LDL.LU.64 R24, [R1+0x7a0] ;  /* 0x0007a00001187983 */ /* 0x000ee80000300a00 */
[----:B------:R-:W3:Y:S01]  /*2ce00*/  LDL.LU.64 R32, [R1+0x798] ;  /* 0x0007980001207983 */ /* 0x000ee20000300a00 */
[----:B------:R-:W-:Y:S01]  /*2ce10*/  IADD3 R0, R0, -0x11d, RZ ;  /* 0xfffffee300007810 */ /* 0x000fe20007ffe0ff */
[----:B------:R-:W3:Y:S02]  /*2ce20*/  LDC R14, c[0x0][0x230] ;  /* 0x00008c00ff0e7b82 */ /* 0x000ee40000000800 */
[----:B------:R2:W-:Y:S04]  /*2ce30*/  STL.64 [R1+0x7e0], R22 ;  /* 0x0007e01601007387 */ /* 0x0005e80000100a00 */
[----:B------:R2:W-:Y:S04]  /*2ce40*/  STL.64 [R1+0x7f0], R20 ;  /* 0x0007f01401007387 */ /* 0x0005e80000100a00 */
[----:B-1----:R-:W3:Y:S04]  /*2ce50*/  LDL.LU.64 R26, [R1+0x790] ;  /* 0x00079000011a7983 */ /* 0x002ee80000300a00 */
[----:B----4-:R-:W4:Y:S01]  /*2ce60*/  LDL.LU.64 R10, [R1+0x788] ;  /* 0x00078800010a7983 */ /* 0x010f220000300a00 */
[----:B--2---:R-:W-:-:S03]  /*2ce70*/  IMAD.WIDE R22, R252, 0x4, R162 ;  /* 0x00000004fc167825 */ /* 0x004fc600078e02a2 */
[----:B------:R1:W-:Y:S01]  /*2ce80*/  LDGSTS.E [R5+0x5400c], desc[UR8][R20.64], !P3 ;  /* 0x5400c00014057fae */ /* 0x0003e2000d921848 */
[----:B------:R-:W-:Y:S01]  /*2ce90*/  ISETP.GE.U32.AND P3, PT, R236, 0x7ffffe63, PT ;  /* 0x7ffffe63ec00780c */ /* 0x000fe20003f66070 */
[----:B------:R-:W-:Y:S02]  /*2cea0*/  VIADD R236, R12, 0xfffffee0 ;  /* 0xfffffee00cec7836 */ /* 0x000fe40000000000 */
[----:B------:R-:W-:Y:S04]  /*2ceb0*/  STL.64 [R1+0x800], R34 ;  /* 0x0008002201007387 */ /* 0x000fe80000100a00 */
[----:B------:R-:W-:Y:S01]  /*2cec0*/  STL.64 [R1+0x810], R28 ;  /* 0x0008101c01007387 */ /* 0x000fe20000100a00 */
[----:B-1----:R-:W-:-:S03]  /*2ced0*/  IMAD.WIDE R20, R252, 0x4, R246 ;  /* 0x00000004fc147825 */ /* 0x002fc600078e02f6 */
[----:B------:R-:W2:Y:S04]  /*2cee0*/  LDL.LU.64 R12, [R1+0x780] ;  /* 0x00078000010c7983 */ /* 0x000ea80000300a00 */
[----:B------:R-:W2:Y:S04]  /*2cef0*/  LDL.LU.64 R18, [R1+0x778] ;  /* 0x0007780001127983 */ /* 0x000ea80000300a00 */
[----:B------:R1:W-:Y:S04]  /*2cf00*/  STL.64 [R1+0x820], R22 ;  /* 0x0008201601007387 */ /* 0x0003e80000100a00 */
[----:B------:R1:W-:Y:S04]  /*2cf10*/  STL.64 [R1+0x830], R20 ;  /* 0x0008301401007387 */ /* 0x0003e80000100a00 */
[----:B------:R-:W2:Y:S04]  /*2cf20*/  LDL.LU.64 R162, [R1+0x770] ;  /* 0x0007700001a27983 */ /* 0x000ea80000300a00 */
[----:B------:R-:W2:Y:S04]  /*2cf30*/  LDL.LU.64 R246, [R1+0x768] ;  /* 0x0007680001f67983 */ /* 0x000ea80000300a00 */
[----:B------:R-:W-:Y:S04]  /*2cf40*/  LDGSTS.E [R5+0x58000], desc[UR8][R34.64], !P4 ;  /* 0x5800000022057fae */ /* 0x000fe8000e121848 */
[----:B------:R-:W-:Y:S04]  /*2cf50*/  LDGSTS.E [R5+0x5c000], desc[UR8][R28.64], !P4 ;  /* 0x5c0000001c057fae */ /* 0x000fe8000e121848 */
[----:B------:R1:W-:Y:S04]  /*2cf60*/  LDGSTS.E [R5+0x58004], desc[UR8][R22.64], !P5 ;  /* 0x5800400016057fae */ /* 0x0003e8000e921848 */
[----:B------:R1:W-:Y:S01]  /*2cf70*/  LDGSTS.E [R5+0x5c004], desc[UR8][R20.64], !P5 ;  /* 0x5c00400014057fae */ /* 0x0003e2000e921848 */
[----:B------:R-:W-:Y:S01]  /*2cf80*/  ISETP.GE.U32.AND P5, PT, R236, 0x7ffffe61, PT ;  /* 0x7ffffe61ec00780c */ /* 0x000fe20003fa6070 */
[----:B------:R-:W-:-:S02]  /*2cf90*/  VIADD R236, R16, 0xfffffec2 ;  /* 0xfffffec210ec7836 */ /* 0x000fc40000000000 */
[----:B---3--:R-:W-:-:S04]  /*2cfa0*/  IMAD.WIDE R24, R252, 0x4, R24 ;  /* 0x00000004fc187825 */ /* 0x008fc800078e0218 */
[C---:B-1----:R-:W-:Y:S01]  /*2cfb0*/  IMAD.WIDE R22, R252.reuse, 0x4, R32 ;  /* 0x00000004fc167825 */ /* 0x042fe200078e0220 */
[----:B------:R1:W-:Y:S04]  /*2cfc0*/  STL.64 [R1+0x840], R24 ;  /* 0x0008401801007387 */ /* 0x0003e80000100a00 */
[----:B------:R3:W-:Y:S04]  /*2cfd0*/  STL.64 [R1+0x850], R22 ;  /* 0x0008501601007387 */ /* 0x0007e80000100a00 */
[----:B------:R-:W3:Y:S01]  /*2cfe0*/  LDL.LU.64 R32, [R1+0x760] ;  /* 0x0007600001207983 */ /* 0x000ee20000300a00 */
[----:B------:R-:W-:-:S03]  /*2cff0*/  IMAD.WIDE R20, R252, 0x4, R26 ;  /* 0x00000004fc147825 */ /* 0x000fc600078e021a */
[----:B------:R-:W3:Y:S01]  /*2d000*/  LDL.LU.64 R16, [R1+0x758] ;  /* 0x0007580001107983 */ /* 0x000ee20000300a00 */
[----:B----4-:R-:W-:-:S03]  /*2d010*/  IMAD.WIDE R10, R252, 0x4, R10 ;  /* 0x00000004fc0a7825 */ /* 0x010fc600078e020a */
[----:B------:R4:W-:Y:S04]  /*2d020*/  STL.64 [R1+0x860], R20 ;  /* 0x0008601401007387 */ /* 0x0009e80000100a00 */
[----:B------:R4:W-:Y:S04]  /*2d030*/  STL.64 [R1+0x870], R10 ;  /* 0x0008700a01007387 */ /* 0x0009e80000100a00 */
[----:B------:R-:W-:Y:S04]  /*2d040*/  LDGSTS.E [R5+0x58008], desc[UR8][R24.64], !P6 ;  /* 0x5800800018057fae */ /* 0x000fe8000f121848 */
[----:B------:R-:W4:Y:S01]  /*2d050*/  LDL.LU.64 R26, [R1+0x750] ;  /* 0x00075000011a7983 */ /* 0x000f220000300a00 */
[----:B--2---:R-:W-:-:S03]  /*2d060*/  IMAD.WIDE R34, R252, 0x4, R12 ;  /* 0x00000004fc227825 */ /* 0x004fc600078e020c */
[----:B------:R3:W-:Y:S01]  /*2d070*/  LDGSTS.E [R5+0x5c008], desc[UR8][R22.64], !P6 ;  /* 0x5c00800016057fae */ /* 0x0007e2000f121848 */
[----:B------:R-:W-:-:S03]  /*2d080*/  IMAD.WIDE R28, R252, 0x4, R18 ;  /* 0x00000004fc1c7825 */ /* 0x000fc600078e0212 */
[----:B-1----:R-:W2:Y:S04]  /*2d090*/  LDL.LU.64 R24, [R1+0x748] ;  /* 0x0007480001187983 */ /* 0x002ea80000300a00 */
[----:B------:R4:W-:Y:S04]  /*2d0a0*/  LDGSTS.E [R5+0x5800c], desc[UR8][R20.64], !P1 ;  /* 0x5800c00014057fae */ /* 0x0009e8000c921848 */
[----:B------:R-:W-:Y:S01]  /*2d0b0*/  STL.64 [R1+0xf28], R34 ;  /* 0x000f282201007387 */ /* 0x000fe20000100a00 */
[----:B---3--:R-:W-:-:S03]  /*2d0c0*/  IMAD.WIDE R22, R252, 0x4, R162 ;  /* 0x00000004fc167825 */ /* 0x008fc600078e02a2 */
[----:B------:R-:W-:Y:S01]  /*2d0d0*/  STL.64 [R1+0xf20], R28 ;  /* 0x000f201c01007387 */ /* 0x000fe20000100a00 */
[----:B----4-:R-:W-:-:S03]  /*2d0e0*/  IMAD.WIDE R20, R252, 0x4, R246 ;  /* 0x00000004fc147825 */ /* 0x010fc600078e02f6 */
[----:B------:R-:W3:Y:S04]  /*2d0f0*/  LDL.LU.64 R12, [R1+0x740] ;  /* 0x00074000010c7983 */ /* 0x000ee80000300a00 */
        /* <DEDUP_REMOVED lines=8> */
[----:B------:R-:W-:Y:S01]  /*2d180*/  ISETP.GE.U32.AND P1, PT, R236, 0x7ffffe43, PT ;  /* 0x7ffffe43ec00780c */ /* 0x000fe20003f26070 */
[----:B------:R-:W1:Y:S01]  /*2d190*/  LDC R0, c[0x0][0x230] ;  /* 0x00008c00ff007b82 */ /* 0x000e620000000800 */
[----:B------:R-:W-:Y:S01]  /*2d1a0*/  ISETP.GE.U32.AND P4, PT, R3, 0x7ffffe62, PT ;  /* 0x7ffffe620300780c */ /* 0x000fe20003f86070 */
[----:B------:R-:W-:Y:S01]  /*2d1b0*/  VIADD R236, R4, 0xfffffec0 ;  /* 0xfffffec004ec7836 */ /* 0x000fe20000000000 */
[----:B------:R-:W-:-:S05]  /*2d1c0*/  IADD3 R15, R15, -0x13d, RZ ;  /* 0xfffffec30f0f7810 */ /* 0x000fca0007ffe0ff */
[----:B------:R-:W-:Y:S01]  /*2d1d0*/  LDGSTS.E [R2+0x40000], desc[UR8][R34.64], !P2 ;  /* 0x4000000022027fae */ /* 0x000fe2000d121848 */
[----:B------:R-:W4:Y:S03]  /*2d1e0*/  LDC R3, c[0x0][0x230] ;  /* 0x00008c00ff037b82 */ /* 0x000f260000000800 */
[----:B------:R-:W-:Y:S04]  /*2d1f0*/  LDGSTS.E [R2+0x44000], desc[UR8][R28.64], !P2 ;  /* 0x440000001c027fae */ /* 0x000fe8000d121848 */
[----:B------:R1:W-:Y:S02]  /*2d200*/  LDGSTS.E [R2+0x40004], desc[UR8][R22.64], !P3 ;  /* 0x4000400016027fae */ /* 0x0003e4000d921848 */
[----:B-1----:R-:W1:Y:S02]  /*2d210*/  LDC R11, c[0x0][0x230] ;  /* 0x00008c00ff0b7b82 */ /* 0x002e640000000800 */
[----:B------:R1:W-:Y:S06]  /*2d220*/  LDGSTS.E [R2+0x44004], desc[UR8][R20.64], !P3 ;  /* 0x4400400014027fae */ /* 0x0003ec000d921848 */
[----:B------:R-:W4:Y:S01]  /*2d230*/  LDC R10, c[0x0][0x230] ;  /* 0x00008c00ff0a7b82 */ /* 0x000f220000000800 */
[----:B------:R-:W-:Y:S01]  /*2d240*/  ISETP.GE.U32.AND P3, PT, R236, 0x7ffffe41, PT ;  /* 0x7ffffe41ec00780c */ /* 0x000fe20003f66070 */
[----:B------:R-:W-:Y:S01]  /*2d250*/  VIADD R236, R14, 0xfffffea2 ;  /* 0xfffffea20eec7836 */ /* 0x000fe20000000000 */
[----:B------:R-:W-:-:S02]  /*2d260*/  ISETP.GE.U32.AND P6, PT, R15, 0x7ffffe44, PT ;  /* 0x7ffffe440f00780c */ /* 0x000fc40003fc6070 */
[----:B------:R-:W-:-:S03]  /*2d270*/  IADD3 R0, R0, -0x13f, RZ ;  /* 0xfffffec100007810 */ /* 0x000fc60007ffe0ff */
[----:B------:R-:W4:Y:S01]  /*2d280*/  LDC R4, c[0x0][0x230] ;  /* 0x00008c00ff047b82 */ /* 0x000f220000000800 */
[----:B------:R-:W-:-:S04]  /*2d290*/  IMAD.WIDE R22, R252, 0x4, R32 ;  /* 0x00000004fc167825 */ /* 0x000fc800078e0220 */
[C---:B-1----:R-:W-:Y:S01]  /*2d2a0*/  IMAD.WIDE R20, R252.reuse, 0x4, R16 ;  /* 0x00000004fc147825 */ /* 0x042fe200078e0210 */
[----:B------:R4:W-:Y:S04]  /*2d2b0*/  STL.64 [R1+0xf08], R22 ;  /* 0x000f081601007387 */ /* 0x0009e80000100a00 */
[----:B------:R-:W-:Y:S04]  /*2d2c0*/  STL.64 [R1+0xf00], R20 ;  /* 0x000f001401007387 */ /* 0x000fe80000100a00 */
[----:B------:R4:W-:Y:S04]  /*2d2d0*/  LDGSTS.E [R2+0x40008], desc[UR8][R22.64], !P4 ;  /* 0x4000800016027fae */ /* 0x0009e8000e121848 */
[----:B------:R1:W-:Y:S01]  /*2d2e0*/  LDGSTS.E [R2+0x44008], desc[UR8][R20.64], !P4 ;  /* 0x4400800014027fae */ /* 0x0003e2000e121848 */
[----:B------:R-:W-:-:S05]  /*2d2f0*/  IMAD.WIDE R16, R252, 0x4, R26 ;  /* 0x00000004fc107825 */ /* 0x000fca00078e021a */
[----:B------:R-:W-:Y:S01]  /*2d300*/  LDGSTS.E [R2+0x4000c], desc[UR8][R16.64], !P5 ;  /* 0x4000c00010027fae */ /* 0x000fe2000e921848 */
[----:B--2---:R-:W-:-:S03]  /*2d310*/  IMAD.WIDE R14, R252, 0x4, R24 ;  /* 0x00000004fc0e7825 */ /* 0x004fc600078e0218 */
[----:B------:R-:W2:Y:S04]  /*2d320*/  LDL.LU.64 R24, [R1+0x720] ;  /* 0x0007200001187983 */ /* 0x000ea80000300a00 */
[----:B------:R-:W2:Y:S04]  /*2d330*/  LDL.LU.64 R34, [R1+0x718] ;  /* 0x0007180001227983 */ /* 0x000ea80000300a00 */
[----:B------:R1:W-:Y:S04]  /*2d340*/  STL.64 [R1+0xef8], R16 ;  /* 0x000ef81001007387 */ /* 0x0003e80000100a00 */
[----:B------:R1:W-:Y:S01]  /*2d350*/  STL.64 [R1+0xef0], R14 ;  /* 0x000ef00e01007387 */ /* 0x0003e20000100a00 */
[----:B---3--:R-:W-:-:S03]  /*2d360*/  IMAD.WIDE R26, R252, 0x4, R12 ;  /* 0x00000004fc1a7825 */ /* 0x008fc600078e020c */
[----:B------:R-:W3:Y:S01]  /*2d370*/  LDL.LU.64 R32, [R1+0x710] ;  /* 0x0007100001207983 */ /* 0x000ee20000300a00 */
[----:B----4-:R-:W-:-:S03]  /*2d380*/  IMAD.WIDE R22, R252, 0x4, R18 ;  /* 0x00000004fc167825 */ /* 0x010fc600078e0212 */
[----:B-1----:R-:W4:Y:S04]  /*2d390*/  LDL.LU.64 R16, [R1+0x708] ;  /* 0x0007080001107983 */ /* 0x002f280000300a00 */
[----:B------:R1:W-:Y:S01]  /*2d3a0*/  LDGSTS.E [R2+0x4400c], desc[UR8][R14.64], !P5 ;  /* 0x4400c0000e027fae */ /* 0x0003e2000e921848 */
[----:B------:R-:W-:Y:S01]  /*2d3b0*/  ISETP.GE.U32.AND P5, PT, R236, 0x7ffffe23, PT ;  /* 0x7ffffe23ec00780c */ /* 0x000fe20003fa6070 */
[----:B------:R-:W-:Y:S02]  /*2d3c0*/  VIADD R236, R10, 0xfffffea0 ;  /* 0xfffffea00aec7836 */ /* 0x000fe40000000000 */
[----:B------:R-:W4:Y:S01]  /*2d3d0*/  LDL.LU.64 R12, [R1+0x700] ;  /* 0x00070000010c7983 */ /* 0x000f220000300a00 */
[----:B------:R-:W-:-:S03]  /*2d3e0*/  IMAD.WIDE R20, R252, 0x4, R162 ;  /* 0x00000004fc147825 */ /* 0x000fc600078e02a2 */
[----:B------:R1:W-:Y:S02]  /*2d3f0*/  STL.64 [R1+0xd50], R26 ;  /* 0x000d501a01007387 */ /* 0x0003e40000100a00 */
[----:B-1----:R-:W-:Y:S01]  /*2d400*/  IADD3 R15, R11, -0x15f, RZ ;  /* 0xfffffea10b0f7810 */ /* 0x002fe20007ffe0ff */
[----:B------:R-:W-:Y:S01]  /*2d410*/  IMAD.WIDE R10, R252, 0x4, R246 ;  /* 0x00000004fc0a7825 */ /* 0x000fe200078e02f6 */
[----:B------:R-:W-:Y:S01]  /*2d420*/  STL.64 [R1+0xd48], R22 ;  /* 0x000d481601007387 */ /* 0x000fe20000100a00 */
[----:B------:R-:W1:Y:S03]  /*2d430*/  LDC R14, c[0x0][0x230] ;  /* 0x00008c00ff0e7b82 */ /* 0x000e660000000800 */
[----:B------:R-:W4:Y:S04]  /*2d440*/  LDL.LU.64 R18, [R1+0x6f8] ;  /* 0x0006f80001127983 */ /* 0x000f280000300a00 */
[----:B------:R-:W-:Y:S04]  /*2d450*/  LDGSTS.E [R2+0x48000], desc[UR8][R26.64], !P6 ;  /* 0x480000001a027fae */ /* 0x000fe8000f121848 */
[----:B------:R-:W-:Y:S04]  /*2d460*/  STL.64 [R1+0xd40], R20 ;  /* 0x000d401401007387 */ /* 0x000fe80000100a00 */
[----:B------:R2:W-:Y:S04]  /*2d470*/  LDGSTS.E [R2+0x4c000], desc[UR8][R22.64], !P6 ;  /* 0x4c00000016027fae */ /* 0x0005e8000f121848 */
[----:B------:R-:W4:Y:S04]  /*2d480*/  LDL.LU.64 R26, [R1+0x6f0] ;  /* 0x0006f000011a7983 */ /* 0x000f280000300a00 */
[----:B------:R1:W-:Y:S04]  /*2d490*/  STL.64 [R1+0xd38], R10 ;  /* 0x000d380a01007387 */ /* 0x0003e80000100a00 */
[----:B------:R-:W4:Y:S04]  /*2d4a0*/  LDL.LU.64 R246, [R1+0x6e8] ;  /* 0x0006e80001f67983 */ /* 0x000f280000300a00 */
[----:B------:R3:W-:Y:S04]  /*2d4b0*/  LDGSTS.E [R2+0x48004], desc[UR8][R20.64], !P1 ;  /* 0x4800400014027fae */ /* 0x0007e8000c921848 */
[----:B------:R-:W-:Y:S04]  /*2d4c0*/  LDGSTS.E [R2+0x4c004], desc[UR8][R10.64], !P1 ;  /* 0x4c0040000a027fae */ /* 0x000fe8000c921848 */
[----:B-1----:R-:W4:Y:S04]  /*2d4d0*/  LDL.LU.64 R10, [R1+0x6e0] ;  /* 0x0006e000010a7983 */ /* 0x002f280000300a00 */
[----:B------:R-:W4:Y:S01]  /*2d4e0*/  LDL.LU.64 R162, [R1+0x6d8] ;  /* 0x0006d80001a27983 */ /* 0x000f220000300a00 */
[----:B------:R-:W-:-:S02]  /*2d4f0*/  ISETP.GE.U32.AND P2, PT, R0, 0x7ffffe42, PT ;  /* 0x7ffffe420000780c */ /* 0x000fc40003f46070 */
[----:B------:R-:W-:Y:S01]  /*2d500*/  IADD3 R3, R3, -0x15d, RZ ;  /* 0xfffffea303037810 */ /* 0x000fe20007ffe0ff */
[----:B------:R-:W1:Y:S03]  /*2d510*/  LDC R0, c[0x0][0x230] ;  /* 0x00008c00ff007b82 */ /* 0x000e660000000800 */
[----:B------:R-:W-:Y:S02]  /*2d520*/  ISETP.GE.U32.AND P4, PT, R3, 0x7ffffe24, PT ;  /* 0x7ffffe240300780c */ /* 0x000fe40003f86070 */
[----:B------:R-:W-:-:S03]  /*2d530*/  ISETP.GE.U32.AND P6, PT, R15, 0x7ffffe22, PT ;  /* 0x7ffffe220f00780c */ /* 0x000fc60003fc6070 */
[----:B------:R-:W1:Y:S01]  /*2d540*/  LDC R3, c[0x0][0x230] ;  /* 0x00008c00ff037b82 */ /* 0x000e620000000800 */
[----:B--2---:R-:W-:-:S04]  /*2d550*/  IMAD.WIDE R24, R252, 0x4, R24 ;  /* 0x00000004fc187825 */ /* 0x004fc800078e0218 */
[C---:B------:R-:W-:Y:S01]  /*2d560*/  IMAD.WIDE R22, R252.reuse, 0x4, R34 ;  /* 0x00000004fc167825 */ /* 0x040fe200078e0222 */
[----:B------:R2:W-:Y:S04]  /*2d570*/  STL.64 [R1+0xd30], R24 ;  /* 0x000d301801007387 */ /* 0x0005e80000100a00 */
[----:B------:R-:W-:Y:S01]  /*2d580*/  LDGSTS.E [R2+0x48008], desc[UR8][R24.64], !P2 ;  /* 0x4800800018027fae */ /* 0x000fe2000d121848 */
[----:B---3--:R-:W-:-:S03]  /*2d590*/  IMAD.WIDE R20, R252, 0x4, R32 ;  /* 0x00000004fc147825 */ /* 0x008fc600078e0220 */
[----:B------:R-:W-:Y:S01]  /*2d5a0*/  STL.64 [R1+0xd28], R22 ;  /* 0x000d281601007387 */ /* 0x000fe20000100a00 */
[----:B----4-:R-:W-:-:S03]  /*2d5b0*/  IMAD.WIDE R16, R252, 0x4, R16 ;  /* 0x00000004fc107825 */ /* 0x010fc600078e0210 */
[----:B------:R-:W-:Y:S04]  /*2d5c0*/  LDGSTS.E [R2+0x4c008], desc[UR8][R22.64], !P2 ;  /* 0x4c00800016027fae */ /* 0x000fe8000d121848 */
[----:B------:R3:W-:Y:S01]  /*2d5d0*/  STL.64 [R1+0xd20], R20 ;  /* 0x000d201401007387 */ /* 0x0007e20000100a00 */
[----:B------:R-:W-:-:S03]  /*2d5e0*/  IMAD.WIDE R34, R252, 0x4, R12 ;  /* 0x00000004fc227825 */ /* 0x000fc600078e020c */
[----:B------:R3:W-:Y:S04]  /*2d5f0*/  LDGSTS.E [R2+0x4800c], desc[UR8][R20.64], !P3 ;  /* 0x4800c00014027fae */ /* 0x0007e8000d921848 */
[----:B------:R4:W-:Y:S04]  /*2d600*/  STL.64 [R1+0xd18], R16 ;  /* 0x000d181001007387 */ /* 0x0009e80000100a00 */
[----:B--2---:R-:W2:Y:S04]  /*2d610*/  LDL.LU.64 R24, [R1+0x6d0] ;  /* 0x0006d00001187983 */ /* 0x004ea80000300a00 */
[----:B------:R-:W2:Y:S01]  /*2d620*/  LDL.LU.64 R12, [R1+0x6b8] ;  /* 0x0006b800010c7983 */ /* 0x000ea20000300a00 */
[----:B---3--:R-:W-:-:S03]  /*2d630*/  IMAD.WIDE R20, R252, 0x4, R18 ;  /* 0x00000004fc147825 */ /* 0x008fc600078e0212 */
[----:B------:R-:W-:Y:S04]  /*2d640*/  STL.64 [R1+0xcb8], R34 ;  /* 0x000cb82201007387 */ /* 0x000fe80000100a00 */
[----:B------:R-:W3:Y:S04]  /*2d650*/  LDL.LU.64 R18, [R1+0x6a8] ;  /* 0x0006a80001127983 */ /* 0x000ee80000300a00 */
[----:B------:R1:W-:Y:S04]  /*2d660*/  STL.64 [R1+0xcb0], R20 ;  /* 0x000cb01401007387 */ /* 0x0003e80000100a00 */
[----:B------:R4:W-:Y:S01]  /*2d670*/  LDGSTS.E [R2+0x4c00c], desc[UR8][R16.64], !P3 ;  /* 0x4c00c00010027fae */ /* 0x0009e2000d921848 */
[----:B------:R-:W-:-:S03]  /*2d680*/  IMAD.WIDE R32, R252, 0x4, R26 ;  /* 0x00000004fc207825 */ /* 0x000fc600078e021a */
[----:B------:R-:W3:Y:S01]  /*2d690*/  LDL.LU.64 R26, [R1+0x698] ;  /* 0x00069800011a7983 */ /* 0x000ee20000300a00 */
[----:B------:R-:W-:-:S03]  /*2d6a0*/  IMAD.WIDE R22, R252, 0x4, R246 ;  /* 0x00000004fc167825 */ /* 0x000fc600078e02f6 */
[----:B------:R-:W-:Y:S01]  /*2d6b0*/  STL.64 [R1+0xca8], R32 ;  /* 0x000ca82001007387 */ /* 0x000fe20000100a00 */
[----:B----4-:R-:W-:-:S03]  /*2d6c0*/  IADD3 R16, R14, -0x17e, RZ ;  /* 0xfffffe820e107810 */ /* 0x010fc60007ffe0ff */
[----:B------:R-:W4:Y:S04]  /*2d6d0*/  LDL.LU.64 R246, [R1+0x688] ;  /* 0x0006880001f67983 */ /* 0x000f280000300a00 */
[----:B------:R1:W-:Y:S04]  /*2d6e0*/  STL.64 [R1+0xca0], R22 ;  /* 0x000ca01601007387 */ /* 0x0003e80000100a00 */
[----:B------:R-:W-:Y:S04]  /*2d6f0*/  LDGSTS.E [R2+0x50000], desc[UR8][R34.64], !P4 ;  /* 0x5000000022027fae */ /* 0x000fe8000e121848 */
[----:B------:R-:W-:Y:S01]  /*2d700*/  LDGSTS.E [R2+0x54000], desc[UR8][R20.64], !P4 ;  /* 0x5400000014027fae */ /* 0x000fe2000e121848 */
[----:B------:R-:W-:-:S03]  /*2d710*/  IMAD.WIDE R28, R252, 0x4, R10 ;  /* 0x00000004fc1c7825 */ /* 0x000fc600078e020a */
[----:B------:R-:W-:Y:S01]  /*2d720*/  LDGSTS.E [R2+0x50004], desc[UR8][R32.64], !P5 ;  /* 0x5000400020027fae */ /* 0x000fe2000e921848 */
[----:B------:R-:W-:-:S03]  /*2d730*/  IMAD.WIDE R14, R252, 0x4, R162 ;  /* 0x00000004fc0e7825 */ /* 0x000fc600078e02a2 */
[----:B------:R-:W4:Y:S04]  /*2d740*/  LDL.LU.64 R10, [R1+0x678] ;  /* 0x00067800010a7983 */ /* 0x000f280000300a00 */
[----:B------:R2:W-:Y:S04]  /*2d750*/  STL.64 [R1+0xc98], R28 ;  /* 0x000c981c01007387 */ /* 0x0005e80000100a00 */
[----:B------:R-:W4:Y:S04]  /*2d760*/  LDL.LU.64 R162, [R1+0x668] ;  /* 0x0006680001a27983 */ /* 0x000f280000300a00 */
[----:B------:R3:W-:Y:S04]  /*2d770*/  STL.64 [R1+0xc90], R14 ;  /* 0x000c900e01007387 */ /* 0x0007e80000100a00 */
[----:B-1----:R-:W4:Y:S04]  /*2d780*/  LDL.LU.64 R20, [R1+0x658] ;  /* 0x0006580001147983 */ /* 0x002f280000300a00 */
[----:B------:R-:W4:Y:S04]  /*2d790*/  LDL.LU.64 R34, [R1+0x648] ;  /* 0x0006480001227983 */ /* 0x000f280000300a00 */
[----:B------:R-:W-:Y:S01]  /*2d7a0*/  LDGSTS.E [R2+0x54004], desc[UR8][R22.64], !P5 ;  /* 0x5400400016027fae */ /* 0x000fe2000e921848 */
[----:B------:R-:W-:-:S03]  /*2d7b0*/  ISETP.GE.U32.AND P5, PT, R16, 0x7ffffe03, PT ;  /* 0x7ffffe031000780c */ /* 0x000fc60003fa6070 */
[----:B------:R2:W-:Y:S01]  /*2d7c0*/  LDGSTS.E [R2+0x50008], desc[UR8][R28.64], !P6 ;  /* 0x500080001c027fae */ /* 0x0005e2000f121848 */
[----:B------:R-:W-:-:S03]  /*2d7d0*/  ISETP.GE.U32.AND P1, PT, R236, 0x7ffffe21, PT ;  /* 0x7ffffe21ec00780c */ /* 0x000fc60003f26070 */
[----:B------:R-:W4:Y:S04]  /*2d7e0*/  LDL.LU.64 R22, [R1+0x638] ;  /* 0x0006380001167983 */ /* 0x000f280000300a00 */
[----:B------:R-:W4:Y:S01]  /*2d7f0*/  LDL.LU.64 R16, [R1+0x628] ;  /* 0x0006280001107983 */ /* 0x000f220000300a00 */
[----:B------:R-:W-:-:S03]  /*2d800*/  IADD3 R236, R4, -0x17d, RZ ;  /* 0xfffffe8304ec7810 */ /* 0x000fc60007ffe0ff */
[----:B------:R-:W-:Y:S01]  /*2d810*/  LDGSTS.E [R2+0x54008], desc[UR8][R14.64], !P6 ;  /* 0x540080000e027fae */ /* 0x000fe2000f121848 */
[----:B------:R-:W-:Y:S01]  /*2d820*/  ISETP.GE.U32.AND P3, PT, R236, 0x7ffffe04, PT ;  /* 0x7ffffe04ec00780c */ /* 0x000fe20003f66070 */
[----:B------:R-:W-:-:S05]  /*2d830*/  VIADD R3, R3, 0xfffffe81 ;  /* 0xfffffe8103037836 */ /* 0x000fca0000000000 */
[----:B------:R-:W-:Y:S01]  /*2d840*/  ISETP.GE.U32.AND P4, PT, R3, 0x7ffffe02, PT ;  /* 0x7ffffe020300780c */ /* 0x000fe20003f86070 */
[C---:B--2---:R-:W-:Y:S02]  /*2d850*/  IMAD.WIDE R28, R252.reuse, 0x4, R24 ;  /* 0x00000004fc1c7825 */ /* 0x044fe400078e0218 */
[----:B------:R-:W2:Y:S02]  /*2d860*/  LDL.LU.64 R24, [R1+0x558] ;  /* 0x0005580001187983 */ /* 0x000ea40000300a00 */
[C---:B------:R-:W-:Y:S02]  /*2d870*/  IMAD.WIDE R42, R252.reuse, 0x4, R12 ;  /* 0x00000004fc2a7825 */ /* 0x040fe400078e020c */
[----:B------:R1:W-:Y:S04]  /*2d880*/  STL.64 [R1+0xc88], R28 ;  /* 0x000c881c01007387 */ /* 0x0003e80000100a00 */
[----:B------:R-:W2:Y:S01]  /*2d890*/  LDL.LU.64 R12, [R1+0x548] ;  /* 0x00054800010c7983 */ /* 0x000ea20000300a00 */
[----:B---3--:R-:W-:-:S03]  /*2d8a0*/  IMAD.WIDE R18, R252, 0x4, R18 ;  /* 0x00000004fc127825 */ /* 0x008fc600078e0212 */
[----:B------:R3:W-:Y:S04]  /*2d8b0*/  STL.64 [R1+0xc80], R42 ;  /* 0x000c802a01007387 */ /* 0x0007e80000100a00 */
[----:B------:R3:W-:Y:S04]  /*2d8c0*/  STL.64 [R1+0xa00], R18 ;  /* 0x000a001201007387 */ /* 0x0007e80000100a00 */
[----:B------:R-:W2:Y:S01]  /*2d8d0*/  LDL.LU.64 R14, [R1+0x538] ;  /* 0x00053800010e7983 */ /* 0x000ea20000300a00 */
[----:B------:R-:W-:-:S03]  /*2d8e0*/  IMAD.WIDE R26, R252, 0x4, R26 ;  /* 0x00000004fc1a7825 */ /* 0x000fc600078e021a */
[----:B------:R-:W-:Y:S04]  /*2d8f0*/  LDGSTS.E [R2+0x5000c], desc[UR8][R28.64], !P1 ;  /* 0x5000c0001c027fae */ /* 0x000fe8000c921848 */
[----:B------:R3:W-:Y:S01]  /*2d900*/  STL.64 [R1+0xa10], R26 ;  /* 0x000a101a01007387 */ /* 0x0007e20000100a00 */
[----:B----4-:R-:W-:-:S03]  /*2d910*/  IMAD.WIDE R246, R252, 0x4, R246 ;  /* 0x00000004fcf67825 */ /* 0x010fc600078e02f6 */
[----:B------:R-:W-:Y:S04]  /*2d920*/  LDGSTS.E [R2+0x5400c], desc[UR8][R42.64], !P1 ;  /* 0x5400c0002a027fae */ /* 0x000fe8000c921848 */
[----:B------:R4:W-:Y:S04]  /*2d930*/  STL.64 [R1+0xa20], R246 ;  /* 0x000a20f601007387 */ /* 0x0009e80000100a00 */
[----:B------:R-:W-:Y:S04]  /*2d940*/  LDGSTS.E [R2+0x58000], desc[UR8][R18.64], !P3 ;  /* 0x5800000012027fae */ /* 0x000fe8000d921848 */
[----:B------:R-:W-:Y:S04]  /*2d950*/  LDGSTS.E [R2+0x5c000], desc[UR8][R26.64], !P3 ;  /* 0x5c0000001a027fae */ /* 0x000fe8000d921848 */
[----:B------:R-:W-:Y:S01]  /*2d960*/  LDGSTS.E [R2+0x58004], desc[UR8][R246.64], !P5 ;  /* 0x58004000f6027fae */ /* 0x000fe2000e921848 */
[----:B------:R-:W-:-:S05]  /*2d970*/  IMAD.WIDE R10, R252, 0x4, R10 ;  /* 0x00000004fc0a7825 */ /* 0x000fca00078e020a */
[----:B------:R-:W-:Y:S01]  /*2d980*/  LDGSTS.E [R2+0x5c004], desc[UR8][R10.64], !P5 ;  /* 0x5c0040000a027fae */ /* 0x000fe2000e921848 */
[----:B------:R-:W-:-:S05]  /*2d990*/  IMAD.WIDE R162, R252, 0x4, R162 ;  /* 0x00000004fca27825 */ /* 0x000fca00078e02a2 */
[----:B------:R-:W-:Y:S01]  /*2d9a0*/  LDGSTS.E [R2+0x58008], desc[UR8][R162.64], !P4 ;  /* 0x58008000a2027fae */ /* 0x000fe2000e121848 */
[----:B------:R-:W-:-:S03]  /*2d9b0*/  IMAD.WIDE R40, R252, 0x4, R20 ;  /* 0x00000004fc287825 */ /* 0x000fc600078e0214 */
[----:B------:R-:W2:Y:S01]  /*2d9c0*/  LDL.LU.64 R20, [R1+0x528] ;  /* 0x0005280001147983 */ /* 0x000ea20000300a00 */
[----:B------:R-:W-:-:S03]  /*2d9d0*/  IMAD.WIDE R34, R252, 0x4, R34 ;  /* 0x00000004fc227825 */ /* 0x000fc600078e0222 */
[----:B------:R4:W-:Y:S04]  /*2d9e0*/  STL.64 [R1+0xa30], R10 ;  /* 0x000a300a01007387 */ /* 0x0009e80000100a00 */
[----:B------:R4:W-:Y:S04]  /*2d9f0*/  STL.64 [R1+0xa40], R162 ;  /* 0x000a40a201007387 */ /* 0x0009e80000100a00 */
[----:B------:R-:W-:Y:S04]  /*2da00*/  STL.64 [R1+0xa50], R40 ;  /* 0x000a502801007387 */ /* 0x000fe80000100a00 */
[----:B-1----:R-:W2:Y:S01]  /*2da10*/  LDL.LU.64 R28, [R1+0x17b8] ;  /* 0x0017b800011c7983 */ /* 0x002ea20000300a00 */
[----:B------:R-:W-:-:S03]  /*2da20*/  IMAD.WIDE R22, R252, 0x4, R22 ;  /* 0x00000004fc167825 */ /* 0x000fc600078e0216 */
[----:B------:R2:W-:Y:S01]  /*2da30*/  STL.64 [R1+0xa60], R34 ;  /* 0x000a602201007387 */ /* 0x0005e20000100a00 */
[----:B------:R-:W-:-:S03]  /*2da40*/  IMAD.WIDE R16, R237, 0x4, R16 ;  /* 0x00000004ed107825 */ /* 0x000fc600078e0210 */
[----:B---3--:R-:W3:Y:S04]  /*2da50*/  LDL.LU.64 R42, [R1+0x17b0] ;  /* 0x0017b000012a7983 */ /* 0x008ee80000300a00 */
[----:B------:R-:W-:Y:S04]  /*2da60*/  STL.64 [R1+0xa70], R22 ;  /* 0x000a701601007387 */ /* 0x000fe80000100a00 */
[----:B------:R1:W-:Y:S04]  /*2da70*/  STL.64 [R1+0xc78], R16 ;  /* 0x000c781001007387 */ /* 0x0003e80000100a00 */
[----:B------:R-:W3:Y:S04]  /*2da80*/  LDL.LU.64 R18, [R1+0x458] ;  /* 0x0004580001127983 */ /* 0x000ee80000300a00 */
[----:B------:R-:W3:Y:S04]  /*2da90*/  LDL.LU.64 R26, [R1+0x450] ;  /* 0x00045000011a7983 */ /* 0x000ee80000300a00 */
[----:B----4-:R-:W4:Y:S04]  /*2daa0*/  LDL.LU.64 R246, [R1+0x17a8] ;  /* 0x0017a80001f67983 */ /* 0x010f280000300a00 */
[----:B------:R-:W4:Y:S04]  /*2dab0*/  LDL.LU.64 R10, [R1+0x448] ;  /* 0x00044800010a7983 */ /* 0x000f280000300a00 */
[----:B------:R-:W4:Y:S01]  /*2dac0*/  LDL.LU.64 R162, [R1+0x440] ;  /* 0x0004400001a27983 */ /* 0x000f220000300a00 */
[----:B------:R-:W1:Y:S01]  /*2dad0*/  S2R R4, SR_TID.X ;  /* 0x0000000000047919 */ /* 0x000e620000002100 */
[----:B------:R-:W-:Y:S01]  /*2dae0*/  VIADD R0, R0, 0xfffffe80 ;  /* 0xfffffe8000007836 */ /* 0x000fe20000000000 */
[----:B------:R-:W-:Y:S01]  /*2daf0*/  UISETP.GT.AND UP1, UPT, UR6, 0x1ff, UPT ;  /* 0x000001ff0600788c */ /* 0x000fe2000bf24270 */
[----:B------:R-:W-:Y:S03]  /*2db00*/  LDGSTS.E [R2+0x5c008], desc[UR8][R40.64], !P4 ;  /* 0x5c00800028027fae */ /* 0x000fe6000e121848 */
[----:B------:R-:W-:Y:S01]  /*2db10*/  ISETP.GE.U32.AND P6, PT, R0, 0x7ffffe01, PT ;  /* 0x7ffffe010000780c */ /* 0x000fe20003fc6070 */
[C---:B------:R-:W-:Y:S01]  /*2db20*/  VIADD R32, R240.reuse, 0x100000 ;  /* 0x00100000f0207836 */ /* 0x040fe20000000000 */
[----:B------:R-:W-:-:S11]  /*2db30*/  IADD3 R3, R240, 0x100000, RZ ;  /* 0x00100000f0037810 */ /* 0x000fd60007ffe0ff */
[----:B------:R2:W-:Y:S04]  /*2db40*/  LDGSTS.E [R2+0x5800c], desc[UR8][R34.64], !P6 ;  /* 0x5800c00022027fae */ /* 0x0005e8000f121848 */
[----:B------:R-:W-:Y:S04]  /*2db50*/  LDGSTS.E [R2+0x5c00c], desc[UR8][R22.64], !P6 ;  /* 0x5c00c00016027fae */ /* 0x000fe8000f121848 */
[----:B------:R-:W0:Y:S01]  /*2db60*/  LDGDEPBAR ;  /* 0x00000000000079af */ /* 0x000e220000000000 */
[----:B-1----:R-:W-:-:S04]  /*2db70*/  LOP3.LUT R4, R4, 0x7f, RZ, 0xc0, !PT ;  /* 0x0000007f04047812 */ /* 0x002fc800078ec0ff */
[----:B------:R-:W-:-:S04]  /*2db80*/  ISETP.GE.AND P2, PT, R4, R0, PT ;  /* 0x000000000400720c */ /* 0x000fc80003f46270 */
[----:B------:R-:W-:Y:S02]  /*2db90*/  SEL R236, RZ, 0x4, P2 ;  /* 0x00000004ffec7807 */ /* 0x000fe40001000000 */
[----:B------:R-:W-:-:S04]  /*2dba0*/  PLOP3.LUT P2, PT, PT, PT, UP1, 0x80, 0x0 ;  /* 0x000000000000781c */ /* 0x000fc80003f4f018 */
[----:B------:R-:W-:-:S04]  /*2dbb0*/  SEL R236, R236, RZ, P2 ;  /* 0x000000ffecec7207 */ /* 0x000fc80001000000 */
[----:B------:R-:W-:Y:S02]  /*2dbc0*/  ISETP.NE.U32.AND P2, PT, R236, RZ, PT ;  /* 0x000000ffec00720c */ /* 0x000fe40003f45070 */
[----:B------:R-:W-:-:S05]  /*2dbd0*/  IADD3 R236, R240, 0x100000, RZ ;  /* 0x00100000f0ec7810 */ /* 0x000fca0007ffe0ff */
[----:B------:R1:W-:Y:S01]  /*2dbe0*/  LDGSTS.E [R236+0x20000], desc[UR8][R16.64], P0 ;  /* 0x2000000010ec7fae */ /* 0x0003e20008121848 */
[----:B------:R-:W-:Y:S02]  /*2dbf0*/  VIADD R0, R240, 0x100000 ;  /* 0x00100000f0007836 */ /* 0x000fe40000000000 */
[C---:B--2---:R-:W-:Y:S02]  /*2dc00*/  IMAD.WIDE R34, R237.reuse, 0x4, R24 ;  /* 0x00000004ed227825 */ /* 0x044fe400078e0218 */
[----:B------:R-:W2:Y:S04]  /*2dc10*/  LDL.LU.64 R24, [R1+0x438] ;  /* 0x0004380001187983 */ /* 0x000ea80000300a00 */
[----:B------:R3:W-:Y:S01]  /*2dc20*/  LDGSTS.E [R32+0x20400], desc[UR8][R34.64], P0 ;  /* 0x2040000022207fae */ /* 0x0007e20008121848 */
[----:B-1----:R-:W-:-:S03]  /*2dc30*/  IMAD.WIDE R16, R237, 0x4, R12 ;  /* 0x00000004ed107825 */ /* 0x002fc600078e020c */
[----:B------:R-:W2:Y:S04]  /*2dc40*/  LDL.LU.64 R12, [R1+0x430] ;  /* 0x00043000010c7983 */ /* 0x000ea80000300a00 */
[----:B------:R-:W-:Y:S04]  /*2dc50*/  STL.64 [R1+0xc70], R34 ;  /* 0x000c702201007387 */ /* 0x000fe80000100a00 */
[----:B------:R-:W-:Y:S01]  /*2dc60*/  LDGSTS.E [R3+0x20800], desc[UR8][R16.64], P0 ;  /* 0x2080000010037fae */ /* 0x000fe20008121848 */
[----:B------:R-:W-:-:S03]  /*2dc70*/  IMAD.WIDE R22, R237, 0x4, R14 ;  /* 0x00000004ed167825 */ /* 0x000fc600078e020e */
[----:B------:R-:W2:Y:S04]  /*2dc80*/  LDL.LU.64 R14, [R1+0x428] ;  /* 0x00042800010e7983 */ /* 0x000ea80000300a00 */
[----:B------:R1:W-:Y:S04]  /*2dc90*/  STL.64 [R1+0xc68], R16 ;  /* 0x000c681001007387 */ /* 0x0003e80000100a00 */
[----:B------:R4:W-:Y:S04]  /*2dca0*/  STL.64 [R1+0xc60], R22 ;  /* 0x000c601601007387 */ /* 0x0009e80000100a00 */
[----:B------:R4:W-:Y:S04]  /*2dcb0*/  LDGSTS.E [R0+0x20c00], desc[UR8][R22.64], P0 ;  /* 0x20c0000016007fae */ /* 0x0009e80008121848 */
[----:B-1----:R-:W2:Y:S01]  /*2dcc0*/  LDL.LU.64 R16, [R1+0x420] ;  /* 0x0004200001107983 */ /* 0x002ea20000300a00 */
[----:B------:R-:W-:-:S05]  /*2dcd0*/  IMAD.WIDE R20, R237, 0x4, R20 ;  /* 0x00000004ed147825 */ /* 0x000fca00078e0214 */
[----:B------:R1:W-:Y:S04]  /*2dce0*/  STL.64 [R1+0xc58], R20 ;  /* 0x000c581401007387 */ /* 0x0003e80000100a00 */
[----:B------:R1:W-:Y:S01]  /*2dcf0*/  LDGSTS.E [R236+0x21000], desc[UR8][R20.64], P0 ;  /* 0x2100000014ec7fae */ /* 0x0003e20008121848 */
[----:B---3--:R-:W-:-:S03]  /*2dd00*/  IMAD.WIDE R40, R237, 0x4, R18 ;  /* 0x00000004ed287825 */ /* 0x008fc600078e0212 */
[----:B------:R-:W3:Y:S01]  /*2dd10*/  LDL.LU.64 R18, [R1+0x418] ;  /* 0x0004180001127983 */ /* 0x000ee20000300a00 */
[----:B------:R-:W-:-:S03]  /*2dd20*/  IMAD.WIDE R32, R237, 0x4, R26 ;  /* 0x00000004ed207825 */ /* 0x000fc600078e021a */
[----:B------:R-:W3:Y:S04]  /*2dd30*/  LDL.LU.64 R26, [R1+0x410] ;  /* 0x00041000011a7983 */ /* 0x000ee80000300a00 */
[----:B------:R-:W-:Y:S01]  /*2dd40*/  STL.64 [R1+0xc50], R40 ;  /* 0x000c502801007387 */ /* 0x000fe20000100a00 */
[----:B----4-:R-:W-:-:S03]  /*2dd50*/  IMAD.WIDE R22, R237, 0x4, R10 ;  /* 0x00000004ed167825 */ /* 0x010fc600078e020a */
[----:B------:R-:W4:Y:S01]  /*2dd60*/  LDL.LU.64 R10, [R1+0x408] ;  /* 0x00040800010a7983 */ /* 0x000f220000300a00 */
[----:B-1----:R-:W-:-:S03]  /*2dd70*/  IMAD.WIDE R20, R237, 0x4, R162 ;  /* 0x00000004ed147825 */ /* 0x002fc600078e02a2 */
[----:B------:R1:W-:Y:S04]  /*2dd80*/  STL.64 [R1+0xc48], R32 ;  /* 0x000c482001007387 */ /* 0x0003e80000100a00 */
[----:B------:R-:W-:Y:S04]  /*2dd90*/  STL.64 [R1+0xc40], R22 ;  /* 0x000c401601007387 */ /* 0x000fe80000100a00 */
[----:B------:R-:W4:Y:S01]  /*2dda0*/  LDL.LU.64 R162, [R1+0x400] ;  /* 0x0004000001a27983 */ /* 0x000f220000300a00 */
[----:B------:R-:W-:-:S03]  /*2ddb0*/  IADD3 R34, R240, 0x100000, RZ ;  /* 0x00100000f0227810 */ /* 0x000fc60007ffe0ff */
[----:B------:R2:W-:Y:S04]  /*2ddc0*/  STL.64 [R1+0xc38], R20 ;  /* 0x000c381401007387 */ /* 0x0005e80000100a00 */
[----:B------:R-:W-:Y:S04]  /*2ddd0*/  LDGSTS.E [R34+0x21400], desc[UR8][R40.64], P0 ;  /* 0x2140000028227fae */ /* 0x000fe80008121848 */
[----:B------:R1:W-:Y:S04]  /*2dde0*/  LDGSTS.E [R3+0x21800], desc[UR8][R32.64], P0 ;  /* 0x2180000020037fae */ /* 0x0003e80008121848 */
[----:B------:R-:W-:Y:S04]  /*2ddf0*/  LDGSTS.E [R0+0x21c00], desc[UR8][R22.64], P0 ;  /* 0x21c0000016007fae */ /* 0x000fe80008121848 */
[----:B------:R2:W-:Y:S01]  /*2de00*/  LDGSTS.E [R236+0x22000], desc[UR8][R20.64], P0 ;  /* 0x2200000014ec7fae */ /* 0x0005e20008121848 */
[----:B-1----:R-:W-:-:S02]  /*2de10*/  VIADD R32, R240, 0x100000 ;  /* 0x00100000f0207836 */ /* 0x002fc40000000000 */
[C---:B--2---:R-:W-:Y:S02]  /*2de20*/  IMAD.WIDE R34, R237.reuse, 0x4, R24 ;  /* 0x00000004ed227825 */ /* 0x044fe400078e0218 */
[----:B------:R-:W2:Y:S04]  /*2de30*/  LDL.LU.64 R24, [R1+0x3f8] ;  /* 0x0003f80001187983 */ /* 0x000ea80000300a00 */
[----:B------:R1:W-:Y:S01]  /*2de40*/  LDGSTS.E [R32+0x22400], desc[UR8][R34.64], P0 ;  /* 0x2240000022207fae */ /* 0x0003e20008121848 */
[----:B------:R-:W-:-:S03]  /*2de50*/  IMAD.WIDE R20, R237, 0x4, R12 ;  /* 0x00000004ed147825 */ /* 0x000fc600078e020c */
[----:B------:R-:W2:Y:S04]  /*2de60*/  LDL.LU.64 R12, [R1+0x3f0] ;  /* 0x0003f000010c7983 */ /* 0x000ea80000300a00 */
[----:B------:R-:W-:Y:S04]  /*2de70*/  STL.64 [R1+0xc30], R34 ;  /* 0x000c302201007387 */ /* 0x000fe80000100a00 */
[----:B------:R-:W-:Y:S01]  /*2de80*/  LDGSTS.E [R3+0x22800], desc[UR8][R20.64], P0 ;  /* 0x2280000014037fae */ /* 0x000fe20008121848 */
[----:B------:R-:W-:-:S03]  /*2de90*/  IMAD.WIDE R22, R237, 0x4, R14 ;  /* 0x00000004ed167825 */ /* 0x000fc600078e020e */
[----:B------:R-:W2:Y:S04]  /*2dea0*/  LDL.LU.64 R14, [R1+0x3e8] ;  /* 0x0003e800010e7983 */ /* 0x000ea80000300a00 */
[----:B------:R1:W-:Y:S04]  /*2deb0*/  STL.64 [R1+0xc28], R20 ;  /* 0x000c281401007387 */ /* 0x0003e80000100a00 */
[----:B------:R4:W-:Y:S04]  /*2dec0*/  STL.64 [R1+0xc20], R22 ;  /* 0x000c201601007387 */ /* 0x0009e80000100a00 */
[----:B------:R4:W-:Y:S01]  /*2ded0*/  LDGSTS.E [R0+0x22c00], desc[UR8][R22.64], P0 ;  /* 0x22c0000016007fae */ /* 0x0009e20008121848 */
[----:B------:R-:W-:-:S03]  /*2dee0*/  IMAD.WIDE R16, R237, 0x4, R16 ;  /* 0x00000004ed107825 */ /* 0x000fc600078e0210 */
[----:B-1----:R-:W2:Y:S04]  /*2def0*/  LDL.LU.64 R20, [R1+0x3e0] ;  /* 0x0003e00001147983 */ /* 0x002ea80000300a00 */
        /* <DEDUP_REMOVED lines=8> */
[----:B------:R-:W4:Y:S04]  /*2df80*/  LDL.LU.64 R10, [R1+0x3c8] ;  /* 0x0003c800010a7983 */ /* 0x000f280000300a00 */
[----:B------:R1:W-:Y:S04]  /*2df90*/  STL.64 [R1+0xc08], R32 ;  /* 0x000c082001007387 */ /* 0x0003e80000100a00 */
[----:B------:R-:W-:Y:S01]  /*2dfa0*/  STL.64 [R1+0xc00], R22 ;  /* 0x000c001601007387 */ /* 0x000fe20000100a00 */
[----:B-1----:R-:W-:-:S03]  /*2dfb0*/  IMAD.WIDE R16, R237, 0x4, R162 ;  /* 0x00000004ed107825 */ /* 0x002fc600078e02a2 */
        /* <DEDUP_REMOVED lines=69> */
[----:B------:R-:W-:Y:S01]  /*2e410*/  IADD3 R34, R240, 0x100000, RZ ;  /* 0x00100000f0227810 */ /* 0x000fe20007ffe0ff */
[C---:B------:R-:W-:Y:S02]  /*2e420*/  VIADD R236, R245.reuse, 0x100000 ;  /* 0x00100000f5ec7836 */ /* 0x040fe40000000000 */
[----:B------:R1:W-:Y:S04]  /*2e430*/  STL.64 [R1+0xb78], R16 ;  /* 0x000b781001007387 */ /* 0x0003e80000100a00 */
[----:B------:R-:W-:Y:S04]  /*2e440*/  LDGSTS.E [R34+0x27400], desc[UR8][R40.64], P0 ;  /* 0x2740000028227fae */ /* 0x000fe80008121848 */
[----:B------:R1:W-:Y:S04]  /*2e450*/  LDGSTS.E [R3+0x27800], desc[UR8][R32.64], P0 ;  /* 0x2780000020037fae */ /* 0x0003e80008121848 */
[----:B------:R1:W-:Y:S04]  /*2e460*/  LDGSTS.E [R0+0x27c00], desc[UR8][R22.64], P0 ;  /* 0x27c0000016007fae */ /* 0x0003e80008121848 */
[----:B------:R2:W-:Y:S01]  /*2e470*/  LDGSTS.E [R236+0x20080], desc[UR8][R16.64], P0 ;  /* 0x2008000010ec7fae */ /* 0x0005e20008121848 */
[C---:B-1----:R-:W-:Y:S01]  /*2e480*/  IADD3 R32, R245.reuse, 0x100000, RZ ;  /* 0x00100000f5207810 */ /* 0x042fe20007ffe0ff */
[C---:B------:R-:W-:Y:S01]  /*2e490*/  VIADD R3, R245.reuse, 0x100000 ;  /* 0x00100000f5037836 */ /* 0x040fe20000000000 */
[----:B------:R-:W-:Y:S01]  /*2e4a0*/  IADD3 R0, R245, 0x100000, RZ ;  /* 0x00100000f5007810 */ /* 0x000fe20007ffe0ff */
[----:B--2---:R-:W-:-:S02]  /*2e4b0*/  IMAD.WIDE R34, R237, 0x4, R24 ;  /* 0x00000004ed227825 */ /* 0x004fc400078e0218 */
        /* <DEDUP_REMOVED lines=26> */
[----:B------:R-:W-:-:S03]  /*2e660*/  VIADD R34, R245, 0x100000 ;  /* 0x00100000f5227836 */ /* 0x000fc60000000000 */
[----:B------:R1:W-:Y:S04]  /*2e670*/  STL.64 [R1+0xb38], R20 ;  /* 0x000b381401007387 */ /* 0x0003e80000100a00 */
[----:B------:R-:W-:Y:S04]  /*2e680*/  LDGSTS.E [R34+0x21480], desc[UR8][R40.64], P0 ;  /* 0x2148000028227fae */ /* 0x000fe80008121848 */
[----:B------:R1:W-:Y:S04]  /*2e690*/  LDGSTS.E [R3+0x21880], desc[UR8][R32.64], P0 ;  /* 0x2188000020037fae */ /* 0x0003e80008121848 */
[----:B------:R-:W-:Y:S04]  /*2e6a0*/  LDGSTS.E [R0+0x21c80], desc[UR8][R22.64], P0 ;  /* 0x21c8000016007fae */ /* 0x000fe80008121848 */
[----:B------:R2:W-:Y:S01]  /*2e6b0*/  LDGSTS.E [R236+0x22080], desc[UR8][R20.64], P0 ;  /* 0x2208000014ec7fae */ /* 0x0005e20008121848 */
[----:B-1----:R-:W-:Y:S01]  /*2e6c0*/  IADD3 R32, R245, 0x100000, RZ ;  /* 0x00100000f5207810 */ /* 0x002fe20007ffe0ff */
        /* <DEDUP_REMOVED lines=95> */
[----:B------:R-:W-:Y:S01]  /*2ecc0*/  VIADD R34, R245, 0x100000 ;  /* 0x00100000f5227836 */ /* 0x000fe20000000000 */
[C---:B------:R-:W-:Y:S02]  /*2ecd0*/  IADD3 R236, R246.reuse, 0x100000, RZ ;  /* 0x00100000f6ec7810 */ /* 0x040fe40007ffe0ff */
[----:B------:R1:W-:Y:S04]  /*2ece0*/  STL.64 [R1+0xa78], R16 ;  /* 0x000a781001007387 */ /* 0x0003e80000100a00 */
[----:B------:R-:W-:Y:S04]  /*2ecf0*/  LDGSTS.E [R34+0x27480], desc[UR8][R40.64], P0 ;  /* 0x2748000028227fae */ /* 0x000fe80008121848 */
[----:B------:R1:W-:Y:S04]  /*2ed00*/  LDGSTS.E [R3+0x27880], desc[UR8][R32.64], P0 ;  /* 0x2788000020037fae */ /* 0x0003e80008121848 */
[----:B------:R1:W-:Y:S04]  /*2ed10*/  LDGSTS.E [R0+0x27c80], desc[UR8][R22.64], P0 ;  /* 0x27c8000016007fae */ /* 0x0003e80008121848 */
[----:B------:R2:W-:Y:S01]  /*2ed20*/  LDGSTS.E [R236+0x20100], desc[UR8][R16.64], P0 ;  /* 0x2010000010ec7fae */ /* 0x0005e20008121848 */
[C---:B-1----:R-:W-:Y:S01]  /*2ed30*/  VIADD R32, R246.reuse, 0x100000 ;  /* 0x00100000f6207836 */ /* 0x042fe20000000000 */
[C---:B------:R-:W-:Y:S01]  /*2ed40*/  IADD3 R3, R246.reuse, 0x100000, RZ ;  /* 0x00100000f6037810 */ /* 0x040fe20007ffe0ff */
[----:B------:R-:W-:-:S02]  /*2ed50*/  VIADD R0, R246, 0x100000 ;  /* 0x00100000f6007836 */ /* 0x000fc40000000000 */
        /* <DEDUP_REMOVED lines=27> */
[----:B------:R-:W-:-:S05]  /*2ef10*/  IADD3 R34, R246, 0x100000, RZ ;  /* 0x00100000f6227810 */ /* 0x000fca0007ffe0ff */
[----:B------:R-:W-:Y:S04]  /*2ef20*/  LDGSTS.E [R34+0x21500], desc[UR8][R40.64], P0 ;  /* 0x2150000028227fae */ /* 0x000fe80008121848 */
[----:B------:R1:W-:Y:S04]  /*2ef30*/  LDGSTS.E [R3+0x21900], desc[UR8][R32.64], P0 ;  /* 0x2190000020037fae */ /* 0x0003e80008121848 */
[----:B------:R-:W-:Y:S04]  /*2ef40*/  LDGSTS.E [R0+0x21d00], desc[UR8][R22.64], P0 ;  /* 0x21d0000016007fae */ /* 0x000fe80008121848 */
[----:B------:R2:W-:Y:S04]  /*2ef50*/  STL.64 [R1+0x9f8], R20 ;  /* 0x0009f81401007387 */ /* 0x0005e80000100a00 */
        /* <DEDUP_REMOVED lines=12> */
[----:B------:R-:W-:Y:S04]  /*2f020*/  STL.64 [R1+0x9c8], R22 ;  /* 0x0009c81601007387 */ /* 0x000fe80000100a00 */
[----:B------:R4:W-:Y:S01]  /*2f030*/  LDGSTS.E [R0+0x22d00], desc[UR8][R22.64], P0 ;  /* 0x22d0000016007fae */ /* 0x0009e20008121848 */
[----:B------:R-:W-:-:S03]  /*2f040*/  IMAD.WIDE R16, R237, 0x4, R16 ;  /* 0x00000004ed107825 */ /* 0x000fc600078e0210 */
[----:B-1----:R-:W2:Y:S04]  /*2f050*/  LDL.LU.64 R20, [R1+0x1e0] ;  /* 0x0001e00001147983 */ /* 0x002ea80000300a00 */
[----:B------:R1:W-:Y:S04]  /*2f060*/  STL.64 [R1+0x9b8], R16 ;  /* 0x0009b81001007387 */ /* 0x0003e80000100a00 */
[----:B------:R-:W-:Y:S01]  /*2f070*/  LDGSTS.E [R236+0x23100], desc[UR8][R16.64], P0 ;  /* 0x2310000010ec7fae */ /* 0x000fe20008121848 */
[----:B---3--:R-:W-:-:S03]  /*2f080*/  IMAD.WIDE R40, R237, 0x4, R18 ;  /* 0x00000004ed287825 */ /* 0x008fc600078e0212 */
[----:B------:R-:W3:Y:S01]  /*2f090*/  LDL.LU.64 R18, [R1+0x1d8] ;  /* 0x0001d80001127983 */ /* 0x000ee20000300a00 */
[----:B------:R-:W-:-:S03]  /*2f0a0*/  IMAD.WIDE R32, R237, 0x4, R26 ;  /* 0x00000004ed207825 */ /* 0x000fc600078e021a */
[----:B------:R-:W3:Y:S04]  /*2f0b0*/  LDL.LU.64 R26, [R1+0x1d0] ;  /* 0x0001d000011a7983 */ /* 0x000ee80000300a00 */
[----:B------:R-:W-:Y:S01]  /*2f0c0*/  STL.64 [R1+0x9a8], R40 ;  /* 0x0009a82801007387 */ /* 0x000fe20000100a00 */
[----:B----4-:R-:W-:-:S03]  /*2f0d0*/  IMAD.WIDE R10, R237, 0x4, R10 ;  /* 0x00000004ed0a7825 */ /* 0x010fc600078e020a */
[----:B-1----:R-:W4:Y:S04]  /*2f0e0*/  LDL.LU.64 R16, [R1+0x1c8] ;  /* 0x0001c80001107983 */ /* 0x002f280000300a00 */
[----:B------:R-:W-:Y:S04]  /*2f0f0*/  STL.64 [R1+0x998], R32 ;  /* 0x0009982001007387 */ /* 0x000fe80000100a00 */
[----:B------:R1:W-:Y:S01]  /*2f100*/  STL.64 [R1+0x988], R10 ;  /* 0x0009880a01007387 */ /* 0x0003e20000100a00 */
[----:B------:R-:W-:-:S03]  /*2f110*/  IMAD.WIDE R22, R237, 0x4, R162 ;  /* 0x00000004ed167825 */ /* 0x000fc600078e02a2 */
[----:B------:R-:W4:Y:S01]  /*2f120*/  LDL.LU.64 R162, [R1+0x1c0] ;  /* 0x0001c00001a27983 */ /* 0x000f220000300a00 */
[----:B------:R-:W-:-:S05]  /*2f130*/  IADD3 R34, R246, 0x100000, RZ ;  /* 0x00100000f6227810 */ /* 0x000fca0007ffe0ff */
[----:B------:R-:W-:Y:S04]  /*2f140*/  LDGSTS.E [R34+0x23500], desc[UR8][R40.64], P0 ;  /* 0x2350000028227fae */ /* 0x000fe80008121848 */
[----:B------:R-:W-:Y:S04]  /*2f150*/  LDGSTS.E [R3+0x23900], desc[UR8][R32.64], P0 ;  /* 0x2390000020037fae */ /* 0x000fe80008121848 */
[----:B------:R1:W-:Y:S04]  /*2f160*/  LDGSTS.E [R0+0x23d00], desc[UR8][R10.64], P0 ;  /* 0x23d000000a007fae */ /* 0x0003e80008121848 */
        /* <DEDUP_REMOVED lines=8> */
[----:B------:R3:W-:Y:S04]  /*2f1f0*/  STL.64 [R1+0x968], R34 ;  /* 0x0009682201007387 */ /* 0x0007e80000100a00 */
[----:B------:R-:W-:Y:S01]  /*2f200*/  LDGSTS.E [R3+0x24900], desc[UR8][R32.64], P0 ;  /* 0x2490000020037fae */ /* 0x000fe20008121848 */
[----:B------:R-:W-:-:S03]  /*2f210*/  IMAD.WIDE R22, R237, 0x4, R14 ;  /* 0x00000004ed167825 */ /* 0x000fc600078e020e */
[----:B------:R-:W2:Y:S04]  /*2f220*/  LDL.LU.64 R14, [R1+0x1a8] ;  /* 0x0001a800010e7983 */ /* 0x000ea80000300a00 */
[----:B------:R-:W-:Y:S04]  /*2f230*/  STL.64 [R1+0x958], R32 ;  /* 0x0009582001007387 */ /* 0x000fe80000100a00 */
[----:B------:R1:W-:Y:S04]  /*2f240*/  STL.64 [R1+0x948], R22 ;  /* 0x0009481601007387 */ /* 0x0003e80000100a00 */
[----:B------:R-:W2:Y:S01]  /*2f250*/  LDL.LU.64 R10, [R1+0x1a0] ;  /* 0x0001a000010a7983 */ /* 0x000ea20000300a00 */
[----:B------:R-:W-:-:S03]  /*2f260*/  IMAD.WIDE R20, R237, 0x4, R20 ;  /* 0x00000004ed147825 */ /* 0x000fc600078e0214 */
[----:B------:R1:W-:Y:S04]  /*2f270*/  LDGSTS.E [R0+0x24d00], desc[UR8][R22.64], P0 ;  /* 0x24d0000016007fae */ /* 0x0003e80008121848 */
[----:B------:R4:W-:Y:S04]  /*2f280*/  STL.64 [R1+0x938], R20 ;  /* 0x0009381401007387 */ /* 0x0009e80000100a00 */
[----:B------:R4:W-:Y:S01]  /*2f290*/  LDGSTS.E [R236+0x25100], desc[UR8][R20.64], P0 ;  /* 0x2510000014ec7fae */ /* 0x0009e20008121848 */
[----:B---3--:R-:W-:-:S03]  /*2f2a0*/  IMAD.WIDE R34, R237, 0x4, R18 ;  /* 0x00000004ed227825 */ /* 0x008fc600078e0212 */
[----:B------:R-:W3:Y:S01]  /*2f2b0*/  LDL.LU.64 R18, [R1+0x198] ;  /* 0x0001980001127983 */ /* 0x000ee20000300a00 */
[----:B-1----:R-:W-:-:S03]  /*2f2c0*/  IMAD.WIDE R22, R237, 0x4, R26 ;  /* 0x00000004ed167825 */ /* 0x002fc600078e021a */
[----:B------:R-:W3:Y:S04]  /*2f2d0*/  LDL.LU.64 R26, [R1+0x190] ;  /* 0x00019000011a7983 */ /* 0x000ee80000300a00 */
[----:B------:R-:W-:Y:S01]  /*2f2e0*/  STL.64 [R1+0x928], R34 ;  /* 0x0009282201007387 */ /* 0x000fe20000100a00 */
[----:B----4-:R-:W-:-:S03]  /*2f2f0*/  IMAD.WIDE R20, R237, 0x4, R16 ;  /* 0x00000004ed147825 */ /* 0x010fc600078e0210 */
[----:B------:R1:W-:Y:S01]  /*2f300*/  STL.64 [R1+0x918], R22 ;  /* 0x0009181601007387 */ /* 0x0003e20000100a00 */
[----:B------:R-:W-:-:S03]  /*2f310*/  IMAD.WIDE R16, R237, 0x4, R162 ;  /* 0x00000004ed107825 */ /* 0x000fc600078e02a2 */
[----:B------:R-:W4:Y:S01]  /*2f320*/  LDL.LU.64 R162, [R1+0x188] ;  /* 0x0001880001a27983 */ /* 0x000f220000300a00 */
[----:B------:R-:W-:-:S03]  /*2f330*/  IADD3 R32, R246, 0x100000, RZ ;  /* 0x00100000f6207810 */ /* 0x000fc60007ffe0ff */
[----:B------:R2:W-:Y:S04]  /*2f340*/  STL.64 [R1+0x908], R20 ;  /* 0x0009081401007387 */ /* 0x0005e80000100a00 */
[----:B------:R2:W-:Y:S04]  /*2f350*/  LDGSTS.E [R32+0x25500], desc[UR8][R34.64], P0 ;  /* 0x2550000022207fae */ /* 0x0005e80008121848 */
[----:B------:R-:W-:Y:S04]  /*2f360*/  LDGSTS.E [R3+0x25900], desc[UR8][R22.64], P0 ;  /* 0x2590000016037fae */ /* 0x000fe80008121848 */
[----:B------:R2:W-:Y:S04]  /*2f370*/  STL.64 [R1+0x8f8], R16 ;  /* 0x0008f81001007387 */ /* 0x0005e80000100a00 */
[----:B------:R2:W-:Y:S04]  /*2f380*/  LDGSTS.E [R0+0x25d00], desc[UR8][R20.64], P0 ;  /* 0x25d0000014007fae */ /* 0x0005e80008121848 */
[----:B-1----:R-:W4:Y:S04]  /*2f390*/  LDL.LU.64 R22, [R1+0x180] ;  /* 0x0001800001167983 */ /* 0x002f280000300a00 */
[----:B------:R1:W-:Y:S01]  /*2f3a0*/  LDGSTS.E [R236+0x26100], desc[UR8][R16.64], P0 ;  /* 0x2610000010ec7fae */ /* 0x0003e20008121848 */
[----:B--2---:R-:W-:-:S03]  /*2f3b0*/  IMAD.WIDE R34, R237, 0x4, R24 ;  /* 0x00000004ed227825 */ /* 0x004fc600078e0218 */
[----:B------:R-:W2:Y:S04]  /*2f3c0*/  LDL.LU.64 R24, [R1+0x178] ;  /* 0x0001780001187983 */ /* 0x000ea80000300a00 */
[----:B------:R3:W-:Y:S01]  /*2f3d0*/  LDGSTS.E [R32+0x26500], desc[UR8][R34.64], P0 ;  /* 0x2650000022207fae */ /* 0x0007e20008121848 */
[----:B------:R-:W-:-:S03]  /*2f3e0*/  IMAD.WIDE R20, R237, 0x4, R12 ;  /* 0x00000004ed147825 */ /* 0x000fc600078e020c */
[----:B------:R-:W2:Y:S04]  /*2f3f0*/  LDL.LU.64 R12, [R1+0x170] ;  /* 0x00017000010c7983 */ /* 0x000ea80000300a00 */
[----:B------:R-:W-:Y:S01]  /*2f400*/  STL.64 [R1+0x8e8], R34 ;  /* 0x0008e82201007387 */ /* 0x000fe20000100a00 */
[----:B-1----:R-:W-:-:S03]  /*2f410*/  IMAD.WIDE R16, R237, 0x4, R14 ;  /* 0x00000004ed107825 */ /* 0x002fc600078e020e */
[----:B------:R1:W-:Y:S04]  /*2f420*/  STL.64 [R1+0x8d8], R20 ;  /* 0x0008d81401007387 */ /* 0x0003e80000100a00 */
[----:B------:R-:W-:Y:S04]  /*2f430*/  LDGSTS.E [R3+0x26900], desc[UR8][R20.64], P0 ;  /* 0x2690000014037fae */ /* 0x000fe80008121848 */
[----:B------:R-:W-:Y:S01]  /*2f440*/  LDGSTS.E [R0+0x26d00], desc[UR8][R16.64], P0 ;  /* 0x26d0000010007fae */ /* 0x000fe20008121848 */
[----:B------:R-:W-:-:S03]  /*2f450*/  IMAD.WIDE R14, R237, 0x4, R10 ;  /* 0x00000004ed0e7825 */ /* 0x000fc600078e020a */
[----:B------:R-:W2:Y:S04]  /*2f460*/  LDL.LU.64 R10, [R1+0x168] ;  /* 0x00016800010a7983 */ /* 0x000ea80000300a00 */
[----:B------:R3:W-:Y:S04]  /*2f470*/  STL.64 [R1+0x8c8], R16 ;  /* 0x0008c81001007387 */ /* 0x0007e80000100a00 */
[----:B------:R3:W-:Y:S04]  /*2f480*/  STL.64 [R1+0x8b8], R14 ;  /* 0x0008b80e01007387 */ /* 0x0007e80000100a00 */
[----:B-1----:R-:W2:Y:S04]  /*2f490*/  LDL.LU.64 R20, [R1+0x160] ;  /* 0x0001600001147983 */ /* 0x002ea80000300a00 */
[----:B------:R1:W-:Y:S01]  /*2f4a0*/  LDGSTS.E [R236+0x27100], desc[UR8][R14.64], P0 ;  /* 0x271000000eec7fae */ /* 0x0003e20008121848 */
[----:B---3--:R-:W-:-:S03]  /*2f4b0*/  IMAD.WIDE R40, R237, 0x4, R18 ;  /* 0x00000004ed287825 */ /* 0x008fc600078e0212 */
[----:B------:R-:W3:Y:S01]  /*2f4c0*/  LDL.LU.64 R18, [R1+0x158] ;  /* 0x0001580001127983 */ /* 0x000ee20000300a00 */
[----:B------:R-:W-:-:S03]  /*2f4d0*/  IMAD.WIDE R32, R237, 0x4, R26 ;  /* 0x00000004ed207825 */ /* 0x000fc600078e021a */
[----:B------:R-:W3:Y:S04]  /*2f4e0*/  LDL.LU.64 R16, [R1+0x150] ;  /* 0x0001500001107983 */ /* 0x000ee80000300a00 */
[----:B------:R-:W-:Y:S04]  /*2f4f0*/  STL.64 [R1+0x8a8], R40 ;  /* 0x0008a82801007387 */ /* 0x000fe80000100a00 */
[----:B------:R-:W3:Y:S04]  /*2f500*/  LDL.LU.64 R14, [R1+0x148] ;  /* 0x00014800010e7983 */ /* 0x000ee80000300a00 */
[----:B------:R-:W-:Y:S01]  /*2f510*/  STL.64 [R1+0x898], R32 ;  /* 0x0008982001007387 */ /* 0x000fe20000100a00 */
[----:B----4-:R-:W-:-:S03]  /*2f520*/  IMAD.WIDE R26, R237, 0x4, R162 ;  /* 0x00000004ed1a7825 */ /* 0x010fc600078e02a2 */
[----:B------:R-:W4:Y:S01]  /*2f530*/  LDL.LU.64 R162, [R1+0x140] ;  /* 0x0001400001a27983 */ /* 0x000f220000300a00 */
[----:B------:R-:W-:Y:S01]  /*2f540*/  VIADD R34, R246, 0x100000 ;  /* 0x00100000f6227836 */ /* 0x000fe20000000000 */
[----:B-1----:R-:W-:Y:S02]  /*2f550*/  IADD3 R236, R247, 0x100000, RZ ;  /* 0x00100000f7ec7810 */ /* 0x002fe40007ffe0ff */
[----:B------:R1:W-:Y:S04]  /*2f560*/  STL.64 [R1+0x888], R26 ;  /* 0x0008881a01007387 */ /* 0x0003e80000100a00 */
[----:B------:R-:W-:Y:S04]  /*2f570*/  LDGSTS.E [R34+0x27500], desc[UR8][R40.64], P0 ;  /* 0x2750000028227fae */ /* 0x000fe80008121848 */
[----:B------:R1:W-:Y:S04]  /*2f580*/  LDGSTS.E [R3+0x27900], desc[UR8][R32.64], P0 ;  /* 0x2790000020037fae */ /* 0x0003e80008121848 */
[----:B------:R1:W-:Y:S01]  /*2f590*/  LDGSTS.E [R0+0x27d00], desc[UR8][R26.64], P0 ;  /* 0x27d000001a007fae */ /* 0x0003e20008121848 */
[----:B------:R-:W-:Y:S01]  /*2f5a0*/  IMAD.WIDE R22, R237, 0x4, R22 ;  /* 0x00000004ed167825 */ /* 0x000fe200078e0216 */
[----:B-1----:R-:W-:-:S04]  /*2f5b0*/  IADD3 R3, R247, 0x100000, RZ ;  /* 0x00100000f7037810 */ /* 0x002fc80007ffe0ff */
[----:B------:R1:W-:Y:S01]  /*2f5c0*/  STL.64 [R1+0x878], R22 ;  /* 0x0008781601007387 */ /* 0x0003e20000100a00 */
[----:B------:R-:W-:-:S03]  /*2f5d0*/  VIADD R34, R247, 0x100000 ;  /* 0x00100000f7227836 */ /* 0x000fc60000000000 */
[----:B------:R-:W4:Y:S01]  /*2f5e0*/  LDL.LU.64 R26, [R1+0x138] ;  /* 0x00013800011a7983 */ /* 0x000f220000300a00 */
[----:B------:R-:W-:-:S03]  /*2f5f0*/  VIADD R0, R247, 0x100000 ;  /* 0x00100000f7007836 */ /* 0x000fc60000000000 */
[----:B------:R1:W-:Y:S01]  /*2f600*/  LDGSTS.E [R236+0x20180], desc[UR8][R22.64], P0 ;  /* 0x2018000016ec7fae */ /* 0x0003e20008121848 */
[----:B--2---:R-:W-:-:S03]  /*2f610*/  IMAD.WIDE R40, R237, 0x4, R24 ;  /* 0x00000004ed287825 */ /* 0x004fc600078e0218 */
[----:B------:R-:W2:Y:S04]  /*2f620*/  LDL.LU.64 R24, [R1+0x130] ;  /* 0x0001300001187983 */ /* 0x000ea80000300a00 */
[----:B------:R-:W-:Y:S01]  /*2f630*/  STL.64 [R1+0x868], R40 ;  /* 0x0008682801007387 */ /* 0x000fe20000100a00 */
[----:B------:R-:W-:-:S03]  /*2f640*/  IMAD.WIDE R32, R237, 0x4, R12 ;  /* 0x00000004ed207825 */ /* 0x000fc600078e020c */
[----:B------:R-:W2:Y:S04]  /*2f650*/  LDL.LU.64 R12, [R1+0x128] ;  /* 0x00012800010c7983 */ /* 0x000ea80000300a00 */
[----:B------:R-:W-:Y:S04]  /*2f660*/  STL.64 [R1+0x858], R32 ;  /* 0x0008582001007387 */ /* 0x000fe80000100a00 */
[----:B------:R3:W-:Y:S04]  /*2f670*/  LDGSTS.E [R34+0x20580], desc[UR8][R40.64], P0 ;  /* 0x2058000028227fae */ /* 0x0007e80008121848 */
[----:B------:R-:W-:Y:S01]  /*2f680*/  LDGSTS.E [R3+0x20980], desc[UR8][R32.64], P0 ;  /* 0x2098000020037fae */ /* 0x000fe20008121848 */
[----:B-1----:R-:W-:-:S03]  /*2f690*/  IMAD.WIDE R22, R237, 0x4, R10 ;  /* 0x00000004ed167825 */ /* 0x002fc600078e020a */
[----:B------:R-:W2:Y:S04]  /*2f6a0*/  LDL.LU.64 R10, [R1+0x120] ;  /* 0x00012000010a7983 */ /* 0x000ea80000300a00 */
[----:B------:R1:W-:Y:S04]  /*2f6b0*/  STL.64 [R1+0x848], R22 ;  /* 0x0008481601007387 */ /* 0x0003e80000100a00 */
[----:B------:R1:W-:Y:S01]  /*2f6c0*/  LDGSTS.E [R0+0x20d80], desc[UR8][R22.64], P0 ;  /* 0x20d8000016007fae */ /* 0x0003e20008121848 */
[----:B------:R-:W-:-:S05]  /*2f6d0*/  IMAD.WIDE R20, R237, 0x4, R20 ;  /* 0x00000004ed147825 */ /* 0x000fca00078e0214 */
[----:B------:R4:W-:Y:S04]  /*2f6e0*/  STL.64 [R1+0x838], R20 ;  /* 0x0008381401007387 */ /* 0x0009e80000100a00 */
[----:B------:R4:W-:Y:S01]  /*2f6f0*/  LDGSTS.E [R236+0x21180], desc[UR8][R20.64], P0 ;  /* 0x2118000014ec7fae */ /* 0x0009e20008121848 */
[----:B---3--:R-:W-:-:S03]  /*2f700*/  IMAD.WIDE R34, R237, 0x4, R18 ;  /* 0x00000004ed227825 */ /* 0x008fc600078e0212 */
[----:B------:R-:W3:Y:S01]  /*2f710*/  LDL.LU.64 R18, [R1+0x118] ;  /* 0x0001180001127983 */ /* 0x000ee20000300a00 */
[----:B-1----:R-:W-:-:S03]  /*2f720*/  IMAD.WIDE R22, R237, 0x4, R16 ;  /* 0x00000004ed167825 */ /* 0x002fc600078e0210 */
[----:B------:R-:W-:Y:S01]  /*2f730*/  STL.64 [R1+0x828], R34 ;  /* 0x0008282201007387 */ /* 0x000fe20000100a00 */
[----:B------:R-:W-:-:S03]  /*2f740*/  IMAD.WIDE R14, R237, 0x4, R14 ;  /* 0x00000004ed0e7825 */ /* 0x000fc600078e020e */
[----:B------:R-:W-:Y:S04]  /*2f750*/  STL.64 [R1+0x818], R22 ;  /* 0x0008181601007387 */ /* 0x000fe80000100a00 */
[----:B------:R-:W3:Y:S04]  /*2f760*/  LDL.LU.64 R16, [R1+0x110] ;  /* 0x0001100001107983 */ /* 0x000ee80000300a00 */
[----:B------:R1:W-:Y:S01]  /*2f770*/  STL.64 [R1+0x808], R14 ;  /* 0x0008080e01007387 */ /* 0x0003e20000100a00 */
[----:B----4-:R-:W-:-:S03]  /*2f780*/  IMAD.WIDE R20, R237, 0x4, R162 ;  /* 0x00000004ed147825 */ /* 0x010fc600078e02a2 */
[----:B------:R-:W4:Y:S01]  /*2f790*/  LDL.LU.64 R162, [R1+0x108] ;  /* 0x0001080001a27983 */ /* 0x000f220000300a00 */
[----:B------:R-:W-:-:S03]  /*2f7a0*/  IADD3 R32, R247, 0x100000, RZ ;  /* 0x00100000f7207810 */ /* 0x000fc60007ffe0ff */
[----:B------:R2:W-:Y:S04]  /*2f7b0*/  STL.64 [R1+0x7f8], R20 ;  /* 0x0007f81401007387 */ /* 0x0005e80000100a00 */
[----:B------:R1:W-:Y:S04]  /*2f7c0*/  LDGSTS.E [R32+0x21580], desc[UR8][R34.64], P0 ;  /* 0x2158000022207fae */ /* 0x0003e80008121848 */
[----:B------:R-:W-:Y:S04]  /*2f7d0*/  LDGSTS.E [R3+0x21980], desc[UR8][R22.64], P0 ;  /* 0x2198000016037fae */ /* 0x000fe80008121848 */
[----:B------:R-:W-:Y:S04]  /*2f7e0*/  LDGSTS.E [R0+0x21d80], desc[UR8][R14.64], P0 ;  /* 0x21d800000e007fae */ /* 0x000fe80008121848 */
[----:B------:R2:W-:Y:S04]  /*2f7f0*/  LDGSTS.E [R236+0x22180], desc[UR8][R20.64], P0 ;  /* 0x2218000014ec7fae */ /* 0x0005e80008121848 */
[----:B-1----:R-:W4:Y:S01]  /*2f800*/  LDL.LU.64 R14, [R1+0x100] ;  /* 0x00010000010e7983 */ /* 0x002f220000300a00 */
[----:B------:R-:W-:-:S03]  /*2f810*/  IMAD.WIDE R34, R237, 0x4, R26 ;  /* 0x00000004ed227825 */ /* 0x000fc600078e021a */
[----:B------:R-:W4:Y:S04]  /*2f820*/  LDL.LU.64 R26, [R1+0xf8] ;  /* 0x0000f800011a7983 */ /* 0x000f280000300a00 */
[----:B------:R-:W-:Y:S04]  /*2f830*/  STL.64 [R1+0x7e8], R34 ;  /* 0x0007e82201007387 */ /* 0x000fe80000100a00 */
[----:B------:R-:W-:Y:S01]  /*2f840*/  LDGSTS.E [R32+0x22580], desc[UR8][R34.64], P0 ;  /* 0x2258000022207fae */ /* 0x000fe20008121848 */
[----:B--2---:R-:W-:-:S05]  /*2f850*/  IMAD.WIDE R24, R237, 0x4, R24 ;  /* 0x00000004ed187825 */ /* 0x004fca00078e0218 */
[----:B------:R-:W-:Y:S01]  /*2f860*/  STL.64 [R1+0x7d8], R24 ;  /* 0x0007d81801007387 */ /* 0x000fe20000100a00 */
[----:B------:R-:W-:-:S03]  /*2f870*/  IMAD.WIDE R20, R237, 0x4, R12 ;  /* 0x00000004ed147825 */ /* 0x000fc600078e020c */
[----:B------:R-:W-:Y:S04]  /*2f880*/  LDGSTS.E [R3+0x22980], desc[UR8][R24.64], P0 ;  /* 0x2298000018037fae */ /* 0x000fe80008121848 */
[----:B------:R-:W2:Y:S04]  /*2f890*/  LDL.LU.64 R12, [R1+0xf0] ;  /* 0x0000f000010c7983 */ /* 0x000ea80000300a00 */
[----:B------:R1:W-:Y:S04]  /*2f8a0*/  STL.64 [R1+0x7c8], R20 ;  /* 0x0007c81401007387 */ /* 0x0003e80000100a00 */
[----:B------:R-:W-:Y:S01]  /*2f8b0*/  LDGSTS.E [R0+0x22d80], desc[UR8][R20.64], P0 ;  /* 0x22d8000014007fae */ /* 0x000fe20008121848 */
[----:B------:R-:W-:-:S03]  /*2f8c0*/  IMAD.WIDE R22, R237, 0x4, R10 ;  /* 0x00000004ed167825 */ /* 0x000fc600078e020a */
[----:B------:R-:W2:Y:S04]  /*2f8d0*/  LDL.LU.64 R10, [R1+0xe8] ;  /* 0x0000e800010a7983 */ /* 0x000ea80000300a00 */
[----:B------:R3:W-:Y:S04]  /*2f8e0*/  STL.64 [R1+0x7b8], R22 ;  /* 0x0007b81601007387 */ /* 0x0007e80000100a00 */
[----:B-1----:R-:W2:Y:S04]  /*2f8f0*/  LDL.LU.64 R20, [R1+0xe0] ;  /* 0x0000e00001147983 */ /* 0x002ea80000300a00 */
[----:B------:R-:W2:Y:S04]  /*2f900*/  LDL.LU.64 R32, [R1+0xd8] ;  /* 0x0000d80001207983 */ /* 0x000ea80000300a00 */
[----:B------:R-:W2:Y:S04]  /*2f910*/  LDL.LU.64 R24, [R1+0xd0] ;  /* 0x0000d00001187983 */ /* 0x000ea80000300a00 */
[----:B------:R1:W-:Y:S01]  /*2f920*/  LDGSTS.E [R236+0x23180], desc[UR8][R22.64], P0 ;  /* 0x2318000016ec7fae */ /* 0x0003e20008121848 */
[----:B---3--:R-:W-:-:S03]  /*2f930*/  IMAD.WIDE R40, R237, 0x4, R18 ;  /* 0x00000004ed287825 */ /* 0x008fc600078e0212 */
[----:B------:R-:W3:Y:S04]  /*2f940*/  LDL.LU.64 R18, [R1+0xc8] ;  /* 0x0000c80001127983 */ /* 0x000ee80000300a00 */
[----:B------:R4:W-:Y:S01]  /*2f950*/  STL.64 [R1+0x7a8], R40 ;  /* 0x0007a82801007387 */ /* 0x0009e20000100a00 */
[----:B-1----:R-:W-:-:S04]  /*2f960*/  IMAD.WIDE R22, R237, 0x4, R16 ;  /* 0x00000004ed167825 */ /* 0x002fc800078e0210 */
[----:B----4-:R-:W-:Y:S02]  /*2f970*/  IMAD.WIDE R16, R237, 0x4, R162 ;  /* 0x00000004ed107825 */ /* 0x010fe400078e02a2 */
[----:B------:R-:W4:Y:S02]  /*2f980*/  LDL.LU.64 R162, [R1+0xc0] ;  /* 0x0000c00001a27983 */ /* 0x000f240000300a00 */
[----:B------:R-:W-:Y:S02]  /*2f990*/  VIADD R34, R247, 0x100000 ;  /* 0x00100000f7227836 */ /* 0x000fe40000000000 */
[----:B------:R-:W-:Y:S04]  /*2f9a0*/  STL.64 [R1+0x798], R22 ;  /* 0x0007981601007387 */ /* 0x000fe80000100a00 */
[----:B------:R1:W-:Y:S04]  /*2f9b0*/  LDGSTS.E [R34+0x23580], desc[UR8][R40.64], P0 ;  /* 0x2358000028227fae */ /* 0x0003e80008121848 */
[----:B------:R1:W-:Y:S04]  /*2f9c0*/  STL.64 [R1+0x788], R16 ;  /* 0x0007881001007387 */ /* 0x0003e80000100a00 */
[----:B------:R2:W-:Y:S04]  /*2f9d0*/  LDGSTS.E [R3+0x23980], desc[UR8][R22.64], P0 ;  /* 0x2398000016037fae */ /* 0x0005e80008121848 */
[----:B------:R-:W-:Y:S01]  /*2f9e0*/  LDGSTS.E [R0+0x23d80], desc[UR8][R16.64], P0 ;  /* 0x23d8000010007fae */ /* 0x000fe20008121848 */
[----:B------:R-:W-:-:S04]  /*2f9f0*/  IMAD.WIDE R14, R237, 0x4, R14 ;  /* 0x00000004ed0e7825 */ /* 0x000fc800078e020e */
[C---:B-1----:R-:W-:Y:S01]  /*2fa00*/  IMAD.WIDE R40, R237.reuse, 0x4, R26 ;  /* 0x00000004ed287825 */ /* 0x042fe200078e021a */
[----:B------:R1:W-:Y:S04]  /*2fa10*/  STL.64 [R1+0x778], R14 ;  /* 0x0007780e01007387 */ /* 0x0003e80000100a00 */
[----:B------:R-:W-:Y:S04]  /*2fa20*/  LDGSTS.E [R236+0x24180], desc[UR8][R14.64], P0 ;  /* 0x241800000eec7fae */ /* 0x000fe80008121848 */
[----:B------:R-:W4:Y:S04]  /*2fa30*/  LDL.LU.64 R16, [R1+0xb0] ;  /* 0x0000b00001107983 */ /* 0x000f280000300a00 */
[----:B------:R-:W-:Y:S04]  /*2fa40*/  LDGSTS.E [R34+0x24580], desc[UR8][R40.64], P0 ;  /* 0x2458000028227fae */ /* 0x000fe80008121848 */
[----:B-1----:R-:W4:Y:S04]  /*2fa50*/  LDL.LU.64 R14, [R1+0xa8] ;  /* 0x0000a800010e7983 */ /* 0x002f280000300a00 */
[----:B------:R-:W4:Y:S04]  /*2fa60*/  LDL.LU.64 R26, [R1+0xa0] ;  /* 0x0000a000011a7983 */ /* 0x000f280000300a00 */
[----:B------:R1:W-:Y:S01]  /*2fa70*/  STL.64 [R1+0x768], R40 ;  /* 0x0007682801007387 */ /* 0x0003e20000100a00 */
[----:B--2---:R-:W-:-:S05]  /*2fa80*/  IMAD.WIDE R22, R237, 0x4, R12 ;  /* 0x00000004ed167825 */ /* 0x004fca00078e020c */
[----:B------:R-:W-:Y:S01]  /*2fa90*/  LDGSTS.E [R3+0x24980], desc[UR8][R22.64], P0 ;  /* 0x2498000016037fae */ /* 0x000fe20008121848 */
[----:B------:R-:W-:-:S03]  /*2faa0*/  IMAD.WIDE R12, R237, 0x4, R10 ;  /* 0x00000004ed0c7825 */ /* 0x000fc600078e020a */
[----:B------:R-:W2:Y:S04]  /*2fab0*/  LDL.LU.64 R10, [R1+0x98] ;  /* 0x00009800010a7983 */ /* 0x000ea80000300a00 */
[----:B------:R-:W-:Y:S01]  /*2fac0*/  STL.64 [R1+0x758], R22 ;  /* 0x0007581601007387 */ /* 0x000fe20000100a00 */
[----:B------:R-:W-:-:S03]  /*2fad0*/  IMAD.WIDE R20, R237, 0x4, R20 ;  /* 0x00000004ed147825 */ /* 0x000fc600078e0214 */
[----:B------:R1:W-:Y:S01]  /*2fae0*/  STL.64 [R1+0x748], R12 ;  /* 0x0007480c01007387 */ /* 0x0003e20000100a00 */
[----:B------:R-:W-:-:S03]  /*2faf0*/  IMAD.WIDE R32, R237, 0x4, R32 ;  /* 0x00000004ed207825 */ /* 0x000fc600078e0220 */
[----:B-1----:R-:W2:Y:S01]  /*2fb00*/  LDL.LU.64 R40, [R1+0x17a0] ;  /* 0x0017a00001287983 */ /* 0x002ea20000300a00 */
[----:B------:R-:W-:-:S03]  /*2fb10*/  IMAD.WIDE R24, R237, 0x4, R24 ;  /* 0x00000004ed187825 */ /* 0x000fc600078e0218 */
[----:B------:R1:W-:Y:S04]  /*2fb20*/  LDGSTS.E [R0+0x24d80], desc[UR8][R12.64], P0 ;  /* 0x24d800000c007fae */ /* 0x0003e80008121848 */
[----:B------:R4:W-:Y:S04]  /*2fb30*/  STL.64 [R1+0x6b8], R20 ;  /* 0x0006b81401007387 */ /* 0x0009e80000100a00 */
[----:B------:R4:W-:Y:S01]  /*2fb40*/  LDGSTS.E [R236+0x25180], desc[UR8][R20.64], P0 ;  /* 0x2518000014ec7fae */ /* 0x0009e20008121848 */
[----:B-1----:R-:W-:-:S03]  /*2fb50*/  IADD3 R12, R247, 0x100000, RZ ;  /* 0x00100000f70c7810 */ /* 0x002fc60007ffe0ff */
[----:B------:R-:W-:Y:S04]  /*2fb60*/  STL.64 [R1+0x6a8], R32 ;  /* 0x0006a82001007387 */ /* 0x000fe80000100a00 */
[----:B------:R-:W-:Y:S04]  /*2fb70*/  STL.64 [R1+0x698], R24 ;  /* 0x0006981801007387 */ /* 0x000fe80000100a00 */
[----:B------:R-:W-:Y:S04]  /*2fb80*/  LDGSTS.E [R12+0x25580], desc[UR8][R32.64], P0 ;  /* 0x25580000200c7fae */ /* 0x000fe80008121848 */
[----:B------:R1:W-:Y:S01]  /*2fb90*/  LDGSTS.E [R3+0x25980], desc[UR8][R24.64], P0 ;  /* 0x2598000018037fae */ /* 0x0003e20008121848 */
[----:B---3--:R-:W-:-:S03]  /*2fba0*/  IMAD.WIDE R22, R237, 0x4, R18 ;  /* 0x00000004ed167825 */ /* 0x008fc600078e0212 */
[----:B------:R-:W3:Y:S04]  /*2fbb0*/  LDL.LU.64 R18, [R1+0x88] ;  /* 0x0000880001127983 */ /* 0x000ee80000300a00 */
[----:B------:R1:W-:Y:S04]  /*2fbc0*/  STL.64 [R1+0x688], R22 ;  /* 0x0006881601007387 */ /* 0x0003e80000100a00 */
[----:B------:R-:W-:Y:S01]  /*2fbd0*/  LDGSTS.E [R0+0x25d80], desc[UR8][R22.64], P0 ;  /* 0x25d8000016007fae */ /* 0x000fe20008121848 */
[----:B----4-:R-:W-:-:S03]  /*2fbe0*/  IMAD.WIDE R20, R237, 0x4, R162 ;  /* 0x00000004ed147825 */ /* 0x010fc600078e02a2 */
[----:B------:R-:W4:Y:S04]  /*2fbf0*/  LDL.LU.64 R162, [R1+0x80] ;  /* 0x0000800001a27983 */ /* 0x000f280000300a00 */
[----:B------:R1:W-:Y:S04]  /*2fc00*/  STL.64 [R1+0x678], R20 ;  /* 0x0006781401007387 */ /* 0x0003e80000100a00 */
[----:B------:R-:W4:Y:S04]  /*2fc10*/  LDL.LU.64 R12, [R1+0x78] ;  /* 0x00007800010c7983 */ /* 0x000f280000300a00 */
[----:B-1----:R-:W4:Y:S01]  /*2fc20*/  LDL.LU.64 R22, [R1+0x70] ;  /* 0x0000700001167983 */ /* 0x002f220000300a00 */
[----:B------:R-:W-:-:S03]  /*2fc30*/  VIADD R24, R247, 0x100000 ;  /* 0x00100000f7187836 */ /* 0x000fc60000000000 */
[----:B------:R-:W-:Y:S01]  /*2fc40*/  LDGSTS.E [R236+0x26180], desc[UR8][R20.64], P0 ;  /* 0x2618000014ec7fae */ /* 0x000fe20008121848 */
[----:B------:R-:W-:-:S04]  /*2fc50*/  IMAD.WIDE R34, R237, 0x4, R16 ;  /* 0x00000004ed227825 */ /* 0x000fc800078e0210 */
[C---:B------:R-:W-:Y:S01]  /*2fc60*/  IMAD.WIDE R16, R237.reuse, 0x4, R14 ;  /* 0x00000004ed107825 */ /* 0x040fe200078e020e */
[----:B------:R1:W-:Y:S03]  /*2fc70*/  STL.64 [R1+0x668], R34 ;  /* 0x0006682201007387 */ /* 0x0003e60000100a00 */
[----:B------:R-:W-:Y:S01]  /*2fc80*/  IMAD.WIDE R14, R237, 0x4, R26 ;  /* 0x00000004ed0e7825 */ /* 0x000fe200078e021a */
[----:B------:R2:W-:Y:S04]  /*2fc90*/  STL.64 [R1+0x658], R16 ;  /* 0x0006581001007387 */ /* 0x0005e80000100a00 */
[----:B------:R-:W4:Y:S04]  /*2fca0*/  LDL.LU.64 R20, [R1+0x60] ;  /* 0x0000600001147983 */ /* 0x000f280000300a00 */
[----:B------:R2:W-:Y:S04]  /*2fcb0*/  STL.64 [R1+0x648], R14 ;  /* 0x0006480e01007387 */ /* 0x0005e80000100a00 */
[----:B------:R-:W4:Y:S04]  /*2fcc0*/  LDL.LU.64 R32, [R1+0x58] ;  /* 0x0000580001207983 */ /* 0x000f280000300a00 */
[----:B------:R-:W4:Y:S04]  /*2fcd0*/  LDL.LU.64 R26, [R1+0x50] ;  /* 0x00005000011a7983 */ /* 0x000f280000300a00 */
[----:B------:R1:W-:Y:S04]  /*2fce0*/  LDGSTS.E [R24+0x26580], desc[UR8][R34.64], P0 ;  /* 0x2658000022187fae */ /* 0x0003e80008121848 */
[----:B------:R-:W-:Y:S04]  /*2fcf0*/  LDGSTS.E [R3+0x26980], desc[UR8][R16.64], P0 ;  /* 0x2698000010037fae */ /* 0x000fe80008121848 */
[----:B------:R-:W-:Y:S01]  /*2fd00*/  LDGSTS.E [R0+0x26d80], desc[UR8][R14.64], P0 ;  /* 0x26d800000e007fae */ /* 0x000fe20008121848 */
[----:B-1----:R-:W-:Y:S01]  /*2fd10*/  IADD3 R35, R247, 0x100000, RZ ;  /* 0x00100000f7237810 */ /* 0x002fe20007ffe0ff */
[----:B--2---:R-:W-:-:S05]  /*2fd20*/  IMAD.WIDE R10, R237, 0x4, R10 ;  /* 0x00000004ed0a7825 */ /* 0x004fca00078e020a */
[----:B------:R1:W-:Y:S04]  /*2fd30*/  STL.64 [R1+0x638], R10 ;  /* 0x0006380a01007387 */ /* 0x0003e80000100a00 */
[----:B------:R-:W2:Y:S04]  /*2fd40*/  LDL.LU R34, [R1+0x1798] ;  /* 0x0017980001227983 */ /* 0x000ea80000300800 */
[----:B------:R-:W2:Y:S04]  /*2fd50*/  LDL.LU.64 R16, [R1+0x48] ;  /* 0x0000480001107983 */ /* 0x000ea80000300a00 */
[----:B------:R-:W2:Y:S04]  /*2fd60*/  LDL.LU.64 R14, [R1+0x40] ;  /* 0x00004000010e7983 */ /* 0x000ea80000300a00 */
[----:B------:R4:W-:Y:S04]  /*2fd70*/  LDGSTS.E [R236+0x27180], desc[UR8][R10.64], P0 ;  /* 0x271800000aec7fae */ /* 0x0009e80008121848 */
[----:B------:R-:W2:Y:S04]  /*2fd80*/  LDL.LU.64 R24, [R1+0x38] ;  /* 0x0000380001187983 */ /* 0x000ea80000300a00 */
[----:B-1----:R-:W2:Y:S04]  /*2fd90*/  LDL.LU.64 R10, [R1+0x30] ;  /* 0x00003000010a7983 */ /* 0x002ea80000300a00 */
[----:B------:R3:W-:Y:S02]  /*2fda0*/  STL.64 [R1+0x1700], R246 ;  /* 0x001700f601007387 */ /* 0x0007e40000100a00 */
[----:B---3--:R-:W-:-:S05]  /*2fdb0*/  IMAD.WIDE R246, R237, 0x4, R18 ;  /* 0x00000004edf67825 */ /* 0x008fca00078e0212 */
[----:B------:R1:W-:Y:S01]  /*2fdc0*/  LDGSTS.E [R35+0x27580], desc[UR8][R246.64], P0 ;  /* 0x27580000f6237fae */ /* 0x0003e20008121848 */
[----:B----4-:R-:W-:-:S03]  /*2fdd0*/  IMAD.WIDE R18, R237, 0x4, R162 ;  /* 0x00000004ed127825 */ /* 0x010fc600078e02a2 */
[----:B------:R-:W3:Y:S01]  /*2fde0*/  LDL.LU.64 R162, [R1+0x28] ;  /* 0x0000280001a27983 */ /* 0x000ee20000300a00 */
[----:B------:R-:W-:-:S03]  /*2fdf0*/  IMAD.WIDE R12, R237, 0x4, R12 ;  /* 0x00000004ed0c7825 */ /* 0x000fc600078e020c */
[----:B------:R-:W-:Y:S01]  /*2fe00*/  STL.64 [R1+0x628], R246 ;  /* 0x000628f601007387 */ /* 0x000fe20000100a00 */
[----:B------:R-:W-:-:S03]  /*2fe10*/  IMAD.WIDE R22, R237, 0x4, R22 ;  /* 0x00000004ed167825 */ /* 0x000fc600078e0216 */
[----:B------:R-:W-:Y:S04]  /*2fe20*/  STL.64 [R1+0x558], R18 ;  /* 0x0005581201007387 */ /* 0x000fe80000100a00 */
[----:B------:R4:W-:Y:S04]  /*2fe30*/  STL.64 [R1+0x548], R12 ;  /* 0x0005480c01007387 */ /* 0x0009e80000100a00 */
[----:B------:R1:W-:Y:S04]  /*2fe40*/  LDGSTS.E [R3+0x27980], desc[UR8][R18.64], P0 ;  /* 0x2798000012037fae */ /* 0x0003e80008121848 */
[----:B------:R1:W-:Y:S04]  /*2fe50*/  LDGSTS.E [R0+0x27d80], desc[UR8][R12.64], P0 ;  /* 0x27d800000c007fae */ /* 0x0003e80008121848 */
[----:B------:R1:W-:Y:S04]  /*2fe60*/  STL.64 [R1+0x538], R22 ;  /* 0x0005381601007387 */ /* 0x0003e80000100a00 */
[----:B----4-:R-:W4:Y:S04]  /*2fe70*/  LDL.LU.64 R12, [R1+0x20] ;  /* 0x00002000010c7983 */ /* 0x010f280000300a00 */
[----:B------:R-:W4:Y:S04]  /*2fe80*/  LDL.LU.64 R18, [R1+0x18] ;  /* 0x0000180001127983 */ /* 0x000f280000300a00 */
[----:B------:R-:W4:Y:S01]  /*2fe90*/  LDL.LU.64 R246, [R1+0x10] ;  /* 0x0000100001f67983 */ /* 0x000f220000300a00 */
[C---:B------:R-:W-:Y:S01]  /*2fea0*/  VIADD R236, R248.reuse, 0x100000 ;  /* 0x00100000f8ec7836 */ /* 0x040fe20000000000 */
[C---:B-1----:R-:W-:Y:S01]  /*2feb0*/  IADD3 R35, R248.reuse, 0x100000, RZ ;  /* 0x00100000f8237810 */ /* 0x042fe20007ffe0ff */
[C---:B------:R-:W-:Y:S01]  /*2fec0*/  VIADD R3, R248.reuse, 0x100000 ;  /* 0x00100000f8037836 */ /* 0x040fe20000000000 */
[----:B------:R-:W-:-:S02]  /*2fed0*/  IADD3 R0, R248, 0x100000, RZ ;  /* 0x00100000f8007810 */ /* 0x000fc40007ffe0ff */
[----:B------:R-:W-:Y:S01]  /*2fee0*/  LDGSTS.E [R236+0x20200], desc[UR8][R22.64], P0 ;  /* 0x2020000016ec7fae */ /* 0x000fe20008121848 */
[----:B------:R-:W-:-:S05]  /*2fef0*/  IMAD.WIDE R20, R237, 0x4, R20 ;  /* 0x00000004ed147825 */ /* 0x000fca00078e0214 */
[----:B------:R-:W-:Y:S01]  /*2ff00*/  LDGSTS.E [R35+0x20600], desc[UR8][R20.64], P0 ;  /* 0x2060000014237fae */ /* 0x000fe20008121848 */
[----:B------:R-:W-:-:S03]  /*2ff10*/  IMAD.WIDE R32, R237, 0x4, R32 ;  /* 0x00000004ed207825 */ /* 0x000fc600078e0220 */
[----:B------:R-:W4:Y:S01]  /*2ff20*/  LDL.LU.64 R22, [R1+0x1790] ;  /* 0x0017900001167983 */ /* 0x000f220000300a00 */
[----:B------:R-:W-:-:S03]  /*2ff30*/  IMAD.WIDE R26, R237, 0x4, R26 ;  /* 0x00000004ed1a7825 */ /* 0x000fc600078e021a */
[----:B------:R1:W-:Y:S04]  /*2ff40*/  STL.64 [R1+0x528], R20 ;  /* 0x0005281401007387 */ /* 0x0003e80000100a00 */
[----:B------:R1:W-:Y:S04]  /*2ff50*/  STL.64 [R1+0x458], R32 ;  /* 0x0004582001007387 */ /* 0x0003e80000100a00 */
[----:B------:R-:W-:Y:S04]  /*2ff60*/  LDGSTS.E [R3+0x20a00], desc[UR8][R32.64], P0 ;  /* 0x20a0000020037fae */ /* 0x000fe80008121848 */
[----:B-1----:R-:W4:Y:S04]  /*2ff70*/  LDL.LU.64 R20, [R1+0x1788] ;  /* 0x0017880001147983 */ /* 0x002f280000300a00 */
[----:B------:R-:W4:Y:S04]  /*2ff80*/  LDL.LU R35, [R1+0x1780] ;  /* 0x0017800001237983 */ /* 0x000f280000300800 */
[----:B------:R1:W-:Y:S04]  /*2ff90*/  STL.64 [R1+0x450], R26 ;  /* 0x0004501a01007387 */ /* 0x0003e80000100a00 */
[----:B------:R1:W-:Y:S04]  /*2ffa0*/  LDGSTS.E [R0+0x20e00], desc[UR8][R26.64], P0 ;  /* 0x20e000001a007fae */ /* 0x0003e80008121848 */
[----:B------:R-:W4:Y:S01]  /*2ffb0*/  LDL.LU.64 R32, [R1+0x1778] ;  /* 0x0017780001207983 */ /* 0x000f220000300a00 */
[----:B-1----:R-:W-:-:S03]  /*2ffc0*/  VIADD R27, R248, 0x100000 ;  /* 0x00100000f81b7836 */ /* 0x002fc60000000000 */
[----:B------:R-:W4:Y:S01]  /*2ffd0*/  LDL.LU R26, [R1+0x1770] ;  /* 0x00177000011a7983 */ /* 0x000f220000300800 */
[----:B--2---:R-:W-:-:S04]  /*2ffe0*/  IMAD.WIDE R16, R237, 0x4, R16 ;  /* 0x00000004ed107825 */ /* 0x004fc800078e0210 */
[C---:B------:R-:W-:Y:S01]  /*2fff0*/  IMAD.WIDE R14, R237.reuse, 0x4, R14 ;  /* 0x00000004ed0e7825 */ /* 0x040fe200078e020e */
[----:B------:R1:W-:Y:S04]  /*30000*/  STL.64 [R1+0x448], R16 ;  /* 0x0004481001007387 */ /* 0x0003e80000100a00 */
[----:B------:R-:W-:Y:S01]  /*30010*/  LDGSTS.E [R236+0x21200], desc[UR8][R16.64], P0 ;  /* 0x2120000010ec7fae */ /* 0x000fe20008121848 */
[----:B------:R-:W-:-:S03]  /*30020*/  IMAD.WIDE R24, R237, 0x4, R24 ;  /* 0x00000004ed187825 */ /* 0x000fc600078e0218 */
[----:B------:R-:W-:Y:S04]  /*30030*/  LDGSTS.E [R27+0x21600], desc[UR8][R14.64], P0 ;  /* 0x216000000e1b7fae */ /* 0x000fe80008121848 */
[----:B------:R-:W-:Y:S01]  /*30040*/  LDGSTS.E [R3+0x21a00], desc[UR8][R24.64], P0 ;  /* 0x21a0000018037fae */ /* 0x000fe20008121848 */
[----:B------:R-:W-:-:S03]  /*30050*/  IMAD.WIDE R10, R237, 0x4, R10 ;  /* 0x00000004ed0a7825 */ /* 0x000fc600078e020a */
[----:B-1----:R-:W2:Y:S04]  /*30060*/  LDL.LU.64 R16, [R1+0x1768] ;  /* 0x0017680001107983 */ /* 0x002ea80000300a00 */
[----:B------:R1:W-:Y:S04]  /*30070*/  STL.64 [R1+0x440], R14 ;  /* 0x0004400e01007387 */ /* 0x0003e80000100a00 */
[----:B------:R1:W-:Y:S04]  /*30080*/  STL.64 [R1+0x438], R24 ;  /* 0x0004381801007387 */ /* 0x0003e80000100a00 */
[----:B------:R1:W-:Y:S04]  /*30090*/  LDGSTS.E [R0+0x21e00], desc[UR8][R10.64], P0 ;  /* 0x21e000000a007fae */ /* 0x0003e80008121848 */
[----:B-1----:R-:W2:Y:S04]  /*300a0*/  LDL.LU.64 R14, [R1+0x1760] ;  /* 0x00176000010e7983 */ /* 0x002ea80000300a00 */
[----:B------:R-:W2:Y:S04]  /*300b0*/  LDL.LU R27, [R1+0x1758] ;  /* 0x00175800011b7983 */ /* 0x000ea80000300800 */
[----:B------:R1:W-:Y:S04]  /*300c0*/  STL.64 [R1+0x430], R10 ;  /* 0x0004300a01007387 */ /* 0x0003e80000100a00 */
[----:B------:R-:W2:Y:S01]  /*300d0*/  LDL.LU.64 R24, [R1+0x1750] ;  /* 0x0017500001187983 */ /* 0x000ea20000300a00 */
[----:B-1----:R-:W-:-:S03]  /*300e0*/  IADD3 R11, R248, 0x100000, RZ ;  /* 0x00100000f80b7810 */ /* 0x002fc60007ffe0ff */
[----:B------:R-:W2:Y:S01]  /*300f0*/  LDL.LU R10, [R1+0x1748] ;  /* 0x00174800010a7983 */ /* 0x000ea20000300800 */
[----:B---3--:R-:W-:-:S05]  /*30100*/  IMAD.WIDE R162, R237, 0x4, R162 ;  /* 0x00000004eda27825 */ /* 0x008fca00078e02a2 */
[----:B------:R1:W-:Y:S04]  /*30110*/  STL.64 [R1+0x428], R162 ;  /* 0x000428a201007387 */ /* 0x0003e80000100a00 */
[----:B------:R-:W-:Y:S04]  /*30120*/  LDGSTS.E [R236+0x22200], desc[UR8][R162.64], P0 ;  /* 0x22200000a2ec7fae */ /* 0x000fe80008121848 */
[----:B-1----:R-:W3:Y:S01]  /*30130*/  LDL.LU.64 R162, [R1+0x1740] ;  /* 0x0017400001a27983 */ /* 0x002ee20000300a00 */
[----:B----4-:R-:W-:-:S04]  /*30140*/  IMAD.WIDE R12, R237, 0x4, R12 ;  /* 0x00000004ed0c7825 */ /* 0x010fc800078e020c */
[C---:B------:R-:W-:Y:S01]  /*30150*/  IMAD.WIDE R18, R237.reuse, 0x4, R18 ;  /* 0x00000004ed127825 */ /* 0x040fe200078e0212 */
[----:B------:R1:W-:Y:S03]  /*30160*/  STL.64 [R1+0x420], R12 ;  /* 0x0004200c01007387 */ /* 0x0003e60000100a00 */
[C---:B------:R-:W-:Y:S01]  /*30170*/  IMAD.WIDE R246, R237.reuse, 0x4, R246 ;  /* 0x00000004edf67825 */ /* 0x040fe200078e02f6 */
[----:B------:R4:W-:Y:S04]  /*30180*/  STL.64 [R1+0x418], R18 ;  /* 0x0004181201007387 */ /* 0x0009e80000100a00 */
[----:B------:R-:W-:Y:S04]  /*30190*/  LDGSTS.E [R11+0x22600], desc[UR8][R12.64], P0 ;  /* 0x226000000c0b7fae */ /* 0x000fe80008121848 */
[----:B------:R1:W-:Y:S04]  /*301a0*/  LDGSTS.E [R3+0x22a00], desc[UR8][R18.64], P0 ;  /* 0x22a0000012037fae */ /* 0x0003e80008121848 */
[----:B------:R-:W-:Y:S04]  /*301b0*/  LDGSTS.E [R0+0x22e00], desc[UR8][R246.64], P0 ;  /* 0x22e00000f6007fae */ /* 0x000fe80008121848 */
[----:B-1----:R-:W3:Y:S04]  /*301c0*/  LDL.LU.64 R12, [R1+0x1738] ;  /* 0x00173800010c7983 */ /* 0x002ee80000300a00 */
[----:B------:R-:W3:Y:S01]  /*301d0*/  LDL.LU R11, [R1+0x1730] ;  /* 0x00173000010b7983 */ /* 0x000ee20000300800 */
[C---:B------:R-:W-:Y:S01]  /*301e0*/  IMAD.WIDE R6, R237.reuse, 0x4, R6 ;  /* 0x00000004ed067825 */ /* 0x040fe200078e0206 */
[----:B------:R-:W1:Y:S02]  /*301f0*/  LDC R3, c[0x0][0x230] ;  /* 0x00008c00ff037b82 */ /* 0x000e640000000800 */
[----:B------:R-:W-:Y:S04]  /*30200*/  STL.64 [R1+0x410], R246 ;  /* 0x000410f601007387 */ /* 0x000fe80000100a00 */
[----:B----4-:R-:W4:Y:S01]  /*30210*/  LDL.LU.64 R18, [R1+0x1728] ;  /* 0x0017280001127983 */ /* 0x010f220000300a00 */
[----:B--2---:R-:W-:-:S04]  /*30220*/  IMAD.WIDE R16, R237, 0x4, R16 ;  /* 0x00000004ed107825 */ /* 0x004fc800078e0210 */
[----:B------:R-:W-:-:S04]  /*30230*/  IMAD.WIDE R14, R237, 0x4, R14 ;  /* 0x00000004ed0e7825 */ /* 0x000fc800078e020e */
[----:B------:R-:W-:-:S04]  /*30240*/  IMAD.WIDE R24, R237, 0x4, R24 ;  /* 0x00000004ed187825 */ /* 0x000fc800078e0218 */
[----:B---3--:R-:W-:-:S05]  /*30250*/  IMAD.WIDE R162, R237, 0x4, R162 ;  /* 0x00000004eda27825 */ /* 0x008fca00078e02a2 */
[----:B------:R2:W-:Y:S04]  /*30260*/  STL.64 [R1+0x408], R162 ;  /* 0x000408a201007387 */ /* 0x0005e80000100a00 */
[----:B------:R2:W-:Y:S02]  /*30270*/  LDGSTS.E [R236+0x23200], desc[UR8][R162.64], P0 ;  /* 0x23200000a2ec7fae */ /* 0x0005e40008121848 */
[C---:B--2---:R-:W-:Y:S01]  /*30280*/  VIADD R163, R248.reuse, 0x100000 ;  /* 0x00100000f8a37836 */ /* 0x044fe20000000000 */
[----:B------:R-:W-:Y:S01]  /*30290*/  IADD3 R162, R248, 0x100000, RZ ;  /* 0x00100000f8a27810 */ /* 0x000fe20007ffe0ff */
[----:B------:R-:W2:Y:S01]  /*302a0*/  LDC R236, c[0x0][0x230] ;  /* 0x00008c00ffec7b82 */ /* 0x000ea20000000800 */
[----:B------:R-:W-:-:S04]  /*302b0*/  IMAD.WIDE R12, R237, 0x4, R12 ;  /* 0x00000004ed0c7825 */ /* 0x000fc800078e020c */
[----:B------:R-:W-:-:S04]  /*302c0*/  IMAD.WIDE R246, R237, 0x4, R10 ;  /* 0x00000004edf67825 */ /* 0x000fc800078e020a */
[----:B------:R-:W-:Y:S02]  /*302d0*/  VIADD R10, R248, 0x100000 ;  /* 0x00100000f80a7836 */ /* 0x000fe40000000000 */
[----:B----4-:R-:W-:-:S05]  /*302e0*/  IMAD.WIDE R18, R237, 0x4, R18 ;  /* 0x00000004ed127825 */ /* 0x010fca00078e0212 */
[----:B------:R3:W-:Y:S04]  /*302f0*/  STL.64 [R1+0x400], R18 ;  /* 0x0004001201007387 */ /* 0x0007e80000100a00 */
[----:B------:R4:W-:Y:S04]  /*30300*/  LDGSTS.E [R0+0x23600], desc[UR8][R18.64], P0 ;  /* 0x2360000012007fae */ /* 0x0009e80008121848 */
[----:B------:R-:W-:Y:S04]  /*30310*/  STL.64 [R1+0x3f8], R246 ;  /* 0x0003f8f601007387 */ /* 0x000fe80000100a00 */
[----:B------:R-:W-:Y:S04]  /*30320*/  LDGSTS.E [R163+0x23a00], desc[UR8][R246.64], P0 ;  /* 0x23a00000f6a37fae */ /* 0x000fe80008121848 */
[----:B------:R-:W-:Y:S01]  /*30330*/  STL.64 [R1+0x3f0], R12 ;  /* 0x0003f00c01007387 */ /* 0x000fe20000100a00 */
[----:B------:R-:W-:Y:S01]  /*30340*/  IADD3 R11, R248, 0x100000, RZ ;  /* 0x00100000f80b7810 */ /* 0x000fe20007ffe0ff */
[----:B--2---:R-:W-:Y:S01]  /*30350*/  VIADD R236, R236, 0xfffffe4d ;  /* 0xfffffe4decec7836 */ /* 0x004fe20000000000 */
[----:B-1----:R-:W-:Y:S01]  /*30360*/  IADD3 R3, R3, -0x1b4, RZ ;  /* 0xfffffe4c03037810 */ /* 0x002fe20007ffe0ff */
[----:B------:R-:W-:Y:S01]  /*30370*/  LDGSTS.E [R162+0x23e00], desc[UR8][R12.64], P0 ;  /* 0x23e000000ca27fae */ /* 0x000fe20008121848 */
[----:B----4-:R-:W1:Y:S03]  /*30380*/  LDC R0, c[0x0][0x230] ;  /* 0x00008c00ff007b82 */ /* 0x010e660000000800 */
[----:B------:R2:W-:Y:S04]  /*30390*/  STL.64 [R1+0x3e8], R24 ;  /* 0x0003e81801007387 */ /* 0x0005e80000100a00 */
[----:B------:R2:W-:Y:S01]  /*303a0*/  LDGSTS.E [R10+0x24200], desc[UR8][R24.64], P0 ;  /* 0x24200000180a7fae */ /* 0x0005e20008121848 */
[----:B---3--:R-:W-:-:S04]  /*303b0*/  IMAD.WIDE R18, R237, 0x4, R32 ;  /* 0x00000004ed127825 */ /* 0x008fc800078e0220 */
[----:B--2---:R-:W-:-:S05]  /*303c0*/  IMAD.WIDE R24, R237, 0x4, R26 ;  /* 0x00000004ed187825 */ /* 0x004fca00078e021a */
[----:B------:R2:W-:Y:S04]  /*303d0*/  STL.64 [R1+0x3e0], R24 ;  /* 0x0003e01801007387 */ /* 0x0005e80000100a00 */
[----:B------:R3:W-:Y:S04]  /*303e0*/  STL.64 [R1+0x3d8], R14 ;  /* 0x0003d80e01007387 */ /* 0x0007e80000100a00 */
[----:B------:R4:W-:Y:S04]  /*303f0*/  STL.64 [R1+0x3d0], R16 ;  /* 0x0003d01001007387 */ /* 0x0009e80000100a00 */
[----:B------:R1:W-:Y:S04]  /*30400*/  STL.64 [R1+0x3c8], R18 ;  /* 0x0003c81201007387 */ /* 0x0003e80000100a00 */
[----:B------:R-:W4:Y:S01]  /*30410*/  LDL.LU.64 R246, [R1+0x8] ;  /* 0x0000080001f67983 */ /* 0x000f220000300a00 */
[C---:B------:R-:W-:Y:S01]  /*30420*/  IADD3 R13, R248.reuse, 0x100000, RZ ;  /* 0x00100000f80d7810 */ /* 0x040fe20007ffe0ff */
[----:B------:R-:W-:-:S04]  /*30430*/  VIADD R12, R248, 0x100000 ;  /* 0x00100000f80c7836 */ /* 0x000fc80000000000 */
[----:B------:R2:W-:Y:S04]  /*30440*/  LDGSTS.E [R13+0x24600], desc[UR8][R24.64], P0 ;  /* 0x24600000180d7fae */ /* 0x0005e80008121848 */
[----:B------:R3:W-:Y:S04]  /*30450*/  LDGSTS.E [R12+0x24a00], desc[UR8][R14.64], P0 ;  /* 0x24a000000e0c7fae */ /* 0x0007e80008121848 */
[----:B------:R4:W-:Y:S04]  /*30460*/  LDGSTS.E [R11+0x24e00], desc[UR8][R16.64], P0 ;  /* 0x24e00000100b7fae */ /* 0x0009e80008121848 */
[----:B------:R1:W-:Y:S01]  /*30470*/  LDGSTS.E [R10+0x25200], desc[UR8][R18.64], P0 ;  /* 0x25200000120a7fae */ /* 0x0003e20008121848 */
[----:B--2---:R-:W-:-:S04]  /*30480*/  IMAD.WIDE R24, R237, 0x4, R34 ;  /* 0x00000004ed187825 */ /* 0x004fc800078e0222 */
[C---:B---3--:R-:W-:Y:S01]  /*30490*/  IMAD.WIDE R14, R237.reuse, 0x4, R40 ;  /* 0x00000004ed0e7825 */ /* 0x048fe200078e0228 */
[----:B------:R-:W-:Y:S03]  /*304a0*/  STL.64 [R1+0x3c0], R24 ;  /* 0x0003c01801007387 */ /* 0x000fe60000100a00 */
[C---:B----4-:R-:W-:Y:S01]  /*304b0*/  IMAD.WIDE R16, R237.reuse, 0x4, R22 ;  /* 0x00000004ed107825 */ /* 0x050fe200078e0216 */
[----:B------:R-:W-:Y:S03]  /*304c0*/  LDGSTS.E [R13+0x25600], desc[UR8][R24.64], P0 ;  /* 0x25600000180d7fae */ /* 0x000fe60008121848 */
[----:B-1----:R-:W-:-:S04]  /*304d0*/  IMAD.WIDE R18, R237, 0x4, R20 ;  /* 0x00000004ed127825 */ /* 0x002fc800078e0214 */
[C---:B------:R-:W-:Y:S01]  /*304e0*/  IMAD.WIDE R20, R237.reuse, 0x4, R42 ;  /* 0x00000004ed147825 */ /* 0x040fe200078e022a */
[----:B------:R1:W-:Y:S04]  /*304f0*/  STL.64 [R1+0x3b8], R18 ;  /* 0x0003b81201007387 */ /* 0x0003e80000100a00 */
[----:B------:R1:W-:Y:S04]  /*30500*/  LDGSTS.E [R12+0x25a00], desc[UR8][R18.64], P0 ;  /* 0x25a00000120c7fae */ /* 0x0003e80008121848 */
        /* <DEDUP_REMOVED lines=15> */
[----:B------:R-:W-:Y:S04]  /*30600*/  STL.64 [R1+0x388], R14 ;  /* 0x0003880e01007387 */ /* 0x000fe80000100a00 */
[----:B------:R1:W-:Y:S01]  /*30610*/  LDGSTS.E [R10+0x27200], desc[UR8][R14.64], P0 ;  /* 0x272000000e0a7fae */ /* 0x0003e20008121848 */
[----:B--2---:R-:W-:-:S03]  /*30620*/  IMAD.WIDE R16, R237, 0x4, R38 ;  /* 0x00000004ed107825 */ /* 0x004fc600078e0226 */
[----:B------:R2:W-:Y:S04]  /*30630*/  STL.64 [R1+0x380], R20 ;  /* 0x0003801401007387 */ /* 0x0005e80000100a00 */
[----:B------:R3:W-:Y:S01]  /*30640*/  LDGSTS.E [R13+0x27600], desc[UR8][R20.64], P0 ;  /* 0x27600000140d7fae */ /* 0x0007e20008121848 */
[----:B-1----:R-:W-:-:S03]  /*30650*/  VIADD R10, R249, 0x100000 ;  /* 0x00100000f90a7836 */ /* 0x002fc60000000000 */
[----:B------:R1:W-:Y:S04]  /*30660*/  STL.64 [R1+0x378], R18 ;  /* 0x0003781201007387 */ /* 0x0003e80000100a00 */
[----:B------:R4:W-:Y:S01]  /*30670*/  LDGSTS.E [R12+0x27a00], desc[UR8][R18.64], P0 ;  /* 0x27a00000120c7fae */ /* 0x0009e20008121848 */
[----:B---3--:R-:W-:Y:S01]  /*30680*/  IADD3 R13, R249, 0x100000, RZ ;  /* 0x00100000f90d7810 */ /* 0x008fe20007ffe0ff */
[----:B--2---:R-:W-:Y:S02]  /*30690*/  IMAD.WIDE R20, R237, 0x4, R234 ;  /* 0x00000004ed147825 */ /* 0x004fe400078e02ea */
[----:B------:R2:W-:Y:S04]  /*306a0*/  STL.64 [R1+0x370], R16 ;  /* 0x0003701001007387 */ /* 0x0005e80000100a00 */
[----:B------:R3:W-:Y:S01]  /*306b0*/  LDGSTS.E [R11+0x27e00], desc[UR8][R16.64], P0 ;  /* 0x27e00000100b7fae */ /* 0x0007e20008121848 */
[----:B----4-:R-:W-:-:S02]  /*306c0*/  VIADD R12, R249, 0x100000 ;  /* 0x00100000f90c7836 */ /* 0x010fc40000000000 */
[----:B-1----:R-:W-:Y:S01]  /*306d0*/  IMAD.WIDE R18, R237, 0x4, R228 ;  /* 0x00000004ed127825 */ /* 0x002fe200078e02e4 */
[----:B---3--:R-:W-:-:S03]  /*306e0*/  IADD3 R11, R249, 0x100000, RZ ;  /* 0x00100000f90b7810 */ /* 0x008fc60007ffe0ff */
[----:B--2---:R-:W-:-:S04]  /*306f0*/  IMAD.WIDE R16, R237, 0x4, R222 ;  /* 0x00000004ed107825 */ /* 0x004fc800078e02de */
[----:B------:R-:W-:-:S04]  /*30700*/  IMAD.WIDE R26, R237, 0x4, R200 ;  /* 0x00000004ed1a7825 */ /* 0x000fc800078e02c8 */
[C---:B------:R-:W-:Y:S02]  /*30710*/  IMAD.WIDE R24, R237.reuse, 0x4, R202 ;  /* 0x00000004ed187825 */ /* 0x040fe400078e02ca */
[----:B------:R-:W1:Y:S02]  /*30720*/  LDC R202, c[0x0][0x230] ;  /* 0x00008c00ffca7b82 */ /* 0x000e640000000800 */
[----:B------:R-:W-:-:S06]  /*30730*/  IMAD.WIDE R22, R237, 0x4, R204 ;  /* 0x00000004ed167825 */ /* 0x000fcc00078e02cc */
[----:B------:R-:W2:Y:S01]  /*30740*/  LDC R203, c[0x0][0x230] ;  /* 0x00008c00ffcb7b82 */ /* 0x000ea20000000800 */
[----:B------:R-:W-:-:S05]  /*30750*/  IMAD.WIDE R14, R237, 0x4, R246 ;  /* 0x00000004ed0e7825 */ /* 0x000fca00078e02f6 */
[----:B------:R3:W-:Y:S04]  /*30760*/  STL.64 [R1+0x368], R14 ;  /* 0x0003680e01007387 */ /* 0x0007e80000100a00 */
[----:B------:R3:W-:Y:S04]  /*30770*/  LDGSTS.E [R10+0x20280], desc[UR8][R14.64], P0 ;  /* 0x202800000e0a7fae */ /* 0x0007e80008121848 */
[----:B------:R4:W-:Y:S04]  /*30780*/  STL.64 [R1+0x360], R20 ;  /* 0x0003601401007387 */ /* 0x0009e80000100a00 */
[----:B------:R4:W-:Y:S01]  /*30790*/  LDGSTS.E [R13+0x20680], desc[UR8][R20.64], P0 ;  /* 0x20680000140d7fae */ /* 0x0009e20008121848 */
[----:B---3--:R-:W-:-:S03]  /*307a0*/  IMAD.WIDE R14, R237, 0x4, R216 ;  /* 0x00000004ed0e7825 */ /* 0x008fc600078e02d8 */
[----:B------:R3:W-:Y:S04]  /*307b0*/  STL.64 [R1+0x358], R18 ;  /* 0x0003581201007387 */ /* 0x0007e80000100a00 */
[----:B------:R3:W-:Y:S01]  /*307c0*/  LDGSTS.E [R12+0x20a80], desc[UR8][R18.64], P0 ;  /* 0x20a80000120c7fae */ /* 0x0007e20008121848 */
[----:B----4-:R-:W-:-:S03]  /*307d0*/  IMAD.WIDE R20, R237, 0x4, R56 ;  /* 0x00000004ed147825 */ /* 0x010fc600078e0238 */
        /* <DEDUP_REMOVED lines=71> */
[----:B----4-:R-:W4:Y:S03]  /*30c50*/  LDC R20, c[0x0][0x230] ;  /* 0x00008c00ff147b82 */ /* 0x010f260000000800 */
[----:B------:R1:W-:Y:S04]  /*30c60*/  STL.64 [R1+0x290], R16 ;  /* 0x0002901001007387 */ /* 0x0003e80000100a00 */
[----:B------:R1:W-:Y:S01]  /*30c70*/  LDGSTS.E [R11+0x26e80], desc[UR8][R16.64], P0 ;  /* 0x26e80000100b7fae */ /* 0x0003e20008121848 */
[----:B---3--:R-:W-:-:S03]  /*30c80*/  IMAD.WIDE R18, R237, 0x4, R100 ;  /* 0x00000004ed127825 */ /* 0x008fc600078e0264 */
[----:B------:R3:W-:Y:S04]  /*30c90*/  STL.64 [R1+0x288], R14 ;  /* 0x0002880e01007387 */ /* 0x0007e80000100a00 */
[----:B------:R3:W-:Y:S01]  /*30ca0*/  LDGSTS.E [R10+0x27280], desc[UR8][R14.64], P0 ;  /* 0x272800000e0a7fae */ /* 0x0007e20008121848 */
[----:B-1----:R-:W-:-:S03]  /*30cb0*/  IMAD.WIDE R16, R237, 0x4, R90 ;  /* 0x00000004ed107825 */ /* 0x002fc600078e025a */
[----:B------:R-:W-:Y:S04]  /*30cc0*/  STL.64 [R1+0x1708], R248 ;  /* 0x001708f801007387 */ /* 0x000fe80000100a00 */
[----:B------:R1:W-:Y:S01]  /*30cd0*/  STL.64 [R1+0x280], R18 ;  /* 0x0002801201007387 */ /* 0x0003e20000100a00 */
[----:B---3--:R-:W-:-:S03]  /*30ce0*/  IMAD.WIDE R14, R237, 0x4, R92 ;  /* 0x00000004ed0e7825 */ /* 0x008fc600078e025c */
[----:B------:R3:W-:Y:S01]  /*30cf0*/  LDGSTS.E [R13+0x27680], desc[UR8][R18.64], P0 ;  /* 0x27680000120d7fae */ /* 0x0007e20008121848 */
[----:B------:R-:W-:-:S03]  /*30d00*/  VIADD R10, R250, 0x100000 ;  /* 0x00100000fa0a7836 */ /* 0x000fc60000000000 */
[----:B------:R2:W-:Y:S04]  /*30d10*/  STL.64 [R1+0x278], R16 ;  /* 0x0002781001007387 */ /* 0x0005e80000100a00 */
[----:B------:R4:W-:Y:S01]  /*30d20*/  LDGSTS.E [R12+0x27a80], desc[UR8][R16.64], P0 ;  /* 0x27a80000100c7fae */ /* 0x0009e20008121848 */
[C---:B---3--:R-:W-:Y:S01]  /*30d30*/  IADD3 R13, R250.reuse, 0x100000, RZ ;  /* 0x00100000fa0d7810 */ /* 0x048fe20007ffe0ff */
[----:B-1----:R-:W-:Y:S02]  /*30d40*/  IMAD.WIDE R18, R237, 0x4, R232 ;  /* 0x00000004ed127825 */ /* 0x002fe400078e02e8 */
[----:B------:R1:W-:Y:S04]  /*30d50*/  STL.64 [R1+0x270], R14 ;  /* 0x0002700e01007387 */ /* 0x0003e80000100a00 */
[----:B------:R3:W-:Y:S01]  /*30d60*/  LDGSTS.E [R11+0x27e80], desc[UR8][R14.64], P0 ;  /* 0x27e800000e0b7fae */ /* 0x0007e20008121848 */
[----:B----4-:R-:W-:-:S02]  /*30d70*/  VIADD R12, R250, 0x100000 ;  /* 0x00100000fa0c7836 */ /* 0x010fc40000000000 */
[C---:B--2---:R-:W-:Y:S01]  /*30d80*/  IMAD.WIDE R16, R237.reuse, 0x4, R226 ;  /* 0x00000004ed107825 */ /* 0x044fe200078e02e2 */
[----:B------:R2:W-:Y:S04]  /*30d90*/  STL.64 [R1+0x268], R6 ;  /* 0x0002680601007387 */ /* 0x0005e80000100a00 */
[----:B------:R2:W-:Y:S01]  /*30da0*/  LDGSTS.E [R10+0x20300], desc[UR8][R6.64], P0 ;  /* 0x20300000060a7fae */ /* 0x0005e20008121848 */
[----:B---3--:R-:W-:Y:S01]  /*30db0*/  IADD3 R11, R250, 0x100000, RZ ;  /* 0x00100000fa0b7810 */ /* 0x008fe20007ffe0ff */
[C---:B-1----:R-:W-:Y:S02]  /*30dc0*/  IMAD.WIDE R14, R237.reuse, 0x4, R220 ;  /* 0x00000004ed0e7825 */ /* 0x042fe400078e02dc */
        /* <DEDUP_REMOVED lines=84> */
[----:B------:R1:W-:Y:S01]  /*31310*/  STL.64 [R1+0x180], R18 ;  /* 0x0001801201007387 */ /* 0x0003e20000100a00 */
[----:B------:R-:W4:Y:S03]  /*31320*/  LDC R154, c[0x0][0x230] ;  /* 0x00008c00ff9a7b82 */ /* 0x000f260000000800 */
[----:B------:R1:W-:Y:S01]  /*31330*/  LDGSTS.E [R13+0x27700], desc[UR8][R18.64], P0 ;  /* 0x27700000120d7fae */ /* 0x0003e20008121848 */
[----:B---3--:R-:W-:Y:S02]  /*31340*/  VIADD R10, R251, 0x100000 ;  /* 0x00100000fb0a7836 */ /* 0x008fe40000000000 */
[----:B--2---:R-:W-:Y:S01]  /*31350*/  IMAD.WIDE R6, R237, 0x4, R238 ;  /* 0x00000004ed067825 */ /* 0x004fe200078e02ee */
[----:B------:R2:W-:Y:S01]  /*31360*/  STL.64 [R1+0x178], R16 ;  /* 0x0001781001007387 */ /* 0x0005e20000100a00 */
[----:B------:R-:W3:Y:S03]  /*31370*/  LDC R155, c[0x0][0x230] ;  /* 0x00008c00ff9b7b82 */ /* 0x000ee60000000800 */
[----:B------:R2:W-:Y:S01]  /*31380*/  LDGSTS.E [R12+0x27b00], desc[UR8][R16.64], P0 ;  /* 0x27b00000100c7fae */ /* 0x0005e20008121848 */
[----:B-1----:R-:W-:Y:S01]  /*31390*/  IADD3 R13, R251, 0x100000, RZ ;  /* 0x00100000fb0d7810 */ /* 0x002fe20007ffe0ff */
[----:B------:R-:W-:-:S02]  /*313a0*/  IMAD.WIDE R18, R237, 0x4, R230 ;  /* 0x00000004ed127825 */ /* 0x000fc400078e02e6 */
[----:B------:R1:W-:Y:S04]  /*313b0*/  STL.64 [R1+0x170], R14 ;  /* 0x0001700e01007387 */ /* 0x0003e80000100a00 */
[----:B------:R1:W-:Y:S01]  /*313c0*/  LDGSTS.E [R11+0x27f00], desc[UR8][R14.64], P0 ;  /* 0x27f000000e0b7fae */ /* 0x0003e20008121848 */
[----:B--2---:R-:W-:-:S03]  /*313d0*/  VIADD R12, R251, 0x100000 ;  /* 0x00100000fb0c7836 */ /* 0x004fc60000000000 */
[----:B------:R2:W-:Y:S01]  /*313e0*/  STL.64 [R1+0x168], R6 ;  /* 0x0001680601007387 */ /* 0x0005e20000100a00 */
[----:B------:R-:W-:-:S03]  /*313f0*/  IMAD.WIDE R16, R237, 0x4, R224 ;  /* 0x00000004ed107825 */ /* 0x000fc600078e02e0 */
[----:B------:R2:W-:Y:S01]  /*31400*/  LDGSTS.E [R10+0x20380], desc[UR8][R6.64], P0 ;  /* 0x20380000060a7fae */ /* 0x0005e20008121848 */
[----:B-1----:R-:W-:Y:S01]  /*31410*/  IADD3 R11, R251, 0x100000, RZ ;  /* 0x00100000fb0b7810 */ /* 0x002fe20007ffe0ff */
[C---:B------:R-:W-:Y:S02]  /*31420*/  IMAD.WIDE R14, R237.reuse, 0x4, R218 ;  /* 0x00000004ed0e7825 */ /* 0x040fe400078e02da */
        /* <DEDUP_REMOVED lines=21> */
[----:B------:R2:W-:Y:S01]  /*31580*/  STL.64 [R1+0x128], R6 ;  /* 0x0001280601007387 */ /* 0x0005e20000100a00 */
[----:B---3--:R-:W-:Y:S01]  /*31590*/  IADD3 R155, R155, -0x1ae, RZ ;  /* 0xfffffe529b9b7810 */ /* 0x008fe20007ffe0ff */
[----:B------:R-:W3:Y:S02]  /*315a0*/  LDC R170, c[0x0][0x230] ;  /* 0x00008c00ffaa7b82 */ /* 0x000ee40000000800 */
[----:B------:R2:W-:Y:S01]  /*315b0*/  LDGSTS.E [R10+0x22380], desc[UR8][R6.64], P0 ;  /* 0x22380000060a7fae */ /* 0x0005e20008121848 */
[----:B-1----:R-:W-:-:S03]  /*315c0*/  IMAD.WIDE R14, R237, 0x4, R172 ;  /* 0x00000004ed0e7825 */ /* 0x002fc600078e02ac */
[----:B------:R1:W-:Y:S02]  /*315d0*/  STL.64 [R1+0x120], R18 ;  /* 0x0001201201007387 */ /* 0x0003e40000100a00 */
[----:B------:R-:W3:Y:S02]  /*315e0*/  LDC R171, c[0x0][0x230] ;  /* 0x00008c00ffab7b82 */ /* 0x000ee40000000800 */
        /* <DEDUP_REMOVED lines=9> */
[----:B------:R-:W3:Y:S03]  /*31680*/  LDC R178, c[0x0][0x230] ;  /* 0x00008c00ffb27b82 */ /* 0x000ee60000000800 */
[----:B------:R2:W-:Y:S01]  /*31690*/  LDGSTS.E [R10+0x23380], desc[UR8][R6.64], P0 ;  /* 0x23380000060a7fae */ /* 0x0005e20008121848 */
[----:B-1----:R-:W-:-:S03]  /*316a0*/  IMAD.WIDE R14, R237, 0x4, R180 ;  /* 0x00000004ed0e7825 */ /* 0x002fc600078e02b4 */
[----:B------:R1:W-:Y:S01]  /*316b0*/  STL.64 [R1+0x100], R18 ;  /* 0x0001001201007387 */ /* 0x0003e20000100a00 */
[----:B------:R-:W3:Y:S03]  /*316c0*/  LDC R179, c[0x0][0x230] ;  /* 0x00008c00ffb37b82 */ /* 0x000ee60000000800 */
        /* <DEDUP_REMOVED lines=9> */
[----:B----4-:R-:W-:-:S03]  /*31760*/  VIADD R154, R154, 0xfffffe51 ;  /* 0xfffffe519a9a7836 */ /* 0x010fc60000000000 */
[----:B------:R2:W-:Y:S01]  /*31770*/  LDGSTS.E [R10+0x24380], desc[UR8][R6.64], P0 ;  /* 0x24380000060a7fae */ /* 0x0005e20008121848 */
[----:B---3--:R-:W-:Y:S01]  /*31780*/  VIADD R170, R170, 0xfffffe31 ;  /* 0xfffffe31aaaa7836 */ /* 0x008fe20000000000 */
[----:B------:R-:W-:Y:S01]  /*31790*/  IADD3 R171, R171, -0x1ce, RZ ;  /* 0xfffffe32abab7810 */ /* 0x000fe20007ffe0ff */
[----:B------:R-:W-:Y:S02]  /*317a0*/  VIADD R178, R178, 0xfffffe13 ;  /* 0xfffffe13b2b27836 */ /* 0x000fe40000000000 */
[----:B-1----:R-:W-:Y:S01]  /*317b0*/  IMAD.WIDE R14, R237, 0x4, R188 ;  /* 0x00000004ed0e7825 */ /* 0x002fe200078e02bc */
[----:B------:R1:W-:Y:S01]  /*317c0*/  STL.64 [R1+0xe0], R18 ;  /* 0x0000e01201007387 */ /* 0x0003e20000100a00 */
[----:B------:R-:W-:Y:S01]  /*317d0*/  IADD3 R179, R179, -0x1d0, RZ ;  /* 0xfffffe30b3b37810 */ /* 0x000fe20007ffe0ff */
[----:B------:R-:W3:Y:S02]  /*317e0*/  LDC R186, c[0x0][0x230] ;  /* 0x00008c00ffba7b82 */ /* 0x000ee40000000800 */
[----:B------:R1:W-:Y:S01]  /*317f0*/  LDGSTS.E [R13+0x24780], desc[UR8][R18.64], P0 ;  /* 0x24780000120d7fae */ /* 0x0003e20008121848 */
[----:B--2---:R-:W-:-:S03]  /*31800*/  IMAD.WIDE R6, R237, 0x4, R190 ;  /* 0x00000004ed067825 */ /* 0x004fc600078e02be */
[----:B------:R2:W-:Y:S02]  /*31810*/  STL.64 [R1+0xd8], R16 ;  /* 0x0000d81001007387 */ /* 0x0005e40000100a00 */
[----:B------:R-:W4:Y:S02]  /*31820*/  LDC R187, c[0x0][0x230] ;  /* 0x00008c00ffbb7b82 */ /* 0x000f240000000800 */
        /* <DEDUP_REMOVED lines=13> */
[----:B------:R-:W-:Y:S04]  /*31900*/  STL.64 [R1+0xb8], R16 ;  /* 0x0000b81001007387 */ /* 0x000fe80000100a00 */
[----:B------:R-:W-:Y:S04]  /*31910*/  LDGSTS.E [R12+0x25b80], desc[UR8][R16.64], P0 ;  /* 0x25b80000100c7fae */ /* 0x000fe80008121848 */
[----:B------:R2:W-:Y:S01]  /*31920*/  STL.64 [R1+0xb0], R14 ;  /* 0x0000b00e01007387 */ /* 0x0005e20000100a00 */
[----:B-1----:R-:W1:Y:S03]  /*31930*/  LDC R18, c[0x0][0x230] ;  /* 0x00008c00ff127b82 */ /* 0x002e660000000800 */
[----:B------:R2:W-:Y:S04]  /*31940*/  LDGSTS.E [R11+0x25f80], desc[UR8][R14.64], P0 ;  /* 0x25f800000e0b7fae */ /* 0x0005e80008121848 */
[----:B------:R4:W-:Y:S01]  /*31950*/  STL.64 [R1+0xa8], R6 ;  /* 0x0000a80601007387 */ /* 0x0009e20000100a00 */
[----:B------:R-:W3:Y:S03]  /*31960*/  LDC R19, c[0x0][0x230] ;  /* 0x00008c00ff137b82 */ /* 0x000ee60000000800 */
[----:B------:R4:W-:Y:S04]  /*31970*/  LDGSTS.E [R10+0x26380], desc[UR8][R6.64], P0 ;  /* 0x26380000060a7fae */ /* 0x0009e80008121848 */
[----:B------:R4:W-:Y:S01]  /*31980*/  STL.64 [R1+0xa0], R26 ;  /* 0x0000a01a01007387 */ /* 0x0009e20000100a00 */
[----:B--2---:R-:W2:Y:S03]  /*31990*/  LDC R15, c[0x0][0x230] ;  /* 0x00008c00ff0f7b82 */ /* 0x004ea60000000800 */
[----:B------:R1:W-:Y:S01]  /*319a0*/  STL.64 [R1+0x98], R24 ;  /* 0x0000981801007387 */ /* 0x0003e20000100a00 */
[----:B----4-:R-:W-:-:S03]  /*319b0*/  IMAD.WIDE R6, R237, 0x4, R206 ;  /* 0x00000004ed067825 */ /* 0x010fc600078e02ce */
[----:B------:R4:W-:Y:S01]  /*319c0*/  LDGSTS.E [R13+0x26780], desc[UR8][R26.64], P0 ;  /* 0x267800001a0d7fae */ /* 0x0009e20008121848 */
[----:B------:R-:W2:Y:S03]  /*319d0*/  LDC R14, c[0x0][0x230] ;  /* 0x00008c00ff0e7b82 */ /* 0x000ea60000000800 */
[----:B------:R1:W-:Y:S04]  /*319e0*/  STL.64 [R1+0x90], R22 ;  /* 0x0000901601007387 */ /* 0x0003e80000100a00 */
[----:B------:R-:W-:Y:S01]  /*319f0*/  LDGSTS.E [R12+0x26b80], desc[UR8][R24.64], P0 ;  /* 0x26b80000180c7fae */ /* 0x000fe20008121848 */
[----:B------:R-:W2:Y:S03]  /*31a00*/  LDC R17, c[0x0][0x230] ;  /* 0x00008c00ff117b82 */ /* 0x000ea60000000800 */
[----:B------:R3:W-:Y:S01]  /*31a10*/  STL.64 [R1+0x88], R6 ;  /* 0x0000880601007387 */ /* 0x0007e20000100a00 */
[----:B----4-:R-:W-:-:S03]  /*31a20*/  IMAD.WIDE R26, R237, 0x4, R208 ;  /* 0x00000004ed1a7825 */ /* 0x010fc600078e02d0 */
[----:B------:R4:W-:Y:S01]  /*31a30*/  LDGSTS.E [R11+0x26f80], desc[UR8][R22.64], P0 ;  /* 0x26f80000160b7fae */ /* 0x0009e20008121848 */
[----:B------:R-:W2:Y:S03]  /*31a40*/  LDC R16, c[0x0][0x230] ;  /* 0x00008c00ff107b82 */ /* 0x000ea60000000800 */
[----:B-1----:R-:W2:Y:S04]  /*31a50*/  LDL.LU.64 R24, [R1+0x68] ;  /* 0x0000680001187983 */ /* 0x002ea80000300a00 */
[----:B------:R-:W2:Y:S01]  /*31a60*/  LDL.LU.64 R246, [R1+0x1190] ;  /* 0x0011900001f67983 */ /* 0x000ea20000300a00 */
[----:B----4-:R-:W-:-:S03]  /*31a70*/  IMAD.WIDE R22, R237, 0x4, R210 ;  /* 0x00000004ed167825 */ /* 0x010fc600078e02d2 */
[----:B------:R-:W-:Y:S01]  /*31a80*/  STL.64 [R1+0x80], R26 ;  /* 0x0000801a01007387 */ /* 0x000fe20000100a00 */
[----:B------:R-:W-:Y:S01]  /*31a90*/  IADD3 R187, R187, -0x1ee, RZ ;  /* 0xfffffe12bbbb7810 */ /* 0x000fe20007ffe0ff */
[----:B------:R-:W1:Y:S02]  /*31aa0*/  LDC R210, c[0x0][0x230] ;  /* 0x00008c00ffd27b82 */ /* 0x000e640000000800 */
[----:B------:R4:W-:Y:S04]  /*31ab0*/  LDGSTS.E [R10+0x27380], desc[UR8][R6.64], P0 ;  /* 0x27380000060a7fae */ /* 0x0009e80008121848 */
[----:B------:R-:W-:Y:S01]  /*31ac0*/  STL.64 [R1+0x1710], R250 ;  /* 0x001710fa01007387 */ /* 0x000fe20000100a00 */
[----:B------:R-:W-:Y:S02]  /*31ad0*/  VIADD R13, R18, 0xfffffe7d ;  /* 0xfffffe7d120d7836 */ /* 0x000fe40000000000 */
[----:B---3--:R-:W-:Y:S01]  /*31ae0*/  VIADD R186, R186, 0xfffffe11 ;  /* 0xfffffe11baba7836 */ /* 0x008fe20000000000 */
[----:B------:R3:W-:Y:S01]  /*31af0*/  STL.64 [R1+0x78], R22 ;  /* 0x0000781601007387 */ /* 0x0007e20000100a00 */
[----:B------:R-:W1:Y:S03]  /*31b00*/  LDC R18, c[0x0][0x230] ;  /* 0x00008c00ff127b82 */ /* 0x000e660000000800 */
[----:B------:R3:W-:Y:S04]  /*31b10*/  LDGSTS.E [R12+0x27780], desc[UR8][R26.64], P0 ;  /* 0x277800001a0c7fae */ /* 0x0007e80008121848 */
[----:B------:R3:W-:Y:S01]  /*31b20*/  LDGSTS.E [R11+0x27b80], desc[UR8][R22.64], P0 ;  /* 0x27b80000160b7fae */ /* 0x0007e20008121848 */
[----:B------:R-:W-:Y:S01]  /*31b30*/  VIADD R194, R194, 0xfffffe6f ;  /* 0xfffffe6fc2c27836 */ /* 0x000fe20000000000 */
[----:B------:R-:W-:Y:S01]  /*31b40*/  IADD3 R195, R195, -0x1f0, RZ ;  /* 0xfffffe10c3c37810 */ /* 0x000fe20007ffe0ff */
[----:B------:R-:W-:Y:S01]  /*31b50*/  VIADD R202, R202, 0xfffffe6d ;  /* 0xfffffe6dcaca7836 */ /* 0x000fe20000000000 */
[----:B------:R-:W3:Y:S01]  /*31b60*/  LDL.LU.64 R40, [R1+0x1188] ;  /* 0x0011880001287983 */ /* 0x000ee20000300a00 */
[----:B----4-:R-:W-:-:S04]  /*31b70*/  IMAD.WIDE R6, R237, 0x4, R212 ;  /* 0x00000004ed067825 */ /* 0x010fc800078e02d4 */
[----:B--2---:R-:W-:Y:S01]  /*31b80*/  IMAD.WIDE R28, R252, 0x4, R24 ;  /* 0x00000004fc1c7825 */ /* 0x004fe200078e0218 */
[----:B---3--:R-:W2:Y:S01]  /*31b90*/  LDL.LU.64 R22, [R1+0x1180] ;  /* 0x0011800001167983 */ /* 0x008ea20000300a00 */
[----:B------:R-:W-:Y:S01]  /*31ba0*/  IADD3 R203, R203, -0x192, RZ ;  /* 0xfffffe6ecbcb7810 */ /* 0x000fe20007ffe0ff */
[----:B------:R-:W3:Y:S02]  /*31bb0*/  LDC R211, c[0x0][0x230] ;  /* 0x00008c00ffd37b82 */ /* 0x000ee40000000800 */
[----:B------:R-:W4:Y:S04]  /*31bc0*/  LDL.LU.64 R34, [R1+0x1178] ;  /* 0x0011780001227983 */ /* 0x000f280000300a00 */
[----:B------:R-:W3:Y:S01]  /*31bd0*/  LDL.LU.64 R32, [R1+0x1170] ;  /* 0x0011700001207983 */ /* 0x000ee20000300a00 */
[----:B------:R-:W-:Y:S01]  /*31be0*/  VIADD R12, R15, 0xfffffe7f ;  /* 0xfffffe7f0f0c7836 */ /* 0x000fe20000000000 */
[----:B------:R-:W-:Y:S01]  /*31bf0*/  IADD3 R11, R14, -0x182, RZ ;  /* 0xfffffe7e0e0b7810 */ /* 0x000fe20007ffe0ff */
[----:B------:R-:W1:Y:S01]  /*31c00*/  LDC R15, c[0x0][0x230] ;  /* 0x00008c00ff0f7b82 */ /* 0x000e620000000800 */
[----:B------:R1:W-:Y:S04]  /*31c10*/  STL.64 [R1+0x16b8], R6 ;  /* 0x0016b80601007387 */ /* 0x0003e80000100a00 */
[----:B------:R-:W3:Y:S01]  /*31c20*/  LDL.LU.64 R26, [R1+0x1168] ;  /* 0x00116800011a7983 */ /* 0x000ee20000300a00 */
[----:B------:R-:W-:-:S02]  /*31c30*/  ISETP.GE.U32.AND P5, PT, R13, 0x7ffffdfe, PT ;  /* 0x7ffffdfe0d00780c */ /* 0x000fc40003fa6070 */
[----:B------:R-:W3:Y:S01]  /*31c40*/  LDC R212, c[0x0][0x230] ;  /* 0x00008c00ffd47b82 */ /* 0x000ee20000000800 */
[----:B------:R-:W3:Y:S04]  /*31c50*/  LDL.LU.64 R162, [R1+0x1160] ;  /* 0x0011600001a27983 */ /* 0x000ee80000300a00 */
[----:B------:R1:W-:Y:S01]  /*31c60*/  LDGSTS.E [R10+0x27f80], desc[UR8][R6.64], P0 ;  /* 0x27f80000060a7fae */ /* 0x0003e20008121848 */
[----:B------:R-:W-:Y:S02]  /*31c70*/  ISETP.GE.U32.AND P1, PT, R12, 0x7ffffe00, PT ;  /* 0x7ffffe000c00780c */ /* 0x000fe40003f26070 */
[----:B------:R-:W-:Y:S01]  /*31c80*/  ISETP.GE.U32.AND P6, PT, R11, 0x7ffffdff, PT ;  /* 0x7ffffdff0b00780c */ /* 0x000fe20003fc6070 */
[----:B------:R1:W-:Y:S01]  /*31c90*/  STL.64 [R1+0x68], R28 ;  /* 0x0000681c01007387 */ /* 0x0003e20000100a00 */
[----:B------:R-:W3:Y:S03]  /*31ca0*/  LDC R14, c[0x0][0x230] ;  /* 0x00008c00ff0e7b82 */ /* 0x000ee60000000800 */
[----:B------:R-:W3:Y:S01]  /*31cb0*/  LDL.LU.64 R24, [R1+0x460] ;  /* 0x0004600001187983 */ /* 0x000ee20000300a00 */
[----:B-1----:R-:W-:-:S03]  /*31cc0*/  IMAD.WIDE R6, R252, 0x4, R246 ;  /* 0x00000004fc067825 */ /* 0x002fc600078e02f6 */
[----:B------:R-:W0:Y:S01]  /*31cd0*/  LDGDEPBAR ;  /* 0x00000000000079af */ /* 0x000e220000000000 */
[----:B------:R-:W1:Y:S03]  /*31ce0*/  LDC R13, c[0x0][0x230] ;  /* 0x00008c00ff0d7b82 */ /* 0x000e660000000800 */
[----:B------:R3:W-:Y:S04]  /*31cf0*/  STL.64 [R1+0x60], R6 ;  /* 0x0000600601007387 */ /* 0x0007e80000100a00 */
[----:B------:R-:W3:Y:S01]  /*31d00*/  LDL.LU.64 R246, [R1+0x468] ;  /* 0x0004680001f67983 */ /* 0x000ee20000300a00 */
[----:B------:R-:W-:Y:S01]  /*31d10*/  BAR.SYNC.DEFER_BLOCKING 0x0 ;  /* 0x0000000000007b1d */ /* 0x000fe20000010000 */
[----:B------:R-:W-:-:S05]  /*31d20*/  VIADD R11, R20, 0xfffffe5f ;  /* 0xfffffe5f140b7836 */ /* 0x000fca0000000000 */
[----:B------:R-:W-:Y:S01]  /*31d30*/  @!PT LDS RZ, [RZ] ;  /* 0x00000000fffff984 */ /* 0x000fe20000000800 */
[----:B------:R-:W-:Y:S01]  /*31d40*/  @!PT LDS RZ, [RZ] ;  /* 0x00000000fffff984 */ /* 0x000fe20000000800 */
[----:B------:R-:W-:Y:S01]  /*31d50*/  @!PT LDS RZ, [RZ] ;  /* 0x00000000fffff984 */ /* 0x000fe20000000800 */
[----:B------:R1:W-:Y:S04]  /*31d60*/  LDGSTS.E [R244+0x60000], desc[UR8][R28.64], !P1 ;  /* 0x600000001cf47fae */ /* 0x0003e8000c921848 */
[----:B------:R3:W-:Y:S01]  /*31d70*/  LDGSTS.E [R244+0x64000], desc[UR8][R6.64], !P1 ;  /* 0x6400000006f47fae */ /* 0x0007e2000c921848 */
[----:B-1----:R-:W-:-:S05]  /*31d80*/  IMAD.WIDE R28, R252, 0x4, R40 ;  /* 0x00000004fc1c7825 */ /* 0x002fca00078e0228 */
[----:B------:R-:W-:Y:S04]  /*31d90*/  STL.64 [R1+0x58], R28 ;  /* 0x0000581c01007387 */ /* 0x000fe80000100a00 */
[----:B------:R-:W-:Y:S01]  /*31da0*/  LDGSTS.E [R244+0x60004], desc[UR8][R28.64], !P6 ;  /* 0x600040001cf47fae */ /* 0x000fe2000f121848 */
[----:B--2---:R-:W-:-:S04]  /*31db0*/  IMAD.WIDE R22, R252, 0x4, R22 ;  /* 0x00000004fc167825 */ /* 0x004fc800078e0216 */
[C---:B----4-:R-:W-:Y:S01]  /*31dc0*/  IMAD.WIDE R20, R252.reuse, 0x4, R34 ;  /* 0x00000004fc147825 */ /* 0x050fe200078e0222 */
[----:B------:R1:W-:Y:S03]  /*31dd0*/  STL.64 [R1+0x50], R22 ;  /* 0x0000501601007387 */ /* 0x0003e60000100a00 */
[C---:B---3--:R-:W-:Y:S01]  /*31de0*/  IMAD.WIDE R6, R252.reuse, 0x4, R32 ;  /* 0x00000004fc067825 */ /* 0x048fe200078e0220 */
[----:B------:R2:W-:Y:S04]  /*31df0*/  STL.64 [R1+0x48], R20 ;  /* 0x0000481401007387 */ /* 0x0005e80000100a00 */
[----:B------:R-:W-:Y:S04]  /*31e00*/  LDGSTS.E [R244+0x64004], desc[UR8][R22.64], !P6 ;  /* 0x6400400016f47fae */ /* 0x000fe8000f121848 */
[----:B------:R-:W3:Y:S04]  /*31e10*/  LDL.LU.64 R40, [R1+0x470] ;  /* 0x0004700001287983 */ /* 0x000ee80000300a00 */
[----:B------:R4:W-:Y:S04]  /*31e20*/  STL.64 [R1+0x40], R6 ;  /* 0x0000400601007387 */ /* 0x0009e80000100a00 */
[----:B------:R2:W-:Y:S04]  /*31e30*/  LDGSTS.E [R244+0x60008], desc[UR8][R20.64], !P5 ;  /* 0x6000800014f47fae */ /* 0x0005e8000e921848 */
[----:B-1----:R-:W3:Y:S04]  /*31e40*/  LDL.LU.64 R22, [R1+0x478] ;  /* 0x0004780001167983 */ /* 0x002ee80000300a00 */
[----:B------:R4:W-:Y:S01]  /*31e50*/  LDGSTS.E [R244+0x64008], desc[UR8][R6.64], !P5 ;  /* 0x6400800006f47fae */ /* 0x0009e2000e921848 */
[----:B--2---:R-:W-:-:S03]  /*31e60*/  IMAD.WIDE R20, R252, 0x4, R26 ;  /* 0x00000004fc147825 */ /* 0x004fc600078e021a */
[----:B------:R-:W2:Y:S04]  /*31e70*/  LDL.LU.64 R34, [R1+0x480] ;  /* 0x0004800001227983 */ /* 0x000ea80000300a00 */
[----:B------:R-:W2:Y:S01]  /*31e80*/  LDL.LU.64 R32, [R1+0x488] ;  /* 0x0004880001207983 */ /* 0x000ea20000300a00 */
[----:B----4-:R-:W-:-:S03]  /*31e90*/  IMAD.WIDE R6, R252, 0x4, R162 ;  /* 0x00000004fc067825 */ /* 0x010fc600078e02a2 */
[----:B------:R-:W-:Y:S04]  /*31ea0*/  STL.64 [R1+0x38], R20 ;  /* 0x0000381401007387 */ /* 0x000fe80000100a00 */
[----:B------:R1:W-:Y:S01]  /*31eb0*/  STL.64 [R1+0x30], R6 ;  /* 0x0000300601007387 */ /* 0x0003e20000100a00 */
[----:B------:R-:W-:-:S03]  /*31ec0*/  IMAD.WIDE R152, R252, 0x4, R24 ;  /* 0x00000004fc987825 */ /* 0x000fc600078e0218 */
[----:B------:R-:W4:Y:S01]  /*31ed0*/  LDL.LU.64 R26, [R1+0x490] ;  /* 0x00049000011a7983 */ /* 0x000f220000300a00 */
[----:B------:R-:W-:-:S03]  /*31ee0*/  IMAD.WIDE R150, R252, 0x4, R246 ;  /* 0x00000004fc967825 */ /* 0x000fc600078e02f6 */
[----:B------:R-:W4:Y:S04]  /*31ef0*/  LDL.LU.64 R162, [R1+0x498] ;  /* 0x0004980001a27983 */ /* 0x000f280000300a00 */
[----:B------:R-:W4:Y:S04]  /*31f00*/  LDL.LU.64 R24, [R1+0x4a0] ;  /* 0x0004a00001187983 */ /* 0x000f280000300a00 */
[----:B------:R-:W4:Y:S04]  /*31f10*/  LDL.LU.64 R246, [R1+0x4a8] ;  /* 0x0004a80001f67983 */ /* 0x000f280000300a00 */
[----:B------:R-:W-:Y:S04]  /*31f20*/  STL.64 [R1+0x1690], R152 ;  /* 0x0016909801007387 */ /* 0x000fe80000100a00 */
[----:B------:R-:W-:Y:S01]  /*31f30*/  STL.64 [R1+0x16a0], R150 ;  /* 0x0016a09601007387 */ /* 0x000fe20000100a00 */
[----:B---3--:R-:W-:-:S03]  /*31f40*/  IMAD.WIDE R148, R252, 0x4, R40 ;  /* 0x00000004fc947825 */ /* 0x008fc600078e0228 */
[----:B------:R-:W3:Y:S01]  /*31f50*/  LDL.LU.64 R40, [R1+0x4b0] ;  /* 0x0004b00001287983 */ /* 0x000ee20000300a00 */
[----:B------:R-:W-:-:S03]  /*31f60*/  IMAD.WIDE R146, R252, 0x4, R22 ;  /* 0x00000004fc927825 */ /* 0x000fc600078e0216 */
[----:B------:R-:W3:Y:S01]  /*31f70*/  LDL.LU.64 R22, [R1+0x4b8] ;  /* 0x0004b80001167983 */ /* 0x000ee20000300a00 */
[----:B--2---:R-:W-:-:S03]  /*31f80*/  IMAD.WIDE R144, R252, 0x4, R34 ;  /* 0x00000004fc907825 */ /* 0x004fc600078e0222 */
[----:B------:R-:W2:Y:S01]  /*31f90*/  LDL.LU.64 R34, [R1+0x4c0] ;  /* 0x0004c00001227983 */ /* 0x000ea20000300a00 */
[----:B------:R-:W-:-:S03]  /*31fa0*/  IMAD.WIDE R142, R252, 0x4, R32 ;  /* 0x00000004fc8e7825 */ /* 0x000fc600078e0220 */
[----:B------:R-:W2:Y:S04]  /*31fb0*/  LDL.LU.64 R32, [R1+0x4c8] ;  /* 0x0004c80001207983 */ /* 0x000ea80000300a00 */
[----:B------:R-:W-:Y:S04]  /*31fc0*/  STL.64 [R1+0x16b0], R148 ;  /* 0x0016b09401007387 */ /* 0x000fe80000100a00 */
[----:B------:R-:W-:Y:S01]  /*31fd0*/  STL.64 [R1+0x16c0], R146 ;  /* 0x0016c09201007387 */ /* 0x000fe20000100a00 */
[----:B----4-:R-:W-:-:S03]  /*31fe0*/  IMAD.WIDE R140, R252, 0x4, R26 ;  /* 0x00000004fc8c7825 */ /* 0x010fc600078e021a */
[----:B------:R-:W-:Y:S01]  /*31ff0*/  STL.64 [R1+0x16c8], R144 ;  /* 0x0016c89001007387 */ /* 0x000fe20000100a00 */
[----:B------:R-:W-:-:S03]  /*32000*/  IMAD.WIDE R138, R252, 0x4, R162 ;  /* 0x00000004fc8a7825 */ /* 0x000fc600078e02a2 */
[----:B------:R-:W-:Y:S01]  /*32010*/  STL.64 [R1+0x16d0], R142 ;  /* 0x0016d08e01007387 */ /* 0x000fe20000100a00 */
[----:B------:R-:W-:-:S03]  /*32020*/  IMAD.WIDE R136, R252, 0x4, R24 ;  /* 0x00000004fc887825 */ /* 0x000fc600078e0218 */
[----:B------:R-:W4:Y:S01]  /*32030*/  LDL.LU.64 R26, [R1+0x4d0] ;  /* 0x0004d000011a7983 */ /* 0x000f220000300a00 */
[----:B------:R-:W-:-:S03]  /*32040*/  IMAD.WIDE R134, R252, 0x4, R246 ;  /* 0x00000004fc867825 */ /* 0x000fc600078e02f6 */
[----:B------:R-:W4:Y:S04]  /*32050*/  LDL.LU.64 R162, [R1+0x4d8] ;  /* 0x0004d80001a27983 */ /* 0x000f280000300a00 */
[----:B------:R-:W4:Y:S04]  /*32060*/  LDL.LU.64 R24, [R1+0x4e0] ;  /* 0x0004e00001187983 */ /* 0x000f280000300a00 */
[----:B------:R-:W4:Y:S04]  /*32070*/  LDL.LU.64 R246, [R1+0x4e8] ;  /* 0x0004e80001f67983 */ /* 0x000f280000300a00 */
[----:B------:R-:W-:Y:S04]  /*32080*/  STL.64 [R1+0x16d8], R140 ;  /* 0x0016d88c01007387 */ /* 0x000fe80000100a00 */
[----:B------:R-:W-:Y:S04]  /*32090*/  STL.64 [R1+0x16e0], R138 ;  /* 0x0016e08a01007387 */ /* 0x000fe80000100a00 */
        /* <DEDUP_REMOVED lines=11> */
[----:B------:R-:W-:Y:S04]  /*32150*/  STL.64 [R1+0x1718], R130 ;  /* 0x0017188201007387 */ /* 0x000fe80000100a00 */
[----:B------:R1:W-:Y:S01]  /*32160*/  STL.64 [R1+0x1720], R128 ;  /* 0x0017208001007387 */ /* 0x0003e20000100a00 */
[----:B----4-:R-:W-:-:S03]  /*32170*/  IMAD.WIDE R124, R252, 0x4, R26 ;  /* 0x00000004fc7c7825 */ /* 0x010fc600078e021a */
[----:B------:R-:W4:Y:S01]  /*32180*/  LDL.LU.64 R26, [R1+0x510] ;  /* 0x00051000011a7983 */ /* 0x000f220000300a00 */
[----:B------:R-:W-:-:S03]  /*32190*/  IMAD.WIDE R122, R252, 0x4, R162 ;  /* 0x00000004fc7a7825 */ /* 0x000fc600078e02a2 */
[----:B------:R-:W4:Y:S01]  /*321a0*/  LDL.LU.64 R162, [R1+0x518] ;  /* 0x0005180001a27983 */ /* 0x000f220000300a00 */
[----:B------:R-:W-:-:S03]  /*321b0*/  IMAD.WIDE R120, R252, 0x4, R24 ;  /* 0x00000004fc787825 */ /* 0x000fc600078e0218 */
[----:B------:R-:W4:Y:S01]  /*321c0*/  LDL.LU.64 R24, [R1+0x10e8] ;  /* 0x0010e80001187983 */ /* 0x000f220000300a00 */
[----:B------:R-:W-:-:S03]  /*321d0*/  IMAD.WIDE R118, R252, 0x4, R246 ;  /* 0x00000004fc767825 */ /* 0x000fc600078e02f6 */
[----:B------:R-:W1:Y:S01]  /*321e0*/  LDL.LU.64 R246, [R1+0x10e0] ;  /* 0x0010e00001f67983 */ /* 0x000e620000300a00 */
[----:B------:R-:W-:Y:S02]  /*321f0*/  IADD3 R12, R19, -0x184, RZ ;  /* 0xfffffe7c130c7810 */ /* 0x000fe40007ffe0ff */
[----:B------:R-:W-:Y:S01]  /*32200*/  IADD3 R10, R17, -0x1a2, RZ ;  /* 0xfffffe5e110a7810 */ /* 0x000fe20007ffe0ff */
[----:B------:R-:W1:Y:S01]  /*32210*/  LDC R19, c[0x0][0x230] ;  /* 0x00008c00ff137b82 */ /* 0x000e620000000800 */
[----:B------:R-:W-:-:S07]  /*32220*/  ISETP.GE.U32.AND P0, PT, R12, 0x7ffffdfd, PT ;  /* 0x7ffffdfd0c00780c */ /* 0x000fce0003f06070 */
[----:B------:R-:W3:Y:S01]  /*32230*/  LDC R12, c[0x0][0x230] ;  /* 0x00008c00ff0c7b82 */ /* 0x000ee20000000800 */
[----:B------:R-:W-:Y:S01]  /*32240*/  ISETP.GE.U32.AND P3, PT, R10, 0x7ffffddf, PT ;  /* 0x7ffffddf0a00780c */ /* 0x000fe20003f66070 */
[----:B------:R-:W-:Y:S01]  /*32250*/  VIADD R10, R16, 0xfffffe5d ;  /* 0xfffffe5d100a7836 */ /* 0x000fe20000000000 */
[----:B------:R-:W-:-:S03]  /*32260*/  ISETP.GE.U32.AND P4, PT, R11, 0x7ffffde0, PT ;  /* 0x7ffffde00b00780c */ /* 0x000fc60003f86070 */
[----:B------:R-:W-:Y:S02]  /*32270*/  LDGSTS.E [R244+0x6000c], desc[UR8][R20.64], !P0 ;  /* 0x6000c00014f47fae */ /* 0x000fe4000c121848 */
[----:B------:R-:W3:Y:S01]  /*32280*/  LDC R16, c[0x0][0x230] ;  /* 0x00008c00ff107b82 */ /* 0x000ee20000000800 */
[----:B------:R-:W-:Y:S01]  /*32290*/  IADD3 R11, R14, -0x1a4, RZ ;  /* 0xfffffe5c0e0b7810 */ /* 0x000fe20007ffe0ff */
[----:B------:R1:W-:Y:S03]  /*322a0*/  LDGSTS.E [R244+0x6400c], desc[UR8][R6.64], !P0 ;  /* 0x6400c00006f47fae */ /* 0x0003e6000c121848 */
[----:B------:R-:W-:-:S03]  /*322b0*/  ISETP.GE.U32.AND P6, PT, R11, 0x7ffffddd, PT ;  /* 0x7ffffddd0b00780c */ /* 0x000fc60003fc6070 */
[----:B------:R-:W3:Y:S01]  /*322c0*/  LDC R17, c[0x0][0x230] ;  /* 0x00008c00ff117b82 */ /* 0x000ee20000000800 */
[----:B------:R-:W-:Y:S01]  /*322d0*/  ISETP.GE.U32.AND P1, PT, R10, 0x7ffffdde, PT ;  /* 0x7ffffdde0a00780c */ /* 0x000fe20003f26070 */
[----:B------:R-:W-:Y:S01]  /*322e0*/  LDGSTS.E [R244+0x68000], desc[UR8][R152.64], !P4 ;  /* 0x6800000098f47fae */ /* 0x000fe2000e121848 */
[----:B---3--:R-:W-:Y:S01]  /*322f0*/  IADD3 R11, R12, -0x1c2, RZ ;  /* 0xfffffe3e0c0b7810 */ /* 0x008fe20007ffe0ff */
[----:B------:R-:W-:-:S04]  /*32300*/  VIADD R10, R15, 0xfffffe3f ;  /* 0xfffffe3f0f0a7836 */ /* 0x000fc80000000000 */
[----:B------:R-:W3:Y:S01]  /*32310*/  LDC R12, c[0x0][0x230] ;  /* 0x00008c00ff0c7b82 */ /* 0x000ee20000000800 */
[----:B------:R-:W-:Y:S01]  /*32320*/  LDGSTS.E [R244+0x6c000], desc[UR8][R150.64], !P4 ;  /* 0x6c00000096f47fae */ /* 0x000fe2000e121848 */
[----:B------:R-:W-:-:S03]  /*32330*/  ISETP.GE.U32.AND P0, PT, R11, 0x7ffffdbf, PT ;  /* 0x7ffffdbf0b00780c */ /* 0x000fc60003f06070 */
[----:B------:R-:W-:Y:S01]  /*32340*/  LDGSTS.E [R244+0x68004], desc[UR8][R148.64], !P3 ;  /* 0x6800400094f47fae */ /* 0x000fe2000d921848 */
[----:B------:R-:W-:Y:S02]  /*32350*/  IADD3 R11, R16, -0x1c4, RZ ;  /* 0xfffffe3c100b7810 */ /* 0x000fe40007ffe0ff */
[----:B------:R-:W3:Y:S01]  /*32360*/  LDC R14, c[0x0][0x230] ;  /* 0x00008c00ff0e7b82 */ /* 0x000ee20000000800 */
[----:B------:R-:W-:Y:S01]  /*32370*/  LDGSTS.E [R244+0x6c004], desc[UR8][R146.64], !P3 ;  /* 0x6c00400092f47fae */ /* 0x000fe2000d921848 */
[----:B------:R-:W-:Y:S02]  /*32380*/  ISETP.GE.U32.AND P3, PT, R11, 0x7ffffdbd, PT ;  /* 0x7ffffdbd0b00780c */ /* 0x000fe40003f66070 */
[----:B------:R-:W-:Y:S01]  /*32390*/  ISETP.GE.U32.AND P5, PT, R10, 0x7ffffdc0, PT ;  /* 0x7ffffdc00a00780c */ /* 0x000fe20003fa6070 */
[----:B------:R-:W-:Y:S01]  /*323a0*/  LDGSTS.E [R244+0x68008], desc[UR8][R144.64], !P1 ;  /* 0x6800800090f47fae */ /* 0x000fe2000c921848 */
[----:B------:R-:W-:Y:S01]  /*323b0*/  IADD3 R11, R13, -0x1e2, RZ ;  /* 0xfffffe1e0d0b7810 */ /* 0x000fe20007ffe0ff */
[----:B------:R-:W-:Y:S01]  /*323c0*/  VIADD R10, R17, 0xfffffe3d ;  /* 0xfffffe3d110a7836 */ /* 0x000fe20000000000 */
[----:B------:R-:W2:Y:S01]  /*323d0*/  LDC R13, c[0x0][0x230] ;  /* 0x00008c00ff0d7b82 */ /* 0x000ea20000000800 */
[----:B------:R-:W-:Y:S04]  /*323e0*/  LDGSTS.E [R244+0x6c008], desc[UR8][R142.64], !P1 ;  /* 0x6c0080008ef47fae */ /* 0x000fe8000c921848 */
[----:B------:R-:W-:Y:S01]  /*323f0*/  LDGSTS.E [R244+0x6800c], desc[UR8][R140.64], !P6 ;  /* 0x6800c0008cf47fae */ /* 0x000fe2000f121848 */
[----:B------:R-:W-:-:S02]  /*32400*/  ISETP.GE.U32.AND P4, PT, R10, 0x7ffffdbe, PT ;  /* 0x7ffffdbe0a00780c */ /* 0x000fc40003f86070 */
[----:B------:R-:W1:Y:S01]  /*32410*/  LDC R15, c[0x0][0x230] ;  /* 0x00008c00ff0f7b82 */ /* 0x000e620000000800 */
[----:B------:R-:W-:Y:S01]  /*32420*/  LDGSTS.E [R244+0x6c00c], desc[UR8][R138.64], !P6 ;  /* 0x6c00c0008af47fae */ /* 0x000fe2000f121848 */
[----:B------:R-:W-:Y:S02]  /*32430*/  ISETP.GE.U32.AND P6, PT, R11, 0x7ffffd9f, PT ;  /* 0x7ffffd9f0b00780c */ /* 0x000fe40003fc6070 */
[----:B---3--:R-:W-:Y:S01]  /*32440*/  IADD3 R11, R12, -0x1e4, RZ ;  /* 0xfffffe1c0c0b7810 */ /* 0x008fe20007ffe0ff */
[----:B------:R-:W-:Y:S01]  /*32450*/  VIADD R10, R18, 0xfffffe1f ;  /* 0xfffffe1f120a7836 */ /* 0x000fe20000000000 */
[----:B------:R-:W-:Y:S02]  /*32460*/  LDGSTS.E [R244+0x70000], desc[UR8][R136.64], !P5 ;  /* 0x7000000088f47fae */ /* 0x000fe4000e921848 */
[----:B------:R-:W3:Y:S02]  /*32470*/  LDC R12, c[0x0][0x230] ;  /* 0x00008c00ff0c7b82 */ /* 0x000ee40000000800 */
[----:B------:R-:W-:Y:S01]  /*32480*/  ISETP.GE.U32.AND P1, PT, R10, 0x7ffffda0, PT ;  /* 0x7ffffda00a00780c */ /* 0x000fe20003f26070 */
[----:B------:R-:W-:Y:S04]  /*32490*/  LDGSTS.E [R244+0x74000], desc[UR8][R134.64], !P5 ;  /* 0x7400000086f47fae */ /* 0x000fe8000e921848 */
[----:B------:R-:W-:Y:S01]  /*324a0*/  LDGSTS.E [R244+0x70004], desc[UR8][R132.64], !P0 ;  /* 0x7000400084f47fae */ /* 0x000fe2000c121848 */
[----:B------:R-:W3:Y:S03]  /*324b0*/  LDC R17, c[0x0][0x230] ;  /* 0x00008c00ff117b82 */ /* 0x000ee60000000800 */
[----:B------:R-:W-:Y:S01]  /*324c0*/  LDGSTS.E [R244+0x74004], desc[UR8][R130.64], !P0 ;  /* 0x7400400082f47fae */ /* 0x000fe2000c121848 */
[----:B------:R-:W-:-:S02]  /*324d0*/  ISETP.GE.U32.AND P0, PT, R11, 0x7ffffd9d, PT ;  /* 0x7ffffd9d0b00780c */ /* 0x000fc40003f06070 */
[----:B------:R-:W-:Y:S01]  /*324e0*/  IADD3 R11, R14, -0x186, RZ ;  /* 0xfffffe7a0e0b7810 */ /* 0x000fe20007ffe0ff */
[----:B------:R1:W-:Y:S01]  /*324f0*/  LDGSTS.E [R244+0x70008], desc[UR8][R128.64], !P4 ;  /* 0x7000800080f47fae */ /* 0x0003e2000e121848 */
[----:B------:R-:W-:-:S03]  /*32500*/  IMAD.WIDE R116, R252, 0x4, R40 ;  /* 0x00000004fc747825 */ /* 0x000fc600078e0228 */
[----:B------:R-:W-:Y:S01]  /*32510*/  LDGSTS.E [R244+0x74008], desc[UR8][R126.64], !P4 ;  /* 0x740080007ef47fae */ /* 0x000fe2000e121848 */
[----:B------:R-:W3:Y:S03]  /*32520*/  LDC R16, c[0x0][0x230] ;  /* 0x00008c00ff107b82 */ /* 0x000ee60000000800 */
[----:B------:R-:W-:Y:S04]  /*32530*/  LDGSTS.E [R244+0x7000c], desc[UR8][R124.64], !P3 ;  /* 0x7000c0007cf47fae */ /* 0x000fe8000d921848 */
[----:B------:R-:W-:Y:S01]  /*32540*/  LDGSTS.E [R244+0x7400c], desc[UR8][R122.64], !P3 ;  /* 0x7400c0007af47fae */ /* 0x000fe2000d921848 */
[----:B------:R-:W-:Y:S01]  /*32550*/  ISETP.GE.U32.AND P3, PT, R11, 0x7ffffdfb, PT ;  /* 0x7ffffdfb0b00780c */ /* 0x000fe20003f66070 */
[----:B------:R-:W-:-:S02]  /*32560*/  IMAD.WIDE R114, R252, 0x4, R22 ;  /* 0x00000004fc727825 */ /* 0x000fc400078e0216 */
[----:B------:R-:W3:Y:S01]  /*32570*/  LDL.LU.64 R40, [R1+0x10d8] ;  /* 0x0010d80001287983 */ /* 0x000ee20000300a00 */
[----:B--2---:R-:W-:Y:S01]  /*32580*/  IADD3 R11, R13, -0x188, RZ ;  /* 0xfffffe780d0b7810 */ /* 0x004fe20007ffe0ff */
[----:B------:R-:W2:Y:S02]  /*32590*/  LDC R18, c[0x0][0x230] ;  /* 0x00008c00ff127b82 */ /* 0x000ea40000000800 */
[----:B------:R-:W2:Y:S04]  /*325a0*/  LDL.LU.64 R22, [R1+0x10d0] ;  /* 0x0010d00001167983 */ /* 0x000ea80000300a00 */
[----:B------:R-:W-:Y:S01]  /*325b0*/  LDGSTS.E [R244+0x78000], desc[UR8][R120.64], !P1 ;  /* 0x7800000078f47fae */ /* 0x000fe2000c921848 */
[C---:B------:R-:W-:Y:S01]  /*325c0*/  IMAD.WIDE R112, R252.reuse, 0x4, R34 ;  /* 0x00000004fc707825 */ /* 0x040fe200078e0222 */
[----:B------:R-:W2:Y:S02]  /*325d0*/  LDC R14, c[0x0][0x230] ;  /* 0x00008c00ff0e7b82 */ /* 0x000ea40000000800 */
[----:B------:R-:W-:Y:S01]  /*325e0*/  LDGSTS.E [R244+0x7c000], desc[UR8][R118.64], !P1 ;  /* 0x7c00000076f47fae */ /* 0x000fe2000c921848 */
[----:B------:R-:W-:-:S03]  /*325f0*/  IMAD.WIDE R110, R252, 0x4, R32 ;  /* 0x00000004fc6e7825 */ /* 0x000fc600078e0220 */
[----:B------:R-:W2:Y:S01]  /*32600*/  LDL.LU.64 R34, [R1+0x10c8] ;  /* 0x0010c80001227983 */ /* 0x000ea20000300a00 */
[----:B----4-:R-:W-:-:S03]  /*32610*/  IMAD.WIDE R108, R252, 0x4, R26 ;  /* 0x00000004fc6c7825 */ /* 0x010fc600078e021a */
[----:B------:R-:W-:Y:S01]  /*32620*/  LDGSTS.E [R244+0x78004], desc[UR8][R116.64], !P6 ;  /* 0x7800400074f47fae */ /* 0x000fe2000f121848 */
[----:B------:R-:W-:-:S03]  /*32630*/  IMAD.WIDE R106, R252, 0x4, R162 ;  /* 0x00000004fc6a7825 */ /* 0x000fc600078e02a2 */
[----:B------:R-:W4:Y:S01]  /*32640*/  LDL.LU.64 R32, [R1+0x10c0] ;  /* 0x0010c00001207983 */ /* 0x000f220000300a00 */
[----:B-1----:R-:W-:-:S03]  /*32650*/  IMAD.WIDE R6, R252, 0x4, R246 ;  /* 0x00000004fc067825 */ /* 0x002fc600078e02f6 */
[----:B------:R-:W-:Y:S01]  /*32660*/  LDGSTS.E [R244+0x7c004], desc[UR8][R114.64], !P6 ;  /* 0x7c00400072f47fae */ /* 0x000fe2000f121848 */
[----:B------:R-:W-:Y:S01]  /*32670*/  ISETP.GE.U32.AND P6, PT, R11, 0x7ffffdf9, PT ;  /* 0x7ffffdf90b00780c */ /* 0x000fe20003fc6070 */
[----:B------:R-:W1:Y:S01]  /*32680*/  LDC R128, c[0x0][0x230] ;  /* 0x00008c00ff807b82 */ /* 0x000e620000000800 */
[----:B---3--:R-:W-:Y:S01]  /*32690*/  IADD3 R11, R12, -0x1a6, RZ ;  /* 0xfffffe5a0c0b7810 */ /* 0x008fe20007ffe0ff */
[----:B------:R-:W-:Y:S01]  /*326a0*/  IMAD.WIDE R12, R252, 0x4, R24 ;  /* 0x00000004fc0c7825 */ /* 0x000fe200078e0218 */
[----:B------:R-:W3:Y:S04]  /*326b0*/  LDL.LU.64 R26, [R1+0x10b8] ;  /* 0x0010b800011a7983 */ /* 0x000ee80000300a00 */
[----:B------:R-:W4:Y:S01]  /*326c0*/  LDL.LU.64 R162, [R1+0x10b0] ;  /* 0x0010b00001a27983 */ /* 0x000f220000300a00 */
[----:B------:R-:W-:Y:S01]  /*326d0*/  VIADD R10, R15, 0xfffffe1d ;  /* 0xfffffe1d0f0a7836 */ /* 0x000fe20000000000 */
[----:B------:R-:W-:Y:S01]  /*326e0*/  IADD3 R211, R211, -0x194, RZ ;  /* 0xfffffe6cd3d37810 */ /* 0x000fe20007ffe0ff */
[----:B------:R-:W1:Y:S01]  /*326f0*/  LDC R15, c[0x0][0x230] ;  /* 0x00008c00ff0f7b82 */ /* 0x000e620000000800 */
[----:B------:R1:W-:Y:S04]  /*32700*/  STL.64 [R1+0x28], R12 ;  /* 0x0000280c01007387 */ /* 0x0003e80000100a00 */
[----:B------:R-:W4:Y:S01]  /*32710*/  LDL.LU.64 R24, [R1+0x520] ;  /* 0x0005200001187983 */ /* 0x000f220000300a00 */
[----:B------:R-:W-:-:S02]  /*32720*/  VIADD R210, R210, 0xfffffe4f ;  /* 0xfffffe4fd2d27836 */ /* 0x000fc40000000000 */
[----:B------:R-:W4:Y:S01]  /*32730*/  LDC R131, c[0x0][0x230] ;  /* 0x00008c00ff837b82 */ /* 0x000f220000000800 */
[----:B------:R4:W-:Y:S04]  /*32740*/  STL.64 [R1+0x20], R6 ;  /* 0x0000200601007387 */ /* 0x0009e80000100a00 */
[----:B------:R-:W4:Y:S01]  /*32750*/  LDL.LU.64 R246, [R1+0x530] ;  /* 0x0005300001f67983 */ /* 0x000f220000300a00 */
[----:B------:R-:W-:Y:S01]  /*32760*/  ISETP.GE.U32.AND P5, PT, R10, 0x7ffffd9e, PT ;  /* 0x7ffffd9e0a00780c */ /* 0x000fe20003fa6070 */
[----:B------:R-:W-:Y:S01]  /*32770*/  VIADD R10, R19, 0xfffffe7b ;  /* 0xfffffe7b130a7836 */ /* 0x000fe20000000000 */
[----:B------:R-:W4:Y:S04]  /*32780*/  LDC R130, c[0x0][0x230] ;  /* 0x00008c00ff827b82 */ /* 0x000f280000000800 */
[----:B------:R-:W-:-:S04]  /*32790*/  ISETP.GE.U32.AND P4, PT, R10, 0x7ffffdfc, PT ;  /* 0x7ffffdfc0a00780c */ /* 0x000fc80003f86070 */
[----:B------:R-:W4:Y:S03]  /*327a0*/  LDC R19, c[0x0][0x230] ;  /* 0x00008c00ff137b82 */ /* 0x000f260000000800 */
[----:B------:R-:W-:Y:S04]  /*327b0*/  LDGSTS.E [R244+0x78008], desc[UR8][R112.64], !P5 ;  /* 0x7800800070f47fae */ /* 0x000fe8000e921848 */
[----:B------:R-:W-:Y:S04]  /*327c0*/  LDGSTS.E [R244+0x7c008], desc[UR8][R110.64], !P5 ;  /* 0x7c0080006ef47fae */ /* 0x000fe8000e921848 */
[----:B------:R-:W-:Y:S04]  /*327d0*/  LDGSTS.E [R244+0x7800c], desc[UR8][R108.64], !P0 ;  /* 0x7800c0006cf47fae */ /* 0x000fe8000c121848 */
[----:B------:R-:W-:Y:S04]  /*327e0*/  LDGSTS.E [R244+0x7c00c], desc[UR8][R106.64], !P0 ;  /* 0x7c00c0006af47fae */ /* 0x000fe8000c121848 */
[----:B------:R1:W-:Y:S04]  /*327f0*/  LDGSTS.E [R243+0x60000], desc[UR8][R12.64], !P4 ;  /* 0x600000000cf37fae */ /* 0x0003e8000e121848 */
[----:B------:R4:W-:Y:S01]  /*32800*/  LDGSTS.E [R243+0x64000], desc[UR8][R6.64], !P4 ;  /* 0x6400000006f37fae */ /* 0x0009e2000e121848 */
[C---:B------:R-:W-:Y:S01]  /*32810*/  IMAD.WIDE R30, R252.reuse, 0x4, R40 ;  /* 0x00000004fc1e7825 */ /* 0x040fe200078e0228 */
[----:B-1----:R-:W1:Y:S03]  /*32820*/  LDC R13, c[0x0][0x230] ;  /* 0x00008c00ff0d7b82 */ /* 0x002e660000000800 */
[C---:B--2---:R-:W-:Y:S01]  /*32830*/  IMAD.WIDE R28, R252.reuse, 0x4, R22 ;  /* 0x00000004fc1c7825 */ /* 0x044fe200078e0216 */
[----:B------:R-:W-:Y:S04]  /*32840*/  STL.64 [R1+0x18], R30 ;  /* 0x0000181e01007387 */ /* 0x000fe80000100a00 */
[----:B------:R2:W-:Y:S01]  /*32850*/  STL.64 [R1+0x10], R28 ;  /* 0x0000101c01007387 */ /* 0x0005e20000100a00 */
[----:B------:R-:W-:-:S03]  /*32860*/  IMAD.WIDE R20, R252, 0x4, R34 ;  /* 0x00000004fc147825 */ /* 0x000fc600078e0222 */
[----:B------:R-:W2:Y:S01]  /*32870*/  LDL.LU.64 R40, [R1+0x540] ;  /* 0x0005400001287983 */ /* 0x000ea20000300a00 */
[----:B---3--:R-:W-:-:S03]  /*32880*/  IMAD.WIDE R238, R252, 0x4, R26 ;  /* 0x00000004fcee7825 */ /* 0x008fc600078e021a */
[----:B------:R-:W3:Y:S01]  /*32890*/  LDL.LU.64 R22, [R1+0x550] ;  /* 0x0005500001167983 */ /* 0x000ee20000300a00 */
[----:B----4-:R-:W-:-:S04]  /*328a0*/  IMAD.WIDE R234, R252, 0x4, R162 ;  /* 0x00000004fcea7825 */ /* 0x010fc800078e02a2 */
[----:B------:R-:W-:-:S04]  /*328b0*/  IMAD.WIDE R104, R252, 0x4, R24 ;  /* 0x00000004fc687825 */ /* 0x000fc800078e0218 */
[----:B------:R-:W-:-:S04]  /*328c0*/  IMAD.WIDE R102, R252, 0x4, R246 ;  /* 0x00000004fc667825 */ /* 0x000fc800078e02f6 */
[----:B------:R-:W-:Y:S01]  /*328d0*/  VIADD R10, R17, 0xfffffe79 ;  /* 0xfffffe79110a7836 */ /* 0x000fe20000000000 */
[----:B------:R-:W-:Y:S01]  /*328e0*/  ISETP.GE.U32.AND P0, PT, R11, 0x7ffffddb, PT ;  /* 0x7ffffddb0b00780c */ /* 0x000fe20003f06070 */
[C---:B------:R-:W-:Y:S01]  /*328f0*/  IMAD.WIDE R6, R252.reuse, 0x4, R32 ;  /* 0x00000004fc067825 */ /* 0x040fe200078e0220 */
[----:B------:R4:W-:Y:S01]  /*32900*/  STL.64 [R1+0x8], R20 ;  /* 0x0000081401007387 */ /* 0x0009e20000100a00 */
[----:B------:R-:W1:Y:S03]  /*32910*/  LDC R17, c[0x0][0x230] ;  /* 0x00008c00ff117b82 */ /* 0x000e660000000800 */
[----:B------:R4:W-:Y:S04]  /*32920*/  STL.64 [R1], R6 ;  /* 0x0000000601007387 */ /* 0x0009e80000100a00 */
[----:B------:R-:W4:Y:S01]  /*32930*/  LDL.LU.64 R34, [R1+0x560] ;  /* 0x0005600001227983 */ /* 0x000f220000300a00 */
[----:B------:R-:W1:Y:S03]  /*32940*/  LDC R12, c[0x0][0x230] ;  /* 0x00008c00ff0c7b82 */ /* 0x000e660000000800 */
[----:B------:R-:W4:Y:S04]  /*32950*/  LDL.LU.64 R32, [R1+0x568] ;  /* 0x0005680001207983 */ /* 0x000f280000300a00 */
[----:B------:R-:W4:Y:S04]  /*32960*/  LDL.LU.64 R26, [R1+0x570] ;  /* 0x00057000011a7983 */ /* 0x000f280000300a00 */
[----:B------:R-:W4:Y:S04]  /*32970*/  LDL.LU.64 R162, [R1+0x578] ;  /* 0x0005780001a27983 */ /* 0x000f280000300a00 */
[----:B------:R-:W4:Y:S04]  /*32980*/  LDL.LU.64 R24, [R1+0x580] ;  /* 0x0005800001187983 */ /* 0x000f280000300a00 */
[----:B------:R-:W4:Y:S04]  /*32990*/  LDL.LU.64 R246, [R1+0x588] ;  /* 0x0005880001f67983 */ /* 0x000f280000300a00 */
[----:B------:R1:W-:Y:S04]  /*329a0*/  LDGSTS.E [R243+0x60004], desc[UR8][R30.64], !P3 ;  /* 0x600040001ef37fae */ /* 0x0003e8000d921848 */
[----:B------:R1:W-:Y:S01]  /*329b0*/  LDGSTS.E [R243+0x64004], desc[UR8][R28.64], !P3 ;  /* 0x640040001cf37fae */ /* 0x0003e2000d921848 */
[----:B--2---:R-:W-:-:S03]  /*329c0*/  IMAD.WIDE R100, R252, 0x4, R40 ;  /* 0x00000004fc647825 */ /* 0x004fc600078e0228 */
[----:B------:R-:W2:Y:S01]  /*329d0*/  LDL.LU.64 R40, [R1+0x590] ;  /* 0x0005900001287983 */ /* 0x000ea20000300a00 */
[----:B---3--:R-:W-:-:S03]  /*329e0*/  IMAD.WIDE R98, R252, 0x4, R22 ;  /* 0x00000004fc627825 */ /* 0x008fc600078e0216 */
[----:B------:R-:W3:Y:S01]  /*329f0*/  LDL.LU.64 R22, [R1+0x598] ;  /* 0x0005980001167983 */ /* 0x000ee20000300a00 */
[----:B----4-:R-:W-:-:S03]  /*32a00*/  IMAD.WIDE R96, R252, 0x4, R34 ;  /* 0x00000004fc607825 */ /* 0x010fc600078e0222 */
[----:B------:R-:W4:Y:S01]  /*32a10*/  LDL.LU.64 R34, [R1+0x5a0] ;  /* 0x0005a00001227983 */ /* 0x000f220000300a00 */
[----:B------:R-:W-:-:S03]  /*32a20*/  IMAD.WIDE R94, R252, 0x4, R32 ;  /* 0x00000004fc5e7825 */ /* 0x000fc600078e0220 */
        /* <DEDUP_REMOVED lines=56> */
[----:B------:R-:W4:Y:S04]  /*32db0*/  LDL.LU.64 R246, [R1+0x608] ;  /* 0x0006080001f67983 */ /* 0x000f280000300a00 */
[----:B------:R-:W4:Y:S01]  /*32dc0*/  LDL.LU.64 R28, [R1+0x610] ;  /* 0x00061000011c7983 */ /* 0x000f220000300a00 */
[----:B--2---:R-:W-:-:S04]  /*32dd0*/  IMAD.WIDE R52, R252, 0x4, R40 ;  /* 0x00000004fc347825 */ /* 0x004fc800078e0228 */
[----:B---3--:R-:W-:-:S04]  /*32de0*/  IMAD.WIDE R50, R252, 0x4, R22 ;  /* 0x00000004fc327825 */ /* 0x008fc800078e0216 */
[C---:B----4-:R-:W-:Y:S02]  /*32df0*/  IMAD.WIDE R48, R252.reuse, 0x4, R34 ;  /* 0x00000004fc307825 */ /* 0x050fe400078e0222 */
[----:B------:R-:W2:Y:S02]  /*32e00*/  LDL.LU.64 R34, [R1+0x618] ;  /* 0x0006180001227983 */ /* 0x000ea40000300a00 */
[C---:B------:R-:W-:Y:S02]  /*32e10*/  IMAD.WIDE R46, R252.reuse, 0x4, R32 ;  /* 0x00000004fc2e7825 */ /* 0x040fe400078e0220 */
[----:B------:R-:W3:Y:S02]  /*32e20*/  LDL.LU.64 R32, [R1+0x620] ;  /* 0x0006200001207983 */ /* 0x000ee40000300a00 */
[C---:B------:R-:W-:Y:S02]  /*32e30*/  IMAD.WIDE R44, R252.reuse, 0x4, R26 ;  /* 0x00000004fc2c7825 */ /* 0x040fe400078e021a */
[----:B------:R-:W4:Y:S02]  /*32e40*/  LDL.LU.64 R22, [R1+0x630] ;  /* 0x0006300001167983 */ /* 0x000f240000300a00 */
[----:B------:R-:W-:-:S02]  /*32e50*/  IMAD.WIDE R42, R252, 0x4, R162 ;  /* 0x00000004fc2a7825 */ /* 0x000fc400078e02a2 */
[----:B------:R-:W3:Y:S02]  /*32e60*/  LDL.LU.64 R26, [R1+0x640] ;  /* 0x00064000011a7983 */ /* 0x000ee40000300a00 */
[C---:B------:R-:W-:Y:S02]  /*32e70*/  IMAD.WIDE R40, R252.reuse, 0x4, R24 ;  /* 0x00000004fc287825 */ /* 0x040fe400078e0218 */
[----:B------:R-:W3:Y:S02]  /*32e80*/  LDL.LU.64 R162, [R1+0x650] ;  /* 0x0006500001a27983 */ /* 0x000ee40000300a00 */
[----:B------:R-:W-:Y:S02]  /*32e90*/  IMAD.WIDE R38, R252, 0x4, R246 ;  /* 0x00000004fc267825 */ /* 0x000fe400078e02f6 */
[----:B------:R-:W3:Y:S04]  /*32ea0*/  LDL.LU.64 R24, [R1+0x660] ;  /* 0x0006600001187983 */ /* 0x000ee80000300a00 */
[----:B------:R-:W2:Y:S04]  /*32eb0*/  LDL.LU.64 R246, [R1+0x670] ;  /* 0x0006700001f67983 */ /* 0x000ea80000300a00 */
[----:B------:R-:W3:Y:S04]  /*32ec0*/  LDL.LU.64 R164, [R1+0x680] ;  /* 0x0006800001a47983 */ /* 0x000ee80000300a00 */
[----:B------:R-:W3:Y:S04]  /*32ed0*/  LDL.LU.64 R160, [R1+0x690] ;  /* 0x0006900001a07983 */ /* 0x000ee80000300a00 */
[----:B------:R-:W3:Y:S04]  /*32ee0*/  LDL.LU.64 R158, [R1+0x6a0] ;  /* 0x0006a000019e7983 */ /* 0x000ee80000300a00 */
[----:B------:R-:W3:Y:S04]  /*32ef0*/  LDL.LU.64 R156, [R1+0x6b0] ;  /* 0x0006b000019c7983 */ /* 0x000ee80000300a00 */
[----:B------:R-:W3:Y:S04]  /*32f00*/  LDL.LU.64 R214, [R1+0x6c0] ;  /* 0x0006c00001d67983 */ /* 0x000ee80000300a00 */
[----:B------:R-:W3:Y:S04]  /*32f10*/  LDL.LU.64 R248, [R1+0x6c8] ;  /* 0x0006c80001f87983 */ /* 0x000ee80000300a00 */
[----:B------:R-:W3:Y:S01]  /*32f20*/  LDL.LU.64 R216, [R1+0x1068] ;  /* 0x0010680001d87983 */ /* 0x000ee20000300a00 */
[----:B------:R-:W-:Y:S01]  /*32f30*/  ISETP.GE.U32.AND P1, PT, R10, 0x7ffffdfa, PT ;  /* 0x7ffffdfa0a00780c */ /* 0x000fe20003f26070 */
[----:B------:R-:W-:Y:S01]  /*32f40*/  VIADD R10, R16, 0xfffffe5b ;  /* 0xfffffe5b100a7836 */ /* 0x000fe20000000000 */
[----:B------:R-:W-:Y:S01]  /*32f50*/  IADD3 R11, R15, -0x1a8, RZ ;  /* 0xfffffe580f0b7810 */ /* 0x000fe20007ffe0ff */
[----:B------:R-:W1:Y:S03]  /*32f60*/  LDC R16, c[0x0][0x230] ;  /* 0x00008c00ff107b82 */ /* 0x000e660000000800 */
[----:B------:R-:W-:Y:S01]  /*32f70*/  ISETP.GE.U32.AND P5, PT, R10, 0x7ffffddc, PT ;  /* 0x7ffffddc0a00780c */ /* 0x000fe20003fa6070 */
[----:B------:R-:W-:Y:S01]  /*32f80*/  VIADD R10, R19, 0xfffffe59 ;  /* 0xfffffe59130a7836 */ /* 0x000fe20000000000 */
[----:B------:R-:W-:-:S02]  /*32f90*/  ISETP.GE.U32.AND P3, PT, R11, 0x7ffffdd9, PT ;  /* 0x7ffffdd90b00780c */ /* 0x000fc40003f66070 */
[----:B------:R-:W-:Y:S01]  /*32fa0*/  IADD3 R11, R14, -0x1c6, RZ ;  /* 0xfffffe3a0e0b7810 */ /* 0x000fe20007ffe0ff */
[----:B------:R-:W2:Y:S01]  /*32fb0*/  LDC R15, c[0x0][0x230] ;  /* 0x00008c00ff0f7b82 */ /* 0x000ea20000000800 */
[----:B------:R-:W-:Y:S01]  /*32fc0*/  ISETP.GE.U32.AND P4, PT, R10, 0x7ffffdda, PT ;  /* 0x7ffffdda0a00780c */ /* 0x000fe20003f86070 */
[----:B------:R-:W-:Y:S01]  /*32fd0*/  VIADD R10, R18, 0xfffffe3b ;  /* 0xfffffe3b120a7836 */ /* 0x000fe20000000000 */
[----:B------:R3:W-:Y:S04]  /*32fe0*/  LDGSTS.E [R243+0x60008], desc[UR8][R20.64], !P1 ;  /* 0x6000800014f37fae */ /* 0x0007e8000c921848 */
[----:B------:R-:W-:Y:S01]  /*32ff0*/  LDGSTS.E [R243+0x64008], desc[UR8][R6.64], !P1 ;  /* 0x6400800006f37fae */ /* 0x000fe2000c921848 */
[----:B------:R-:W2:Y:S08]  /*33000*/  LDC R18, c[0x0][0x230] ;  /* 0x00008c00ff127b82 */ /* 0x000eb00000000800 */
[----:B------:R-:W2:Y:S01]  /*33010*/  LDC R14, c[0x0][0x230] ;  /* 0x00008c00ff0e7b82 */ /* 0x000ea20000000800 */
[----:B------:R-:W-:Y:S01]  /*33020*/  ISETP.GE.U32.AND P1, PT, R10, 0x7ffffdbc, PT ;  /* 0x7ffffdbc0a00780c */ /* 0x000fe20003f26070 */
[----:B------:R-:W-:Y:S06]  /*33030*/  LDGSTS.E [R243+0x6000c], desc[UR8][R238.64], !P6 ;  /* 0x6000c000eef37fae */ /* 0x000fec000f121848 */
[----:B------:R-:W2:Y:S01]  /*33040*/  LDC R19, c[0x0][0x230] ;  /* 0x00008c00ff137b82 */ /* 0x000ea20000000800 */
[----:B-1----:R-:W-:Y:S01]  /*33050*/  VIADD R10, R17, 0xfffffe39 ;  /* 0xfffffe39110a7836 */ /* 0x002fe20000000000 */
[----:B------:R-:W-:Y:S01]  /*33060*/  LDGSTS.E [R243+0x6400c], desc[UR8][R234.64], !P6 ;  /* 0x6400c000eaf37fae */ /* 0x000fe2000f121848 */
[----:B------:R-:W-:-:S02]  /*33070*/  ISETP.GE.U32.AND P6, PT, R11, 0x7ffffdbb, PT ;  /* 0x7ffffdbb0b00780c */ /* 0x000fc40003fc6070 */
[----:B------:R-:W-:Y:S01]  /*33080*/  IADD3 R11, R13, -0x1c8, RZ ;  /* 0xfffffe380d0b7810 */ /* 0x000fe20007ffe0ff */
[----:B------:R-:W-:Y:S02]  /*33090*/  LDGSTS.E [R243+0x68000], desc[UR8][R104.64], !P5 ;  /* 0x6800000068f37fae */ /* 0x000fe4000e921848 */
[----:B------:R-:W1:Y:S02]  /*330a0*/  LDC R17, c[0x0][0x230] ;  /* 0x00008c00ff117b82 */ /* 0x000e640000000800 */
[----:B------:R-:W-:Y:S01]  /*330b0*/  LDGSTS.E [R243+0x6c000], desc[UR8][R102.64], !P5 ;  /* 0x6c00000066f37fae */ /* 0x000fe2000e921848 */
[----:B------:R-:W-:Y:S01]  /*330c0*/  ISETP.GE.U32.AND P5, PT, R10, 0x7ffffdba, PT ;  /* 0x7ffffdba0a00780c */ /* 0x000fe20003fa6070 */
[----:B------:R-:W-:Y:S02]  /*330d0*/  VIADD R10, R16, 0xfffffe1b ;  /* 0xfffffe1b100a7836 */ /* 0x000fe40000000000 */
[----:B------:R-:W-:Y:S02]  /*330e0*/  LDGSTS.E [R243+0x68004], desc[UR8][R100.64], !P0 ;  /* 0x6800400064f37fae */ /* 0x000fe4000c121848 */
[----:B------:R-:W1:Y:S02]  /*330f0*/  LDC R13, c[0x0][0x230] ;  /* 0x00008c00ff0d7b82 */ /* 0x000e640000000800 */
[----:B------:R-:W-:Y:S01]  /*33100*/  LDGSTS.E [R243+0x6c004], desc[UR8][R98.64], !P0 ;  /* 0x6c00400062f37fae */ /* 0x000fe2000c121848 */
[----:B----4-:R-:W-:Y:S01]  /*33110*/  IMAD.WIDE R30, R252, 0x4, R22 ;  /* 0x00000004fc1e7825 */ /* 0x010fe200078e0216 */
[----:B------:R-:W-:-:S02]  /*33120*/  ISETP.GE.U32.AND P0, PT, R11, 0x7ffffdb9, PT ;  /* 0x7ffffdb90b00780c */ /* 0x000fc40003f06070 */
[----:B------:R-:W-:Y:S02]  /*33130*/  LDGSTS.E [R243+0x68008], desc[UR8][R96.64], !P4 ;  /* 0x6800800060f37fae */ /* 0x000fe4000e121848 */
[----:B------:R-:W4:Y:S01]  /*33140*/  LDC R16, c[0x0][0x230] ;  /* 0x00008c00ff107b82 */ /* 0x000f220000000800 */
[----:B--2---:R-:W-:Y:S01]  /*33150*/  IMAD.WIDE R22, R252, 0x4, R246 ;  /* 0x00000004fc167825 */ /* 0x004fe200078e02f6 */
[----:B------:R-:W-:Y:S01]  /*33160*/  IADD3 R11, R12, -0x1e6, RZ ;  /* 0xfffffe1a0c0b7810 */ /* 0x000fe20007ffe0ff */
[----:B------:R-:W2:Y:S05]  /*33170*/  LDL.LU.64 R246, [R1+0x1060] ;  /* 0x0010600001f67983 */ /* 0x000eaa0000300a00 */
[----:B------:R-:W3:Y:S01]  /*33180*/  LDC R12, c[0x0][0x230] ;  /* 0x00008c00ff0c7b82 */ /* 0x000ee20000000800 */
[----:B------:R-:W-:Y:S01]  /*33190*/  LDGSTS.E [R243+0x6c008], desc[UR8][R94.64], !P4 ;  /* 0x6c0080005ef37fae */ /* 0x000fe2000e121848 */
[----:B------:R-:W-:-:S03]  /*331a0*/  ISETP.GE.U32.AND P4, PT, R10, 0x7ffffd9c, PT ;  /* 0x7ffffd9c0a00780c */ /* 0x000fc60003f86070 */
[----:B------:R-:W-:Y:S01]  /*331b0*/  LDGSTS.E [R243+0x6800c], desc[UR8][R92.64], !P3 ;  /* 0x6800c0005cf37fae */ /* 0x000fe2000d921848 */
[----:B------:R-:W-:Y:S02]  /*331c0*/  VIADD R10, R18, 0xfffffe19 ;  /* 0xfffffe19120a7836 */ /* 0x000fe40000000000 */
[----:B------:R-:W3:Y:S01]  /*331d0*/  LDC R18, c[0x0][0x230] ;  /* 0x00008c00ff127b82 */ /* 0x000ee20000000800 */
[----:B------:R-:W-:Y:S01]  /*331e0*/  LDGSTS.E [R243+0x6c00c], desc[UR8][R90.64], !P3 ;  /* 0x6c00c0005af37fae */ /* 0x000fe2000d921848 */
[----:B------:R-:W-:Y:S02]  /*331f0*/  ISETP.GE.U32.AND P3, PT, R11, 0x7ffffd9b, PT ;  /* 0x7ffffd9b0b00780c */ /* 0x000fe40003f66070 */
[----:B------:R-:W-:Y:S01]  /*33200*/  IADD3 R11, R14, -0x1e8, RZ ;  /* 0xfffffe180e0b7810 */ /* 0x000fe20007ffe0ff */
[----:B------:R-:W-:Y:S03]  /*33210*/  LDGSTS.E [R243+0x70000], desc[UR8][R88.64], !P1 ;  /* 0x7000000058f37fae */ /* 0x000fe6000c921848 */
        /* <DEDUP_REMOVED lines=12> */
[----:B------:R-:W-:Y:S01]  /*332e0*/  ISETP.GE.U32.AND P5, PT, R10, 0x7ffffdf8, PT ;  /* 0x7ffffdf80a00780c */ /* 0x000fe20003fa6070 */
[----:B-1----:R-:W-:-:S02]  /*332f0*/  VIADD R10, R17, 0xfffffe75 ;  /* 0xfffffe75110a7836 */ /* 0x002fc40000000000 */
[----:B------:R-:W-:Y:S03]  /*33300*/  LDGSTS.E [R243+0x7000c], desc[UR8][R76.64], !P0 ;  /* 0x7000c0004cf37fae */ /* 0x000fe6000c121848 */
[----:B------:R-:W1:Y:S01]  /*33310*/  LDC R17, c[0x0][0x230] ;  /* 0x00008c00ff117b82 */ /* 0x000e620000000800 */
[----:B------:R-:W-:Y:S01]  /*33320*/  LDGSTS.E [R243+0x7400c], desc[UR8][R74.64], !P0 ;  /* 0x7400c0004af37fae */ /* 0x000fe2000c121848 */
[----:B------:R-:W-:Y:S02]  /*33330*/  ISETP.GE.U32.AND P0, PT, R11, 0x7ffffdf7, PT ;  /* 0x7ffffdf70b00780c */ /* 0x000fe40003f06070 */
[----:B------:R-:W-:Y:S01]  /*33340*/  IADD3 R11, R13, -0x18c, RZ ;  /* 0xfffffe740d0b7810 */ /* 0x000fe20007ffe0ff */
[----:B------:R-:W-:Y:S03]  /*33350*/  LDGSTS.E [R243+0x78000], desc[UR8][R72.64], !P4 ;  /* 0x7800000048f37fae */ /* 0x000fe6000e121848 */
[----:B------:R-:W1:Y:S01]  /*33360*/  LDC R13, c[0x0][0x230] ;  /* 0x00008c00ff0d7b82 */ /* 0x000e620000000800 */
[----:B------:R-:W-:Y:S01]  /*33370*/  LDGSTS.E [R243+0x7c000], desc[UR8][R70.64], !P4 ;  /* 0x7c00000046f37fae */ /* 0x000fe2000e121848 */
[----:B------:R-:W-:Y:S01]  /*33380*/  ISETP.GE.U32.AND P4, PT, R10, 0x7ffffdf6, PT ;  /* 0x7ffffdf60a00780c */ /* 0x000fe20003f86070 */
[----:B----4-:R-:W-:-:S02]  /*33390*/  VIADD R10, R16, 0xfffffe57 ;  /* 0xfffffe57100a7836 */ /* 0x010fc40000000000 */
[----:B------:R-:W-:Y:S03]  /*333a0*/  LDGSTS.E [R243+0x78004], desc[UR8][R68.64], !P3 ;  /* 0x7800400044f37fae */ /* 0x000fe6000d921848 */
[----:B------:R-:W4:Y:S01]  /*333b0*/  LDC R16, c[0x0][0x230] ;  /* 0x00008c00ff107b82 */ /* 0x000f220000000800 */
[----:B------:R-:W-:Y:S01]  /*333c0*/  LDGSTS.E [R243+0x7c004], desc[UR8][R66.64], !P3 ;  /* 0x7c00400042f37fae */ /* 0x000fe2000d921848 */
[----:B------:R-:W-:Y:S02]  /*333d0*/  ISETP.GE.U32.AND P3, PT, R11, 0x7ffffdf5, PT ;  /* 0x7ffffdf50b00780c */ /* 0x000fe40003f66070 */
[----:B---3--:R-:W-:Y:S01]  /*333e0*/  IADD3 R11, R12, -0x1aa, RZ ;  /* 0xfffffe560c0b7810 */ /* 0x008fe20007ffe0ff */
[----:B------:R-:W-:Y:S03]  /*333f0*/  LDGSTS.E [R243+0x78008], desc[UR8][R64.64], !P1 ;  /* 0x7800800040f37fae */ /* 0x000fe6000c921848 */
[----:B------:R-:W3:Y:S01]  /*33400*/  LDC R12, c[0x0][0x230] ;  /* 0x00008c00ff0c7b82 */ /* 0x000ee20000000800 */
[----:B------:R-:W-:Y:S01]  /*33410*/  LDGSTS.E [R243+0x7c008], desc[UR8][R62.64], !P1 ;  /* 0x7c0080003ef37fae */ /* 0x000fe2000c921848 */
[----:B------:R-:W-:-:S03]  /*33420*/  ISETP.GE.U32.AND P1, PT, R10, 0x7ffffdd8, PT ;  /* 0x7ffffdd80a00780c */ /* 0x000fc60003f26070 */
[----:B------:R-:W-:Y:S01]  /*33430*/  LDGSTS.E [R243+0x7800c], desc[UR8][R60.64], !P6 ;  /* 0x7800c0003cf37fae */ /* 0x000fe2000f121848 */
[----:B------:R-:W-:-:S03]  /*33440*/  VIADD R10, R19, 0xfffffe55 ;  /* 0xfffffe55130a7836 */ /* 0x000fc60000000000 */
[----:B------:R-:W-:Y:S01]  /*33450*/  LDGSTS.E [R243+0x7c00c], desc[UR8][R58.64], !P6 ;  /* 0x7c00c0003af37fae */ /* 0x000fe2000f121848 */
[----:B------:R-:W-:Y:S02]  /*33460*/  ISETP.GE.U32.AND P6, PT, R11, 0x7ffffdd7, PT ;  /* 0x7ffffdd70b00780c */ /* 0x000fe40003fc6070 */
[----:B------:R-:W-:Y:S01]  /*33470*/  IADD3 R11, R15, -0x1ac, RZ ;  /* 0xfffffe540f0b7810 */ /* 0x000fe20007ffe0ff */
[----:B------:R-:W-:Y:S01]  /*33480*/  LDGSTS.E [R242+0x60000], desc[UR8][R232.64], !P5 ;  /* 0x60000000e8f27fae */ /* 0x000fe2000e921848 */
[----:B------:R-:W3:Y:S03]  /*33490*/  LDC R15, c[0x0][0x230] ;  /* 0x00008c00ff0f7b82 */ /* 0x000ee60000000800 */
[----:B------:R-:W-:Y:S01]  /*334a0*/  LDGSTS.E [R242+0x64000], desc[UR8][R230.64], !P5 ;  /* 0x64000000e6f27fae */ /* 0x000fe2000e921848 */
[----:B------:R-:W-:Y:S01]  /*334b0*/  ISETP.GE.U32.AND P5, PT, R10, 0x7ffffdd6, PT ;  /* 0x7ffffdd60a00780c */ /* 0x000fe20003fa6070 */
[----:B------:R-:W-:-:S02]  /*334c0*/  VIADD R10, R18, 0xfffffe37 ;  /* 0xfffffe37120a7836 */ /* 0x000fc40000000000 */
[----:B------:R-:W-:Y:S04]  /*334d0*/  LDGSTS.E [R242+0x60004], desc[UR8][R228.64], !P0 ;  /* 0x60004000e4f27fae */ /* 0x000fe8000c121848 */
[----:B------:R-:W-:Y:S04]  /*334e0*/  LDGSTS.E [R242+0x64004], desc[UR8][R226.64], !P0 ;  /* 0x64004000e2f27fae */ /* 0x000fe8000c121848 */
[----:B------:R-:W-:Y:S04]  /*334f0*/  LDGSTS.E [R242+0x60008], desc[UR8][R224.64], !P4 ;  /* 0x60008000e0f27fae */ /* 0x000fe8000e121848 */
[----:B------:R-:W-:Y:S01]  /*33500*/  LDGSTS.E [R242+0x64008], desc[UR8][R222.64], !P4 ;  /* 0x64008000def27fae */ /* 0x000fe2000e121848 */
[----:B------:R-:W-:Y:S01]  /*33510*/  ISETP.GE.U32.AND P4, PT, R10, 0x7ffffdb8, PT ;  /* 0x7ffffdb80a00780c */ /* 0x000fe20003f86070 */
[----:B-1----:R-:W-:-:S02]  /*33520*/  VIADD R10, R17, 0xfffffe35 ;  /* 0xfffffe35110a7836 */ /* 0x002fc40000000000 */
[----:B------:R-:W-:Y:S01]  /*33530*/  LDGSTS.E [R242+0x6000c], desc[UR8][R220.64], !P3 ;  /* 0x6000c000dcf27fae */ /* 0x000fe2000d921848 */
[----:B------:R-:W1:Y:S03]  /*33540*/  LDC R17, c[0x0][0x230] ;  /* 0x00008c00ff117b82 */ /* 0x000e660000000800 */
[----:B------:R-:W-:Y:S04]  /*33550*/  LDGSTS.E [R242+0x6400c], desc[UR8][R218.64], !P3 ;  /* 0x6400c000daf27fae */ /* 0x000fe8000d921848 */
[----:B------:R-:W-:Y:S01]  /*33560*/  LDGSTS.E [R242+0x68000], desc[UR8][R56.64], !P1 ;  /* 0x6800000038f27fae */ /* 0x000fe2000c921848 */
[----:B------:R-:W-:-:S03]  /*33570*/  ISETP.GE.U32.AND P0, PT, R11, 0x7ffffdd5, PT ;  /* 0x7ffffdd50b00780c */ /* 0x000fc60003f06070 */
[----:B------:R-:W-:Y:S01]  /*33580*/  LDGSTS.E [R242+0x6c000], desc[UR8][R54.64], !P1 ;  /* 0x6c00000036f27fae */ /* 0x000fe2000c921848 */
[----:B------:R-:W-:Y:S01]  /*33590*/  ISETP.GE.U32.AND P1, PT, R10, 0x7ffffdb6, PT ;  /* 0x7ffffdb60a00780c */ /* 0x000fe20003f26070 */
[----:B----4-:R-:W-:Y:S01]  /*335a0*/  VIADD R10, R16, 0xfffffe17 ;  /* 0xfffffe17100a7836 */ /* 0x010fe20000000000 */
[----:B------:R-:W-:Y:S01]  /*335b0*/  IADD3 R11, R14, -0x1ca, RZ ;  /* 0xfffffe360e0b7810 */ /* 0x000fe20007ffe0ff */
[----:B------:R-:W-:Y:S01]  /*335c0*/  LDGSTS.E [R242+0x68004], desc[UR8][R52.64], !P6 ;  /* 0x6800400034f27fae */ /* 0x000fe2000f121848 */
[----:B------:R-:W4:Y:S03]  /*335d0*/  LDC R16, c[0x0][0x230] ;  /* 0x00008c00ff107b82 */ /* 0x000f260000000800 */
[----:B------:R-:W-:Y:S01]  /*335e0*/  LDGSTS.E [R242+0x6c004], desc[UR8][R50.64], !P6 ;  /* 0x6c00400032f27fae */ /* 0x000fe2000f121848 */
[----:B------:R-:W-:-:S03]  /*335f0*/  ISETP.GE.U32.AND P3, PT, R11, 0x7ffffdb7, PT ;  /* 0x7ffffdb70b00780c */ /* 0x000fc60003f66070 */
[----:B------:R-:W-:Y:S01]  /*33600*/  LDGSTS.E [R242+0x68008], desc[UR8][R48.64], !P5 ;  /* 0x6800800030f27fae */ /* 0x000fe2000e921848 */
[----:B------:R-:W4:Y:S03]  /*33610*/  LDC R14, c[0x0][0x230] ;  /* 0x00008c00ff0e7b82 */ /* 0x000f260000000800 */
[----:B------:R-:W-:Y:S01]  /*33620*/  LDGSTS.E [R242+0x6c008], desc[UR8][R46.64], !P5 ;  /* 0x6c0080002ef27fae */ /* 0x000fe2000e921848 */
[----:B------:R-:W-:Y:S01]  /*33630*/  ISETP.GE.U32.AND P5, PT, R10, 0x7ffffd98, PT ;  /* 0x7ffffd980a00780c */ /* 0x000fe20003fa6070 */
[----:B---3--:R-:W-:Y:S01]  /*33640*/  VIADD R10, R15, 0xfffffe15 ;  /* 0xfffffe150f0a7836 */ /* 0x008fe20000000000 */
[----:B------:R-:W-:Y:S01]  /*33650*/  IADD3 R11, R13, -0x1cc, RZ ;  /* 0xfffffe340d0b7810 */ /* 0x000fe20007ffe0ff */
[----:B------:R-:W-:Y:S01]  /*33660*/  LDGSTS.E [R242+0x6800c], desc[UR8][R44.64], !P0 ;  /* 0x6800c0002cf27fae */ /* 0x000fe2000c121848 */
[----:B------:R-:W3:Y:S02]  /*33670*/  LDC R15, c[0x0][0x230] ;  /* 0x00008c00ff0f7b82 */ /* 0x000ee40000000800 */
[----:B------:R-:W-:Y:S01]  /*33680*/  ISETP.GE.U32.AND P6, PT, R11, 0x7ffffdb5, PT ;  /* 0x7ffffdb50b00780c */ /* 0x000fe20003fc6070 */
[----:B------:R-:W-:Y:S01]  /*33690*/  LDGSTS.E [R242+0x6c00c], desc[UR8][R42.64], !P0 ;  /* 0x6c00c0002af27fae */ /* 0x000fe2000c121848 */
[----:B------:R-:W-:Y:S01]  /*336a0*/  IADD3 R11, R12, -0x1ea, RZ ;  /* 0xfffffe160c0b7810 */ /* 0x000fe20007ffe0ff */
[----:B------:R-:W-:-:S02]  /*336b0*/  IMAD.WIDE R36, R252, 0x4, R28 ;  /* 0x00000004fc247825 */ /* 0x000fc400078e021c */
[----:B------:R-:W-:Y:S01]  /*336c0*/  LDGSTS.E [R242+0x70000], desc[UR8][R40.64], !P4 ;  /* 0x7000000028f27fae */ /* 0x000fe2000e121848 */
[----:B------:R-:W3:Y:S01]  /*336d0*/  LDC R13, c[0x0][0x230] ;  /* 0x00008c00ff0d7b82 */ /* 0x000ee20000000800 */
[C---:B------:R-:W-:Y:S02]  /*336e0*/  IMAD.WIDE R34, R252.reuse, 0x4, R34 ;  /* 0x00000004fc227825 */ /* 0x040fe400078e0222 */
[----:B------:R-:W-:Y:S02]  /*336f0*/  LDGSTS.E [R242+0x74000], desc[UR8][R38.64], !P4 ;  /* 0x7400000026f27fae */ /* 0x000fe4000e121848 */
[----:B------:R-:W-:Y:S02]  /*33700*/  IMAD.WIDE R32, R252, 0x4, R32 ;  /* 0x00000004fc207825 */ /* 0x000fe400078e0220 */
[----:B------:R-:W2:Y:S01]  /*33710*/  LDL.LU.64 R168, [R1+0x1058] ;  /* 0x0010580001a87983 */ /* 0x000ea20000300a00 */
[----:B------:R-:W3:Y:S01]  /*33720*/  LDC R12, c[0x0][0x230] ;  /* 0x00008c00ff0c7b82 */ /* 0x000ee20000000800 */
[----:B------:R-:W-:Y:S01]  /*33730*/  ISETP.GE.U32.AND P4, PT, R10, 0x7ffffd96, PT ;  /* 0x7ffffd960a00780c */ /* 0x000fe20003f86070 */
[----:B-1----:R-:W-:Y:S01]  /*33740*/  VIADD R10, R17, 0xfffffe73 ;  /* 0xfffffe73110a7836 */ /* 0x002fe20000000000 */
[----:B------:R-:W-:Y:S01]  /*33750*/  LDGSTS.E [R242+0x70004], desc[UR8][R36.64], !P3 ;  /* 0x7000400024f27fae */ /* 0x000fe2000d921848 */
[----:B------:R-:W-:-:S03]  /*33760*/  IMAD.WIDE R28, R252, 0x4, R26 ;  /* 0x00000004fc1c7825 */ /* 0x000fc600078e021a */
[----:B------:R-:W-:Y:S01]  /*33770*/  LDGSTS.E [R242+0x74004], desc[UR8][R34.64], !P3 ;  /* 0x7400400022f27fae */ /* 0x000fe2000d921848 */
[C---:B------:R-:W-:Y:S01]  /*33780*/  IMAD.WIDE R26, R252.reuse, 0x4, R162 ;  /* 0x00000004fc1a7825 */ /* 0x040fe200078e02a2 */
[----:B------:R-:W-:Y:S01]  /*33790*/  ISETP.GE.U32.AND P0, PT, R11, 0x7ffffd97, PT ;  /* 0x7ffffd970b00780c */ /* 0x000fe20003f06070 */
[----:B------:R-:W1:Y:S01]  /*337a0*/  LDC R162, c[0x0][0x230] ;  /* 0x00008c00ffa27b82 */ /* 0x000e620000000800 */
[----:B------:R-:W-:Y:S01]  /*337b0*/  LDGSTS.E [R242+0x70008], desc[UR8][R32.64], !P1 ;  /* 0x7000800020f27fae */ /* 0x000fe2000c921848 */
[----:B------:R-:W-:-:S03]  /*337c0*/  IMAD.WIDE R24, R252, 0x4, R24 ;  /* 0x00000004fc187825 */ /* 0x000fc600078e0218 */
[----:B------:R-:W-:Y:S01]  /*337d0*/  LDGSTS.E [R242+0x74008], desc[UR8][R30.64], !P1 ;  /* 0x740080001ef27fae */ /* 0x000fe2000c921848 */
[----:B------:R-:W-:Y:S01]  /*337e0*/  ISETP.GE.U32.AND P1, PT, R10, 0x7ffffdf4, PT ;  /* 0x7ffffdf40a00780c */ /* 0x000fe20003f26070 */
[----:B----4-:R-:W-:Y:S01]  /*337f0*/  VIADD R10, R16, 0xfffffe71 ;  /* 0xfffffe71100a7836 */ /* 0x010fe20000000000 */
[----:B------:R-:W-:Y:S01]  /*33800*/  IADD3 R11, R14, -0x1ec, RZ ;  /* 0xfffffe140e0b7810 */ /* 0x000fe20007ffe0ff */
[----:B------:R-:W-:Y:S01]  /*33810*/  LDGSTS.E [R242+0x7000c], desc[UR8][R28.64], !P6 ;  /* 0x7000c0001cf27fae */ /* 0x000fe2000f121848 */
[----:B------:R-:W-:Y:S01]  /*33820*/  IMAD.WIDE R20, R252, 0x4, R164 ;  /* 0x00000004fc147825 */ /* 0x000fe200078e02a4 */
[----:B------:R-:W4:Y:S02]  /*33830*/  LDC R163, c[0x0][0x230] ;  /* 0x00008c00ffa37b82 */ /* 0x000f240000000800 */
[----:B------:R-:W-:Y:S01]  /*33840*/  LDGSTS.E [R242+0x7400c], desc[UR8][R26.64], !P6 ;  /* 0x7400c0001af27fae */ /* 0x000fe2000f121848 */
[----:B------:R-:W-:-:S03]  /*33850*/  ISETP.GE.U32.AND P3, PT, R11, 0x7ffffd95, PT ;  /* 0x7ffffd950b00780c */ /* 0x000fc60003f66070 */
[----:B------:R-:W-:Y:S01]  /*33860*/  LDGSTS.E [R242+0x78000], desc[UR8][R24.64], !P5 ;  /* 0x7800000018f27fae */ /* 0x000fe2000e921848 */
[----:B---3--:R-:W-:-:S03]  /*33870*/  IADD3 R11, R13, -0x18e, RZ ;  /* 0xfffffe720d0b7810 */ /* 0x008fc60007ffe0ff */
[----:B------:R-:W-:Y:S01]  /*33880*/  LDGSTS.E [R242+0x7c000], desc[UR8][R22.64], !P5 ;  /* 0x7c00000016f27fae */ /* 0x000fe2000e921848 */
[----:B------:R-:W-:Y:S01]  /*33890*/  ISETP.GE.U32.AND P5, PT, R10, 0x7ffffdf2, PT ;  /* 0x7ffffdf20a00780c */ /* 0x000fe20003fa6070 */
[----:B------:R-:W-:Y:S02]  /*338a0*/  VIADD R10, R15, 0xfffffe53 ;  /* 0xfffffe530f0a7836 */ /* 0x000fe40000000000 */
[C---:B------:R-:W-:Y:S01]  /*338b0*/  IMAD.WIDE R14, R252.reuse, 0x4, R156 ;  /* 0x00000004fc0e7825 */ /* 0x040fe200078e029c */
[----:B------:R-:W-:Y:S01]  /*338c0*/  ISETP.GE.U32.AND P6, PT, R11, 0x7ffffdf3, PT ;  /* 0x7ffffdf30b00780c */ /* 0x000fe20003fc6070 */
[----:B------:R-:W3:Y:S02]  /*338d0*/  LDL.LU.64 R156, [R1+0x1050] ;  /* 0x00105000019c7983 */ /* 0x000ee40000300a00 */
[----:B------:R-:W-:-:S04]  /*338e0*/  IMAD.WIDE R18, R252, 0x4, R160 ;  /* 0x00000004fc127825 */ /* 0x000fc800078e02a0 */
[----:B------:R-:W-:Y:S01]  /*338f0*/  IMAD.WIDE R16, R252, 0x4, R158 ;  /* 0x00000004fc107825 */ /* 0x000fe200078e029e */
[----:B------:R-:W-:Y:S01]  /*33900*/  LDGSTS.E [R242+0x78004], desc[UR8][R20.64], !P0 ;  /* 0x7800400014f27fae */ /* 0x000fe2000c121848 */
[----:B------:R-:W-:-:S03]  /*33910*/  IADD3 R11, R12, -0x190, RZ ;  /* 0xfffffe700c0b7810 */ /* 0x000fc60007ffe0ff */
[----:B------:R-:W3:Y:S04]  /*33920*/  LDL.LU.64 R158, [R1+0x1048] ;  /* 0x00104800019e7983 */ /* 0x000ee80000300a00 */
[----:B------:R-:W3:Y:S04]  /*33930*/  LDL.LU.64 R160, [R1+0x1040] ;  /* 0x0010400001a07983 */ /* 0x000ee80000300a00 */
[----:B------:R-:W-:Y:S01]  /*33940*/  LDGSTS.E [R242+0x7c004], desc[UR8][R18.64], !P0 ;  /* 0x7c00400012f27fae */ /* 0x000fe2000c121848 */
[----:B------:R-:W-:-:S03]  /*33950*/  ISETP.GE.U32.AND P0, PT, R11, 0x7ffffdf1, PT ;  /* 0x7ffffdf10b00780c */ /* 0x000fc60003f06070 */
[----:B------:R-:W-:Y:S01]  /*33960*/  LDGSTS.E [R242+0x78008], desc[UR8][R16.64], !P4 ;  /* 0x7800800010f27fae */ /* 0x000fe2000e121848 */
[----:B------:R-:W-:-:S03]  /*33970*/  IMAD.WIDE R12, R252, 0x4, R214 ;  /* 0x00000004fc0c7825 */ /* 0x000fc600078e02d6 */
[----:B------:R-:W-:Y:S01]  /*33980*/  LDGSTS.E [R242+0x7c008], desc[UR8][R14.64], !P4 ;  /* 0x7c0080000ef27fae */ /* 0x000fe2000e121848 */
[----:B------:R-:W-:Y:S01]  /*33990*/  ISETP.GE.U32.AND P4, PT, R10, 0x7ffffdd4, PT ;  /* 0x7ffffdd40a00780c */ /* 0x000fe20003f86070 */
[C---:B------:R-:W-:Y:S02]  /*339a0*/  IMAD.WIDE R10, R252.reuse, 0x4, R248 ;  /* 0x00000004fc0a7825 */ /* 0x040fe400078e02f8 */
[----:B------:R-:W3:Y:S04]  /*339b0*/  LDL.LU.64 R166, [R1+0x1038] ;  /* 0x0010380001a67983 */ /* 0x000ee80000300a00 */
[----:B------:R-:W3:Y:S04]  /*339c0*/  LDL.LU.64 R164, [R1+0x1030] ;  /* 0x0010300001a47983 */ /* 0x000ee80000300a00 */
[----:B------:R-:W3:Y:S01]  /*339d0*/  LDL.LU.64 R248, [R1+0xee8] ;  /* 0x000ee80001f87983 */ /* 0x000ee20000300a00 */
[----:B------:R-:W-:-:S03]  /*339e0*/  IMAD.WIDE R216, R252, 0x4, R216 ;  /* 0x00000004fcd87825 */ /* 0x000fc600078e02d8 */
[----:B------:R-:W-:Y:S04]  /*339f0*/  LDGSTS.E [R242+0x7800c], desc[UR8][R12.64], !P3 ;  /* 0x7800c0000cf27fae */ /* 0x000fe8000d921848 */
[----:B------:R-:W-:Y:S01]  /*33a00*/  LDGSTS.E [R242+0x7c00c], desc[UR8][R10.64], !P3 ;  /* 0x7c00c0000af27fae */ /* 0x000fe2000d921848 */
[----:B--2---:R-:W-:-:S03]  /*33a10*/  IMAD.WIDE R214, R252, 0x4, R246 ;  /* 0x00000004fcd67825 */ /* 0x004fc600078e02f6 */
[----:B------:R-:W-:Y:S04]  /*33a20*/  LDGSTS.E [R241+0x60000], desc[UR8][R216.64], !P1 ;  /* 0x60000000d8f17fae */ /* 0x000fe8000c921848 */
[----:B------:R-:W2:Y:S01]  /*33a30*/  LDL.LU.64 R246, [R1+0xee0] ;  /* 0x000ee00001f67983 */ /* 0x000ea20000300a00 */
[----:B------:R-:W-:-:S03]  /*33a40*/  ISETP.GE.U32.AND P3, PT, R155, 0x7ffffdd3, PT ;  /* 0x7ffffdd39b00780c */ /* 0x000fc60003f66070 */
[----:B------:R-:W-:Y:S01]  /*33a50*/  LDGSTS.E [R241+0x64000], desc[UR8][R214.64], !P1 ;  /* 0x64000000d6f17fae */ /* 0x000fe2000c921848 */
[----:B------:R-:W-:-:S03]  /*33a60*/  ISETP.GE.U32.AND P1, PT, R154, 0x7ffffdd2, PT ;  /* 0x7ffffdd29a00780c */ /* 0x000fc60003f26070 */
[----:B------:R-:W2:Y:S01]  /*33a70*/  LDL.LU.64 R184, [R1+0xed8] ;  /* 0x000ed80001b87983 */ /* 0x000ea20000300a00 */
[----:B-1----:R-:W-:-:S03]  /*33a80*/  VIADD R162, R162, 0xfffffe33 ;  /* 0xfffffe33a2a27836 */ /* 0x002fc60000000000 */
[----:B------:R-:W2:Y:S01]  /*33a90*/  LDL.LU.64 R172, [R1+0xed0] ;  /* 0x000ed00001ac7983 */ /* 0x000ea20000300a00 */
[----:B----4-:R-:W-:-:S03]  /*33aa0*/  IADD3 R163, R163, -0x1b0, RZ ;  /* 0xfffffe50a3a37810 */ /* 0x010fc60007ffe0ff */
[----:B------:R-:W4:Y:S04]  /*33ab0*/  LDL.LU.64 R174, [R1+0xec8] ;  /* 0x000ec80001ae7983 */ /* 0x000f280000300a00 */
[----:B------:R-:W4:Y:S04]  /*33ac0*/  LDL.LU.64 R176, [R1+0xec0] ;  /* 0x000ec00001b07983 */ /* 0x000f280000300a00 */
[----:B------:R-:W4:Y:S04]  /*33ad0*/  LDL.LU.64 R182, [R1+0xeb8] ;  /* 0x000eb80001b67983 */ /* 0x000f280000300a00 */
[----:B------:R-:W4:Y:S01]  /*33ae0*/  LDL.LU.64 R180, [R1+0xeb0] ;  /* 0x000eb00001b47983 */ /* 0x000f220000300a00 */
[----:B------:R-:W-:-:S05]  /*33af0*/  IMAD.WIDE R154, R252, 0x4, R168 ;  /* 0x00000004fc9a7825 */ /* 0x000fca00078e02a8 */
[----:B------:R-:W-:Y:S01]  /*33b00*/  LDGSTS.E [R241+0x60004], desc[UR8][R154.64], !P6 ;  /* 0x600040009af17fae */ /* 0x000fe2000f121848 */
[----:B---3--:R-:W-:-:S05]  /*33b10*/  IMAD.WIDE R156, R252, 0x4, R156 ;  /* 0x00000004fc9c7825 */ /* 0x008fca00078e029c */
[----:B------:R-:W-:Y:S01]  /*33b20*/  LDGSTS.E [R241+0x64004], desc[UR8][R156.64], !P6 ;  /* 0x640040009cf17fae */ /* 0x000fe2000f121848 */
[----:B------:R-:W-:-:S04]  /*33b30*/  IMAD.WIDE R158, R252, 0x4, R158 ;  /* 0x00000004fc9e7825 */ /* 0x000fc800078e029e */
[----:B------:R-:W-:Y:S01]  /*33b40*/  IMAD.WIDE R160, R252, 0x4, R160 ;  /* 0x00000004fca07825 */ /* 0x000fe200078e02a0 */
[----:B------:R-:W-:Y:S01]  /*33b50*/  LDGSTS.E [R241+0x60008], desc[UR8][R158.64], !P5 ;  /* 0x600080009ef17fae */ /* 0x000fe2000e921848 */
[----:B------:R-:W-:-:S03]  /*33b60*/  ISETP.GE.U32.AND P6, PT, R163, 0x7ffffdd1, PT ;  /* 0x7ffffdd1a300780c */ /* 0x000fc60003fc6070 */
[----:B------:R-:W-:Y:S01]  /*33b70*/  LDGSTS.E [R241+0x64008], desc[UR8][R160.64], !P5 ;  /* 0x64008000a0f17fae */ /* 0x000fe2000e921848 */
[----:B------:R-:W-:Y:S01]  /*33b80*/  ISETP.GE.U32.AND P5, PT, R162, 0x7ffffdb4, PT ;  /* 0x7ffffdb4a200780c */ /* 0x000fe20003fa6070 */
[----:B------:R-:W-:-:S04]  /*33b90*/  IMAD.WIDE R162, R252, 0x4, R166 ;  /* 0x00000004fca27825 */ /* 0x000fc800078e02a6 */
[C---:B------:R-:W-:Y:S01]  /*33ba0*/  IMAD.WIDE R164, R252.reuse, 0x4, R164 ;  /* 0x00000004fca47825 */ /* 0x040fe200078e02a4 */
[----:B------:R-:W-:Y:S03]  /*33bb0*/  LDGSTS.E [R241+0x6000c], desc[UR8][R162.64], !P0 ;  /* 0x6000c000a2f17fae */ /* 0x000fe6000c121848 */
[C---:B------:R-:W-:Y:S01]  /*33bc0*/  IMAD.WIDE R166, R252.reuse, 0x4, R248 ;  /* 0x00000004fca67825 */ /* 0x040fe200078e02f8 */
[----:B------:R-:W-:Y:S04]  /*33bd0*/  LDGSTS.E [R241+0x6400c], desc[UR8][R164.64], !P0 ;  /* 0x6400c000a4f17fae */ /* 0x000fe8000c121848 */
[----:B------:R-:W3:Y:S01]  /*33be0*/  LDL.LU.64 R248, [R1+0xe98] ;  /* 0x000e980001f87983 */ /* 0x000ee20000300a00 */
[----:B--2---:R-:W-:-:S03]  /*33bf0*/  IMAD.WIDE R168, R252, 0x4, R246 ;  /* 0x00000004fca87825 */ /* 0x004fc600078e02f6 */
[----:B------:R-:W-:Y:S04]  /*33c00*/  LDGSTS.E [R241+0x68000], desc[UR8][R166.64], !P4 ;  /* 0x68000000a6f17fae */ /* 0x000fe8000e121848 */
[----:B------:R-:W2:Y:S01]  /*33c10*/  LDL.LU.64 R246, [R1+0xe90] ;  /* 0x000e900001f67983 */ /* 0x000ea20000300a00 */
[----:B------:R-:W-:-:S03]  /*33c20*/  ISETP.GE.U32.AND P0, PT, R171, 0x7ffffdb3, PT ;  /* 0x7ffffdb3ab00780c */ /* 0x000fc60003f06070 */
[----:B------:R-:W-:Y:S01]  /*33c30*/  LDGSTS.E [R241+0x6c000], desc[UR8][R168.64], !P4 ;  /* 0x6c000000a8f17fae */ /* 0x000fe2000e121848 */
[----:B------:R-:W-:Y:S01]  /*33c40*/  ISETP.GE.U32.AND P4, PT, R170, 0x7ffffdb2, PT ;  /* 0x7ffffdb2aa00780c */ /* 0x000fe20003f86070 */
[C---:B------:R-:W-:Y:S02]  /*33c50*/  IMAD.WIDE R170, R252.reuse, 0x4, R184 ;  /* 0x00000004fcaa7825 */ /* 0x040fe400078e02b8 */
[----:B------:R-:W2:Y:S02]  /*33c60*/  LDL.LU.64 R200, [R1+0xe88] ;  /* 0x000e880001c87983 */ /* 0x000ea40000300a00 */
[C---:B------:R-:W-:Y:S02]  /*33c70*/  IMAD.WIDE R172, R252.reuse, 0x4, R172 ;  /* 0x00000004fcac7825 */ /* 0x040fe400078e02ac */
[----:B------:R-:W2:Y:S02]  /*33c80*/  LDL.LU.64 R188, [R1+0xe80] ;  /* 0x000e800001bc7983 */ /* 0x000ea40000300a00 */
[----:B----4-:R-:W-:-:S02]  /*33c90*/  IMAD.WIDE R174, R252, 0x4, R174 ;  /* 0x00000004fcae7825 */ /* 0x010fc400078e02ae */
[----:B------:R-:W4:Y:S02]  /*33ca0*/  LDL.LU.64 R190, [R1+0xe78] ;  /* 0x000e780001be7983 */ /* 0x000f240000300a00 */
[----:B------:R-:W-:Y:S02]  /*33cb0*/  IMAD.WIDE R176, R252, 0x4, R176 ;  /* 0x00000004fcb07825 */ /* 0x000fe400078e02b0 */
[----:B------:R-:W4:Y:S04]  /*33cc0*/  LDL.LU.64 R192, [R1+0xe70] ;  /* 0x000e700001c07983 */ /* 0x000f280000300a00 */
[----:B------:R-:W-:Y:S04]  /*33cd0*/  LDGSTS.E [R241+0x68004], desc[UR8][R170.64], !P3 ;  /* 0x68004000aaf17fae */ /* 0x000fe8000d921848 */
[----:B------:R-:W-:Y:S01]  /*33ce0*/  LDGSTS.E [R241+0x6c004], desc[UR8][R172.64], !P3 ;  /* 0x6c004000acf17fae */ /* 0x000fe2000d921848 */
[----:B------:R-:W-:-:S03]  /*33cf0*/  ISETP.GE.U32.AND P3, PT, R179, 0x7ffffdb1, PT ;  /* 0x7ffffdb1b300780c */ /* 0x000fc60003f66070 */
[----:B------:R-:W-:Y:S04]  /*33d00*/  LDGSTS.E [R241+0x68008], desc[UR8][R174.64], !P1 ;  /* 0x68008000aef17fae */ /* 0x000fe8000c921848 */
[----:B------:R-:W-:Y:S01]  /*33d10*/  LDGSTS.E [R241+0x6c008], desc[UR8][R176.64], !P1 ;  /* 0x6c008000b0f17fae */ /* 0x000fe2000c921848 */
[----:B------:R-:W-:Y:S01]  /*33d20*/  ISETP.GE.U32.AND P1, PT, R178, 0x7ffffd94, PT ;  /* 0x7ffffd94b200780c */ /* 0x000fe20003f26070 */
[C---:B------:R-:W-:Y:S02]  /*33d30*/  IMAD.WIDE R178, R252.reuse, 0x4, R182 ;  /* 0x00000004fcb27825 */ /* 0x040fe400078e02b6 */
[----:B------:R-:W4:Y:S04]  /*33d40*/  LDL.LU.64 R198, [R1+0xe68] ;  /* 0x000e680001c67983 */ /* 0x000f280000300a00 */
[----:B------:R-:W4:Y:S01]  /*33d50*/  LDL.LU.64 R196, [R1+0xe60] ;  /* 0x000e600001c47983 */ /* 0x000f220000300a00 */
[----:B------:R-:W-:-:S03]  /*33d60*/  IMAD.WIDE R180, R252, 0x4, R180 ;  /* 0x00000004fcb47825 */ /* 0x000fc600078e02b4 */
[----:B------:R-:W-:Y:S04]  /*33d70*/  LDGSTS.E [R241+0x6800c], desc[UR8][R178.64], !P6 ;  /* 0x6800c000b2f17fae */ /* 0x000fe8000f121848 */
[----:B------:R-:W-:Y:S01]  /*33d80*/  LDGSTS.E [R241+0x6c00c], desc[UR8][R180.64], !P6 ;  /* 0x6c00c000b4f17fae */ /* 0x000fe2000f121848 */
[----:B---3--:R-:W-:-:S03]  /*33d90*/  IMAD.WIDE R182, R252, 0x4, R248 ;  /* 0x00000004fcb67825 */ /* 0x008fc600078e02f8 */
[----:B------:R-:W3:Y:S01]  /*33da0*/  LDL.LU.64 R248, [R1+0xe58] ;  /* 0x000e580001f87983 */ /* 0x000ee20000300a00 */
[----:B--2---:R-:W-:-:S03]  /*33db0*/  IMAD.WIDE R184, R252, 0x4, R246 ;  /* 0x00000004fcb87825 */ /* 0x004fc600078e02f6 */
[----:B------:R-:W-:Y:S04]  /*33dc0*/  LDGSTS.E [R241+0x70000], desc[UR8][R182.64], !P5 ;  /* 0x70000000b6f17fae */ /* 0x000fe8000e921848 */
[----:B------:R-:W2:Y:S04]  /*33dd0*/  LDL.LU.64 R246, [R1+0xe50] ;  /* 0x000e500001f67983 */ /* 0x000ea80000300a00 */
        /* <DEDUP_REMOVED lines=11> */
[----:B------:R-:W-:Y:S04]  /*33e90*/  LDGSTS.E [R241+0x70004], desc[UR8][R186.64], !P0 ;  /* 0x70004000baf17fae */ /* 0x000fe8000c121848 */
[----:B------:R-:W-:Y:S01]  /*33ea0*/  LDGSTS.E [R241+0x74004], desc[UR8][R188.64], !P0 ;  /* 0x74004000bcf17fae */ /* 0x000fe2000c121848 */
[----:B------:R-:W-:-:S03]  /*33eb0*/  ISETP.GE.U32.AND P0, PT, R195, 0x7ffffd91, PT ;  /* 0x7ffffd91c300780c */ /* 0x000fc60003f06070 */
[----:B------:R-:W-:Y:S04]  /*33ec0*/  LDGSTS.E [R241+0x70008], desc[UR8][R190.64], !P4 ;  /* 0x70008000bef17fae */ /* 0x000fe8000e121848 */
[----:B------:R-:W-:Y:S01]  /*33ed0*/  LDGSTS.E [R241+0x74008], desc[UR8][R192.64], !P4 ;  /* 0x74008000c0f17fae */ /* 0x000fe2000e121848 */
[----:B------:R-:W-:Y:S01]  /*33ee0*/  ISETP.GE.U32.AND P4, PT, R194, 0x7ffffdf0, PT ;  /* 0x7ffffdf0c200780c */ /* 0x000fe20003f86070 */
[C---:B------:R-:W-:Y:S02]  /*33ef0*/  IMAD.WIDE R194, R252.reuse, 0x4, R198 ;  /* 0x00000004fcc27825 */ /* 0x040fe400078e02c6 */
[----:B------:R-:W4:Y:S02]  /*33f00*/  LDL.LU.64 R146, [R1+0x9c0] ;  /* 0x0009c00001927983 */ /* 0x000f240000300a00 */
[----:B------:R-:W-:-:S02]  /*33f10*/  IMAD.WIDE R196, R252, 0x4, R196 ;  /* 0x00000004fcc47825 */ /* 0x000fc400078e02c4 */
[----:B------:R-:W4:Y:S04]  /*33f20*/  LDL.LU.64 R250, [R1+0x9b0] ;  /* 0x0009b00001fa7983 */ /* 0x000f280000300a00 */
[----:B------:R-:W-:Y:S04]  /*33f30*/  LDGSTS.E [R241+0x7000c], desc[UR8][R194.64], !P3 ;  /* 0x7000c000c2f17fae */ /* 0x000fe8000d921848 */
[----:B------:R-:W-:Y:S01]  /*33f40*/  LDGSTS.E [R241+0x7400c], desc[UR8][R196.64], !P3 ;  /* 0x7400c000c4f17fae */ /* 0x000fe2000d921848 */
[----:B------:R-:W-:Y:S01]  /*33f50*/  ISETP.GE.U32.AND P3, PT, R203, 0x7ffffdef, PT ;  /* 0x7ffffdefcb00780c */ /* 0x000fe20003f66070 */
[----:B---3--:R-:W-:-:S02]  /*33f60*/  IMAD.WIDE R198, R252, 0x4, R248 ;  /* 0x00000004fcc67825 */ /* 0x008fc400078e02f8 */
[----:B------:R-:W3:Y:S04]  /*33f70*/  LDL.LU.64 R248, [R1+0x1028] ;  /* 0x0010280001f87983 */ /* 0x000ee80000300a00 */
[----:B------:R-:W-:Y:S01]  /*33f80*/  LDGSTS.E [R241+0x78000], desc[UR8][R198.64], !P1 ;  /* 0x78000000c6f17fae */ /* 0x000fe2000c921848 */
[----:B--2---:R-:W-:-:S03]  /*33f90*/  IMAD.WIDE R200, R252, 0x4, R246 ;  /* 0x00000004fcc87825 */ /* 0x004fc600078e02f6 */
[----:B------:R-:W2:Y:S04]  /*33fa0*/  LDL.LU.64 R246, [R1+0x1020] ;  /* 0x0010200001f67983 */ /* 0x000ea80000300a00 */
[----:B------:R-:W2:Y:S04]  /*33fb0*/  LDL.LU.64 R148, [R1+0x1018] ;  /* 0x0010180001947983 */ /* 0x000ea80000300a00 */
[----:B------:R-:W2:Y:S04]  /*33fc0*/  LDL.LU.64 R150, [R1+0x1010] ;  /* 0x0010100001967983 */ /* 0x000ea80000300a00 */
[----:B------:R-:W-:Y:S01]  /*33fd0*/  LDGSTS.E [R241+0x7c000], desc[UR8][R200.64], !P1 ;  /* 0x7c000000c8f17fae */ /* 0x000fe2000c921848 */
[----:B------:R-:W-:Y:S01]  /*33fe0*/  ISETP.GE.U32.AND P1, PT, R202, 0x7ffffdee, PT ;  /* 0x7ffffdeeca00780c */ /* 0x000fe20003f26070 */
[----:B------:R-:W-:-:S02]  /*33ff0*/  IMAD.WIDE R202, R252, 0x4, R6 ;  /* 0x00000004fcca7825 */ /* 0x000fc400078e0206 */
[----:B------:R-:W2:Y:S04]  /*34000*/  LDL.LU.64 R152, [R1+0x1008] ;  /* 0x0010080001987983 */ /* 0x000ea80000300a00 */
[----:B------:R-:W2:Y:S01]  /*34010*/  LDL.LU.64 R6, [R1+0x1000] ;  /* 0x0010000001067983 */ /* 0x000ea20000300a00 */
[----:B------:R-:W-:-:S03]  /*34020*/  IMAD.WIDE R204, R252, 0x4, R204 ;  /* 0x00000004fccc7825 */ /* 0x000fc600078e02cc */
[----:B------:R-:W-:Y:S01]  /*34030*/  LDGSTS.E [R241+0x78004], desc[UR8][R202.64], !P6 ;  /* 0x78004000caf17fae */ /* 0x000fe2000f121848 */
[----:B------:R-:W-:-:S03]  /*34040*/  IMAD.WIDE R206, R252, 0x4, R206 ;  /* 0x00000004fcce7825 */ /* 0x000fc600078e02ce */
[----:B------:R-:W-:Y:S01]  /*34050*/  LDGSTS.E [R241+0x7c004], desc[UR8][R204.64], !P6 ;  /* 0x7c004000ccf17fae */ /* 0x000fe2000f121848 */
[----:B----4-:R-:W-:Y:S01]  /*34060*/  IMAD.WIDE R208, R252, 0x4, R208 ;  /* 0x00000004fcd07825 */ /* 0x010fe200078e02d0 */
[----:B------:R-:W-:Y:S02]  /*34070*/  ISETP.GE.U32.AND P6, PT, R211, 0x7ffffded, PT ;  /* 0x7ffffdedd300780c */ /* 0x000fe40003fc6070 */
[----:B------:R-:W-:Y:S01]  /*34080*/  LDGSTS.E [R241+0x78008], desc[UR8][R206.64], !P5 ;  /* 0x78008000cef17fae */ /* 0x000fe2000e921848 */
[----:B------:R-:W-:-:S03]  /*34090*/  IADD3 R129, R212, -0x1b2, RZ ;  /* 0xfffffe4ed4817810 */ /* 0x000fc60007ffe0ff */
[----:B------:R-:W-:Y:S01]  /*340a0*/  LDGSTS.E [R241+0x7c008], desc[UR8][R208.64], !P5 ;  /* 0x7c008000d0f17fae */ /* 0x000fe2000e921848 */
[----:B------:R-:W-:Y:S01]  /*340b0*/  ISETP.GE.U32.AND P5, PT, R210, 0x7ffffdd0, PT ;  /* 0x7ffffdd0d200780c */ /* 0x000fe20003fa6070 */
[C---:B------:R-:W-:Y:S02]  /*340c0*/  IMAD.WIDE R210, R252.reuse, 0x4, R146 ;  /* 0x00000004fcd27825 */ /* 0x040fe400078e0292 */
[----:B------:R-:W4:Y:S02]  /*340d0*/  LDL.LU.64 R146, [R1+0xff8] ;  /* 0x000ff80001927983 */ /* 0x000f240000300a00 */
[C---:B------:R-:W-:Y:S02]  /*340e0*/  IMAD.WIDE R212, R252.reuse, 0x4, R250 ;  /* 0x00000004fcd47825 */ /* 0x040fe400078e02fa */
[----:B------:R-:W4:Y:S04]  /*340f0*/  LDL.LU.64 R250, [R1+0xff0] ;  /* 0x000ff00001fa7983 */ /* 0x000f280000300a00 */
[----:B------:R-:W-:Y:S04]  /*34100*/  LDGSTS.E [R241+0x7800c], desc[UR8][R210.64], !P0 ;  /* 0x7800c000d2f17fae */ /* 0x000fe8000c121848 */
[----:B------:R-:W-:Y:S01]  /*34110*/  LDGSTS.E [R241+0x7c00c], desc[UR8][R212.64], !P0 ;  /* 0x7c00c000d4f17fae */ /* 0x000fe2000c121848 */
[----:B---3--:R-:W-:-:S05]  /*34120*/  IMAD.WIDE R134, R252, 0x4, R248 ;  /* 0x00000004fc867825 */ /* 0x008fca00078e02f8 */
[----:B------:R1:W-:Y:S04]  /*34130*/  STL.64 [R1+0x468], R134 ;  /* 0x0004688601007387 */ /* 0x0003e80000100a00 */
[----:B------:R-:W3:Y:S04]  /*34140*/  LDL.LU.64 R248, [R1+0xea8] ;  /* 0x000ea80001f87983 */ /* 0x000ee80000300a00 */
[----:B------:R1:W-:Y:S01]  /*34150*/  LDGSTS.E [R9+0x60000], desc[UR8][R134.64], !P4 ;  /* 0x6000000086097fae */ /* 0x0003e2000e121848 */
[----:B--2---:R-:W-:-:S04]  /*34160*/  IMAD.WIDE R132, R252, 0x4, R246 ;  /* 0x00000004fc847825 */ /* 0x004fc800078e02f6 */
[C---:B------:R-:W-:Y:S01]  /*34170*/  IMAD.WIDE R138, R252.reuse, 0x4, R148 ;  /* 0x00000004fc8a7825 */ /* 0x040fe200078e0294 */
[----:B------:R2:W-:Y:S03]  /*34180*/  STL.64 [R1+0x478], R132 ;  /* 0x0004788401007387 */ /* 0x0005e60000100a00 */
[C---:B------:R-:W-:Y:S01]  /*34190*/  IMAD.WIDE R136, R252.reuse, 0x4, R150 ;  /* 0x00000004fc887825 */ /* 0x040fe200078e0296 */
[----:B------:R-:W3:Y:S04]  /*341a0*/  LDL.LU.64 R246, [R1+0xea0] ;  /* 0x000ea00001f67983 */ /* 0x000ee80000300a00 */
[----:B------:R2:W-:Y:S01]  /*341b0*/  LDGSTS.E [R9+0x64000], desc[UR8][R132.64], !P4 ;  /* 0x6400000084097fae */ /* 0x0005e2000e121848 */
[----:B-1----:R-:W-:-:S03]  /*341c0*/  IMAD.WIDE R134, R252, 0x4, R152 ;  /* 0x00000004fc867825 */ /* 0x002fc600078e0298 */
[----:B------:R4:W-:Y:S04]  /*341d0*/  STL.64 [R1+0x480], R138 ;  /* 0x0004808a01007387 */ /* 0x0009e80000100a00 */
[----:B------:R1:W-:Y:S01]  /*341e0*/  STL.64 [R1+0x488], R136 ;  /* 0x0004888801007387 */ /* 0x0003e20000100a00 */
[----:B--2---:R-:W-:-:S03]  /*341f0*/  IMAD.WIDE R132, R252, 0x4, R6 ;  /* 0x00000004fc847825 */ /* 0x004fc600078e0206 */
[----:B------:R-:W2:Y:S04]  /*34200*/  LDL.LU.64 R148, [R1+0xe40] ;  /* 0x000e400001947983 */ /* 0x000ea80000300a00 */
[----:B------:R-:W3:Y:S04]  /*34210*/  LDL.LU.64 R6, [R1+0xe38] ;  /* 0x000e380001067983 */ /* 0x000ee80000300a00 */
[----:B------:R3:W-:Y:S04]  /*34220*/  STL.64 [R1+0x490], R134 ;  /* 0x0004908601007387 */ /* 0x0007e80000100a00 */
[----:B------:R3:W-:Y:S04]  /*34230*/  STL.64 [R1+0x498], R132 ;  /* 0x0004988401007387 */ /* 0x0007e80000100a00 */
[----:B------:R-:W2:Y:S04]  /*34240*/  LDL.LU.64 R150, [R1+0xe30] ;  /* 0x000e300001967983 */ /* 0x000ea80000300a00 */
[----:B------:R-:W2:Y:S04]  /*34250*/  LDL.LU.64 R152, [R1+0xe28] ;  /* 0x000e280001987983 */ /* 0x000ea80000300a00 */
[----:B------:R4:W-:Y:S04]  /*34260*/  LDGSTS.E [R9+0x60004], desc[UR8][R138.64], !P3 ;  /* 0x600040008a097fae */ /* 0x0009e8000d921848 */
[----:B------:R1:W-:Y:S01]  /*34270*/  LDGSTS.E [R9+0x64004], desc[UR8][R136.64], !P3 ;  /* 0x6400400088097fae */ /* 0x0003e2000d921848 */
[----:B------:R-:W-:Y:S01]  /*34280*/  ISETP.GE.U32.AND P0, PT, R129, 0x7ffffdcf, PT ;  /* 0x7ffffdcf8100780c */ /* 0x000fe20003f06070 */
[----:B----4-:R-:W-:-:S02]  /*34290*/  IMAD.WIDE R138, R252, 0x4, R146 ;  /* 0x00000004fc8a7825 */ /* 0x010fc400078e0292 */
[----:B------:R4:W-:Y:S02]  /*342a0*/  LDGSTS.E [R9+0x60008], desc[UR8][R134.64], !P1 ;  /* 0x6000800086097fae */ /* 0x0009e4000c921848 */
[C---:B-1----:R-:W-:Y:S02]  /*342b0*/  IMAD.WIDE R136, R252.reuse, 0x4, R250 ;  /* 0x00000004fc887825 */ /* 0x042fe400078e02fa */
[----:B------:R-:W-:Y:S02]  /*342c0*/  STL.64 [R1+0x4a0], R138 ;  /* 0x0004a08a01007387 */ /* 0x000fe40000100a00 */
[----:B---3--:R-:W-:Y:S02]  /*342d0*/  IMAD.WIDE R6, R252, 0x4, R6 ;  /* 0x00000004fc067825 */ /* 0x008fe400078e0206 */
[----:B------:R2:W-:Y:S01]  /*342e0*/  STL.64 [R1+0x4a8], R136 ;  /* 0x0004a88801007387 */ /* 0x0005e20000100a00 */
[----:B------:R-:W-:Y:S01]  /*342f0*/  ISETP.GE.U32.AND P4, PT, R236, 0x7ffffdce, PT ;  /* 0x7ffffdceec00780c */ /* 0x000fe20003f86070 */
[----:B------:R-:W1:Y:S01]  /*34300*/  LDC R129, c[0x0][0x230] ;  /* 0x00008c00ff817b82 */ /* 0x000e620000000800 */
[C---:B----4-:R-:W-:Y:S01]  /*34310*/  IMAD.WIDE R134, R252.reuse, 0x4, R248 ;  /* 0x00000004fc867825 */ /* 0x050fe200078e02f8 */
[----:B------:R3:W-:Y:S04]  /*34320*/  LDGSTS.E [R9+0x64008], desc[UR8][R132.64], !P1 ;  /* 0x6400800084097fae */ /* 0x0007e8000c921848 */
[----:B------:R-:W4:Y:S04]  /*34330*/  LDL.LU.64 R146, [R1+0xe20] ;  /* 0x000e200001927983 */ /* 0x000f280000300a00 */
[----:B------:R-:W4:Y:S01]  /*34340*/  LDL.LU.64 R250, [R1+0xe18] ;  /* 0x000e180001fa7983 */ /* 0x000f220000300a00 */
[----:B---3--:R-:W-:-:S03]  /*34350*/  IMAD.WIDE R132, R252, 0x4, R246 ;  /* 0x00000004fc847825 */ /* 0x008fc600078e02f6 */
[----:B------:R-:W-:Y:S04]  /*34360*/  LDGSTS.E [R9+0x6000c], desc[UR8][R138.64], !P6 ;  /* 0x6000c0008a097fae */ /* 0x000fe8000f121848 */
[----:B------:R2:W-:Y:S04]  /*34370*/  LDGSTS.E [R9+0x6400c], desc[UR8][R136.64], !P6 ;  /* 0x6400c00088097fae */ /* 0x0005e8000f121848 */
[----:B------:R3:W-:Y:S04]  /*34380*/  STL.64 [R1+0x4b0], R134 ;  /* 0x0004b08601007387 */ /* 0x0007e80000100a00 */
[----:B------:R1:W-:Y:S01]  /*34390*/  STL.64 [R1+0x4b8], R132 ;  /* 0x0004b88401007387 */ /* 0x0003e20000100a00 */
[----:B--2---:R-:W-:-:S03]  /*343a0*/  IMAD.WIDE R136, R252, 0x4, R148 ;  /* 0x00000004fc887825 */ /* 0x004fc600078e0294 */
[----:B------:R-:W2:Y:S04]  /*343b0*/  LDL.LU.64 R248, [R1+0xd98] ;  /* 0x000d980001f87983 */ /* 0x000ea80000300a00 */
[----:B------:R3:W-:Y:S04]  /*343c0*/  LDGSTS.E [R9+0x68000], desc[UR8][R134.64], !P5 ;  /* 0x6800000086097fae */ /* 0x0007e8000e921848 */
[----:B------:R-:W2:Y:S04]  /*343d0*/  LDL.LU.64 R246, [R1+0xd90] ;  /* 0x000d900001f67983 */ /* 0x000ea80000300a00 */
[----:B------:R1:W-:Y:S01]  /*343e0*/  LDGSTS.E [R9+0x6c000], desc[UR8][R132.64], !P5 ;  /* 0x6c00000084097fae */ /* 0x0003e2000e921848 */
[----:B---3--:R-:W-:-:S03]  /*343f0*/  IMAD.WIDE R134, R252, 0x4, R150 ;  /* 0x00000004fc867825 */ /* 0x008fc600078e0296 */
[----:B------:R-:W-:Y:S04]  /*34400*/  STL.64 [R1+0x4c0], R136 ;  /* 0x0004c08801007387 */ /* 0x000fe80000100a00 */
[----:B------:R3:W-:Y:S01]  /*34410*/  STL.64 [R1+0x4c8], R6 ;  /* 0x0004c80601007387 */ /* 0x0007e20000100a00 */
[----:B-1----:R-:W-:-:S03]  /*34420*/  IMAD.WIDE R132, R252, 0x4, R152 ;  /* 0x00000004fc847825 */ /* 0x002fc600078e0298 */
[----:B------:R-:W2:Y:S04]  /*34430*/  LDL.LU.64 R148, [R1+0xd88] ;  /* 0x000d880001947983 */ /* 0x000ea80000300a00 */
[----:B------:R-:W2:Y:S04]  /*34440*/  LDL.LU.64 R150, [R1+0xd80] ;  /* 0x000d800001967983 */ /* 0x000ea80000300a00 */
[----:B------:R2:W-:Y:S04]  /*34450*/  STL.64 [R1+0x4d0], R134 ;  /* 0x0004d08601007387 */ /* 0x0005e80000100a00 */
[----:B------:R1:W-:Y:S04]  /*34460*/  LDGSTS.E [R9+0x68004], desc[UR8][R136.64], !P0 ;  /* 0x6800400088097fae */ /* 0x0003e8000c121848 */
[----:B------:R2:W-:Y:S04]  /*34470*/  STL.64 [R1+0x4d8], R132 ;  /* 0x0004d88401007387 */ /* 0x0005e80000100a00 */
[----:B------:R-:W2:Y:S04]  /*34480*/  LDL.LU.64 R152, [R1+0xd78] ;  /* 0x000d780001987983 */ /* 0x000ea80000300a00 */
[----:B------:R-:W-:Y:S01]  /*34490*/  LDGSTS.E [R9+0x6c004], desc[UR8][R6.64], !P0 ;  /* 0x6c00400006097fae */ /* 0x000fe2000c121848 */
[----:B------:R-:W-:Y:S01]  /*344a0*/  VIADD R236, R128, 0xfffffe2f ;  /* 0xfffffe2f80ec7836 */ /* 0x000fe20000000000 */
[----:B------:R-:W-:Y:S01]  /*344b0*/  ISETP.GE.U32.AND P3, PT, R3, 0x7ffffdcd, PT ;  /* 0x7ffffdcd0300780c */ /* 0x000fe20003f66070 */
[----:B------:R-:W2:Y:S01]  /*344c0*/  LDC R128, c[0x0][0x230] ;  /* 0x00008c00ff807b82 */ /* 0x000ea20000000800 */
[----:B------:R2:W-:Y:S04]  /*344d0*/  LDGSTS.E [R9+0x68008], desc[UR8][R134.64], !P4 ;  /* 0x6800800086097fae */ /* 0x0005e8000e121848 */
[----:B---3--:R-:W3:Y:S01]  /*344e0*/  LDL.LU.64 R6, [R1+0xd70] ;  /* 0x000d700001067983 */ /* 0x008ee20000300a00 */
[----:B------:R-:W-:-:S02]  /*344f0*/  ISETP.GE.U32.AND P1, PT, R236, 0x7ffffdb0, PT ;  /* 0x7ffffdb0ec00780c */ /* 0x000fc40003f26070 */
[----:B------:R-:W3:Y:S01]  /*34500*/  LDC R3, c[0x0][0x230] ;  /* 0x00008c00ff037b82 */ /* 0x000ee20000000800 */
[----:B------:R2:W-:Y:S01]  /*34510*/  LDGSTS.E [R9+0x6c008], desc[UR8][R132.64], !P4 ;  /* 0x6c00800084097fae */ /* 0x0005e2000e121848 */
[----:B----4-:R-:W-:-:S04]  /*34520*/  IMAD.WIDE R138, R252, 0x4, R146 ;  /* 0x00000004fc8a7825 */ /* 0x010fc800078e0292 */
[C---:B-1----:R-:W-:Y:S01]  /*34530*/  IMAD.WIDE R136, R252.reuse, 0x4, R250 ;  /* 0x00000004fc887825 */ /* 0x042fe200078e02fa */
[----:B------:R1:W-:Y:S04]  /*34540*/  STL.64 [R1+0x4e0], R138 ;  /* 0x0004e08a01007387 */ /* 0x0003e80000100a00 */
[----:B------:R4:W-:Y:S04]  /*34550*/  STL.64 [R1+0x4e8], R136 ;  /* 0x0004e88801007387 */ /* 0x0009e80000100a00 */
[----:B------:R-:W3:Y:S04]  /*34560*/  LDL.LU.64 R146, [R1+0xd68] ;  /* 0x000d680001927983 */ /* 0x000ee80000300a00 */
[----:B------:R-:W3:Y:S04]  /*34570*/  LDL.LU.64 R250, [R1+0xd60] ;  /* 0x000d600001fa7983 */ /* 0x000ee80000300a00 */
[----:B------:R1:W-:Y:S04]  /*34580*/  LDGSTS.E [R9+0x6800c], desc[UR8][R138.64], !P3 ;  /* 0x6800c0008a097fae */ /* 0x0003e8000d921848 */
[----:B------:R4:W-:Y:S01]  /*34590*/  LDGSTS.E [R9+0x6c00c], desc[UR8][R136.64], !P3 ;  /* 0x6c00c00088097fae */ /* 0x0009e2000d921848 */
[----:B--2---:R-:W-:-:S04]  /*345a0*/  IMAD.WIDE R134, R252, 0x4, R248 ;  /* 0x00000004fc867825 */ /* 0x004fc800078e02f8 */
[C---:B------:R-:W-:Y:S01]  /*345b0*/  IMAD.WIDE R132, R252.reuse, 0x4, R246 ;  /* 0x00000004fc847825 */ /* 0x040fe200078e02f6 */
[----:B------:R2:W-:Y:S04]  /*345c0*/  STL.64 [R1+0x4f0], R134 ;  /* 0x0004f08601007387 */ /* 0x0005e80000100a00 */
[----:B------:R3:W-:Y:S04]  /*345d0*/  STL.64 [R1+0x4f8], R132 ;  /* 0x0004f88401007387 */ /* 0x0007e80000100a00 */
[----:B------:R-:W3:Y:S04]  /*345e0*/  LDL.LU.64 R248, [R1+0x9a0] ;  /* 0x0009a00001f87983 */ /* 0x000ee80000300a00 */
[----:B------:R2:W-:Y:S01]  /*345f0*/  LDGSTS.E [R9+0x70000], desc[UR8][R134.64], !P1 ;  /* 0x7000000086097fae */ /* 0x0005e2000c921848 */
[----:B-1----:R-:W-:-:S03]  /*34600*/  IMAD.WIDE R138, R252, 0x4, R148 ;  /* 0x00000004fc8a7825 */ /* 0x002fc600078e0294 */
[----:B------:R-:W3:Y:S01]  /*34610*/  LDL.LU.64 R246, [R1+0x990] ;  /* 0x0009900001f67983 */ /* 0x000ee20000300a00 */
[----:B----4-:R-:W-:-:S03]  /*34620*/  IMAD.WIDE R136, R252, 0x4, R150 ;  /* 0x00000004fc887825 */ /* 0x010fc600078e0296 */
[----:B------:R3:W-:Y:S04]  /*34630*/  LDGSTS.E [R9+0x74000], desc[UR8][R132.64], !P1 ;  /* 0x7400000084097fae */ /* 0x0007e8000c921848 */
[----:B------:R1:W-:Y:S04]  /*34640*/  STL.64 [R1+0x500], R138 ;  /* 0x0005008a01007387 */ /* 0x0003e80000100a00 */
[----:B------:R4:W-:Y:S04]  /*34650*/  STL.64 [R1+0x508], R136 ;  /* 0x0005088801007387 */ /* 0x0009e80000100a00 */
[----:B------:R-:W4:Y:S01]  /*34660*/  LDL.LU.64 R148, [R1+0x980] ;  /* 0x0009800001947983 */ /* 0x000f220000300a00 */
[----:B--2---:R-:W-:-:S04]  /*34670*/  IMAD.WIDE R134, R252, 0x4, R152 ;  /* 0x00000004fc867825 */ /* 0x004fc800078e0298 */
[----:B---3--:R-:W-:Y:S02]  /*34680*/  IMAD.WIDE R132, R252, 0x4, R6 ;  /* 0x00000004fc847825 */ /* 0x008fe400078e0206 */
[----:B------:R-:W2:Y:S04]  /*34690*/  LDL.LU.64 R6, [R1+0x970] ;  /* 0x0009700001067983 */ /* 0x000ea80000300a00 */
[----:B------:R3:W-:Y:S04]  /*346a0*/  STL.64 [R1+0x510], R134 ;  /* 0x0005108601007387 */ /* 0x0007e80000100a00 */
[----:B------:R3:W-:Y:S04]  /*346b0*/  STL.64 [R1+0x518], R132 ;  /* 0x0005188401007387 */ /* 0x0007e80000100a00 */
[----:B------:R-:W3:Y:S04]  /*346c0*/  LDL.LU.64 R150, [R1+0x960] ;  /* 0x0009600001967983 */ /* 0x000ee80000300a00 */
[----:B------:R-:W3:Y:S01]  /*346d0*/  LDL.LU.64 R152, [R1+0x950] ;  /* 0x0009500001987983 */ /* 0x000ee20000300a00 */
[----:B------:R-:W-:Y:S01]  /*346e0*/  IADD3 R0, R0, -0x1d2, RZ ;  /* 0xfffffe2e00007810 */ /* 0x000fe20007ffe0ff */
[----:B------:R-:W-:Y:S01]  /*346f0*/  VIADD R236, R131, 0xfffffe2d ;  /* 0xfffffe2d83ec7836 */ /* 0x000fe20000000000 */
[----:B------:R-:W-:Y:S01]  /*34700*/  IADD3 R129, R129, -0x1d4, RZ ;  /* 0xfffffe2c81817810 */ /* 0x000fe20007ffe0ff */
[----:B------:R-:W3:Y:S01]  /*34710*/  LDC R131, c[0x0][0x230] ;  /* 0x00008c00ff837b82 */ /* 0x000ee20000000800 */
[----:B------:R-:W-:-:S02]  /*34720*/  ISETP.GE.U32.AND P6, PT, R0, 0x7ffffdaf, PT ;  /* 0x7ffffdaf0000780c */ /* 0x000fc40003fc6070 */
[----:B------:R-:W-:Y:S01]  /*34730*/  ISETP.GE.U32.AND P5, PT, R236, 0x7ffffdae, PT ;  /* 0x7ffffdaeec00780c */ /* 0x000fe20003fa6070 */
[----:B------:R-:W-:Y:S01]  /*34740*/  VIADD R236, R130, 0xfffffe0f ;  /* 0xfffffe0f82ec7836 */ /* 0x000fe20000000000 */
[----:B------:R-:W-:Y:S02]  /*34750*/  ISETP.GE.U32.AND P0, PT, R129, 0x7ffffdad, PT ;  /* 0x7ffffdad8100780c */ /* 0x000fe40003f06070 */
[----:B------:R-:W-:Y:S01]  /*34760*/  IADD3 R3, R3, -0x1f2, RZ ;  /* 0xfffffe0e03037810 */ /* 0x000fe20007ffe0ff */
[----:B------:R-:W1:Y:S01]  /*34770*/  LDC R0, c[0x0][0x230] ;  /* 0x00008c00ff007b82 */ /* 0x000e620000000800 */
[----:B------:R-:W-:-:S05]  /*34780*/  ISETP.GE.U32.AND P4, PT, R236, 0x7ffffd90, PT ;  /* 0x7ffffd90ec00780c */ /* 0x000fca0003f86070 */
[----:B------:R1:W-:Y:S02]  /*34790*/  LDGSTS.E [R9+0x70004], desc[UR8][R138.64], !P6 ;  /* 0x700040008a097fae */ /* 0x0003e4000f121848 */
[----:B------:R-:W3:Y:S02]  /*347a0*/  LDC R129, c[0x0][0x230] ;  /* 0x00008c00ff817b82 */ /* 0x000ee40000000800 */
[----:B------:R4:W-:Y:S01]  /*347b0*/  LDGSTS.E [R9+0x74004], desc[UR8][R136.64], !P6 ;  /* 0x7400400088097fae */ /* 0x0009e2000f121848 */
[----:B------:R-:W-:-:S03]  /*347c0*/  ISETP.GE.U32.AND P3, PT, R3, 0x7ffffd8f, PT ;  /* 0x7ffffd8f0300780c */ /* 0x000fc60003f66070 */
[----:B------:R3:W-:Y:S01]  /*347d0*/  LDGSTS.E [R9+0x70008], desc[UR8][R134.64], !P5 ;  /* 0x7000800086097fae */ /* 0x0007e2000e921848 */
[----:B--2---:R-:W-:-:S03]  /*347e0*/  IMAD.WIDE R6, R252, 0x4, R6 ;  /* 0x00000004fc067825 */ /* 0x004fc600078e0206 */
[----:B------:R2:W-:Y:S01]  /*347f0*/  LDGSTS.E [R9+0x74008], desc[UR8][R132.64], !P5 ;  /* 0x7400800084097fae */ /* 0x0005e2000e921848 */
[----:B-1----:R-:W-:Y:S01]  /*34800*/  IADD3 R0, R0, -0x1f4, RZ ;  /* 0xfffffe0c00007810 */ /* 0x002fe20007ffe0ff */
[----:B------:R-:W1:Y:S01]  /*34810*/  LDC R130, c[0x0][0x230] ;  /* 0x00008c00ff827b82 */ /* 0x000e620000000800 */
[----:B------:R-:W-:-:S04]  /*34820*/  IMAD.WIDE R138, R252, 0x4, R146 ;  /* 0x00000004fc8a7825 */ /* 0x000fc800078e0292 */
[C---:B----4-:R-:W-:Y:S01]  /*34830*/  IMAD.WIDE R136, R252.reuse, 0x4, R250 ;  /* 0x00000004fc887825 */ /* 0x050fe200078e02fa */
[----:B------:R-:W-:Y:S02]  /*34840*/  STL.64 [R1+0x520], R138 ;  /* 0x0005208a01007387 */ /* 0x000fe40000100a00 */
[----:B------:R-:W4:Y:S01]  /*34850*/  LDC R3, c[0x0][0x230] ;  /* 0x00008c00ff037b82 */ /* 0x000f220000000800 */
[C---:B---3--:R-:W-:Y:S01]  /*34860*/  IMAD.WIDE R134, R252.reuse, 0x4, R248 ;  /* 0x00000004fc867825 */ /* 0x048fe200078e02f8 */
[----:B------:R3:W-:Y:S03]  /*34870*/  STL.64 [R1+0x530], R136 ;  /* 0x0005308801007387 */ /* 0x0007e60000100a00 */
[C---:B--2---:R-:W-:Y:S01]  /*34880*/  IMAD.WIDE R132, R252.reuse, 0x4, R246 ;  /* 0x00000004fc847825 */ /* 0x044fe200078e02f6 */
[----:B------:R-:W2:Y:S04]  /*34890*/  LDL.LU.64 R146, [R1+0x940] ;  /* 0x0009400001927983 */ /* 0x000ea80000300a00 */
[----:B------:R-:W2:Y:S04]  /*348a0*/  LDL.LU.64 R250, [R1+0x930] ;  /* 0x0009300001fa7983 */ /* 0x000ea80000300a00 */
[----:B------:R-:W-:Y:S04]  /*348b0*/  LDGSTS.E [R9+0x7000c], desc[UR8][R138.64], !P0 ;  /* 0x7000c0008a097fae */ /* 0x000fe8000c121848 */
[----:B------:R3:W-:Y:S04]  /*348c0*/  LDGSTS.E [R9+0x7400c], desc[UR8][R136.64], !P0 ;  /* 0x7400c00088097fae */ /* 0x0007e8000c121848 */
[----:B------:R1:W-:Y:S04]  /*348d0*/  STL.64 [R1+0x540], R134 ;  /* 0x0005408601007387 */ /* 0x0003e80000100a00 */
[----:B------:R1:W-:Y:S01]  /*348e0*/  STL.64 [R1+0x550], R132 ;  /* 0x0005508401007387 */ /* 0x0003e20000100a00 */
[----:B---3--:R-:W-:-:S03]  /*348f0*/  IMAD.WIDE R136, R252, 0x4, R148 ;  /* 0x00000004fc887825 */ /* 0x008fc600078e0294 */
[----:B------:R-:W3:Y:S04]  /*34900*/  LDL.LU.64 R248, [R1+0xfe8] ;  /* 0x000fe80001f87983 */ /* 0x000ee80000300a00 */
[----:B------:R1:W-:Y:S04]  /*34910*/  LDGSTS.E [R9+0x78000], desc[UR8][R134.64], !P4 ;  /* 0x7800000086097fae */ /* 0x0003e8000e121848 */
[----:B------:R-:W3:Y:S04]  /*34920*/  LDL.LU.64 R246, [R1+0xfe0] ;  /* 0x000fe00001f67983 */ /* 0x000ee80000300a00 */
[----:B------:R4:W-:Y:S01]  /*34930*/  LDGSTS.E [R9+0x7c000], desc[UR8][R132.64], !P4 ;  /* 0x7c00000084097fae */ /* 0x0009e2000e121848 */
[----:B-1----:R-:W-:-:S03]  /*34940*/  IMAD.WIDE R134, R252, 0x4, R150 ;  /* 0x00000004fc867825 */ /* 0x002fc600078e0296 */
        /* <DEDUP_REMOVED lines=11> */
[----:B------:R-:W-:Y:S01]  /*34a00*/  VIADD R236, R128, 0xfffffe0d ;  /* 0xfffffe0d80ec7836 */ /* 0x000fe20000000000 */
[----:B------:R-:W-:Y:S01]  /*34a10*/  ISETP.GE.U32.AND P6, PT, R0, 0x7ffffd8d, PT ;  /* 0x7ffffd8d0000780c */ /* 0x000fe20003fc6070 */
[----:B------:R-:W1:Y:S03]  /*34a20*/  LDC R128, c[0x0][0x230] ;  /* 0x00008c00ff807b82 */ /* 0x000e660000000800 */
[----:B------:R-:W-:Y:S01]  /*34a30*/  ISETP.GE.U32.AND P1, PT, R236, 0x7ffffd8e, PT ;  /* 0x7ffffd8eec00780c */ /* 0x000fe20003f26070 */
[----:B------:R-:W-:Y:S01]  /*34a40*/  VIADD R236, R131, 0xfffffe6b ;  /* 0xfffffe6b83ec7836 */ /* 0x000fe20000000000 */
[----:B------:R-:W-:-:S03]  /*34a50*/  IADD3 R129, R129, -0x196, RZ ;  /* 0xfffffe6a81817810 */ /* 0x000fc60007ffe0ff */
[----:B------:R-:W1:Y:S01]  /*34a60*/  LDC R0, c[0x0][0x230] ;  /* 0x00008c00ff007b82 */ /* 0x000e620000000800 */
[----:B------:R-:W-:-:S07]  /*34a70*/  ISETP.GE.U32.AND P5, PT, R236, 0x7ffffdec, PT ;  /* 0x7ffffdecec00780c */ /* 0x000fce0003fa6070 */
[----:B------:R3:W-:Y:S01]  /*34a80*/  LDGSTS.E [R9+0x78008], desc[UR8][R134.64], !P1 ;  /* 0x7800800086097fae */ /* 0x0007e2000c921848 */
[----:B------:R-:W-:Y:S01]  /*34a90*/  IADD3 R3, R3, -0x198, RZ ;  /* 0xfffffe6803037810 */ /* 0x000fe20007ffe0ff */
[----:B------:R-:W1:Y:S02]  /*34aa0*/  LDC R131, c[0x0][0x230] ;  /* 0x00008c00ff837b82 */ /* 0x000e640000000800 */
[----:B------:R3:W-:Y:S01]  /*34ab0*/  LDGSTS.E [R9+0x7c008], desc[UR8][R132.64], !P1 ;  /* 0x7c00800084097fae */ /* 0x0007e2000c921848 */
[----:B--2---:R-:W-:-:S04]  /*34ac0*/  IMAD.WIDE R138, R252, 0x4, R146 ;  /* 0x00000004fc8a7825 */ /* 0x004fc800078e0292 */
[C---:B------:R-:W-:Y:S01]  /*34ad0*/  IMAD.WIDE R136, R252.reuse, 0x4, R250 ;  /* 0x00000004fc887825 */ /* 0x040fe200078e02fa */
[----:B------:R4:W-:Y:S04]  /*34ae0*/  STL.64 [R1+0x580], R138 ;  /* 0x0005808a01007387 */ /* 0x0009e80000100a00 */
[----:B------:R2:W-:Y:S04]  /*34af0*/  STL.64 [R1+0x588], R136 ;  /* 0x0005888801007387 */ /* 0x0005e80000100a00 */
[----:B------:R-:W2:Y:S04]  /*34b00*/  LDL.LU.64 R146, [R1+0xfb8] ;  /* 0x000fb80001927983 */ /* 0x000ea80000300a00 */
[----:B------:R-:W2:Y:S04]  /*34b10*/  LDL.LU.64 R250, [R1+0xfb0] ;  /* 0x000fb00001fa7983 */ /* 0x000ea80000300a00 */
[----:B------:R4:W-:Y:S01]  /*34b20*/  LDGSTS.E [R9+0x7800c], desc[UR8][R138.64], !P6 ;  /* 0x7800c0008a097fae */ /* 0x0009e2000f121848 */
[----:B---3--:R-:W-:-:S03]  /*34b30*/  IMAD.WIDE R134, R252, 0x4, R248 ;  /* 0x00000004fc867825 */ /* 0x008fc600078e02f8 */
[----:B------:R2:W-:Y:S01]  /*34b40*/  LDGSTS.E [R9+0x7c00c], desc[UR8][R136.64], !P6 ;  /* 0x7c00c00088097fae */ /* 0x0005e2000f121848 */
[----:B------:R-:W-:-:S03]  /*34b50*/  IMAD.WIDE R132, R252, 0x4, R246 ;  /* 0x00000004fc847825 */ /* 0x000fc600078e02f6 */
[----:B------:R3:W-:Y:S04]  /*34b60*/  STL.64 [R1+0x590], R134 ;  /* 0x0005908601007387 */ /* 0x0007e80000100a00 */
[----:B------:R1:W-:Y:S04]  /*34b70*/  STL.64 [R1+0x598], R132 ;  /* 0x0005988401007387 */ /* 0x0003e80000100a00 */
[----:B------:R-:W3:Y:S04]  /*34b80*/  LDL.LU.64 R248, [R1+0xe10] ;  /* 0x000e100001f87983 */ /* 0x000ee80000300a00 */
[----:B------:R3:W-:Y:S01]  /*34b90*/  LDGSTS.E [R8+0x60000], desc[UR8][R134.64], !P5 ;  /* 0x6000000086087fae */ /* 0x0007e2000e921848 */
[----:B----4-:R-:W-:-:S03]  /*34ba0*/  IMAD.WIDE R138, R252, 0x4, R148 ;  /* 0x00000004fc8a7825 */ /* 0x010fc600078e0294 */
[----:B------:R-:W4:Y:S01]  /*34bb0*/  LDL.LU.64 R246, [R1+0xe08] ;  /* 0x000e080001f67983 */ /* 0x000f220000300a00 */
[----:B--2---:R-:W-:-:S03]  /*34bc0*/  IMAD.WIDE R136, R252, 0x4, R150 ;  /* 0x00000004fc887825 */ /* 0x004fc600078e0296 */
[----:B------:R1:W-:Y:S04]  /*34bd0*/  LDGSTS.E [R8+0x64000], desc[UR8][R132.64], !P5 ;  /* 0x6400000084087fae */ /* 0x0003e8000e921848 */
[----:B------:R2:W-:Y:S04]  /*34be0*/  STL.64 [R1+0x5a0], R138 ;  /* 0x0005a08a01007387 */ /* 0x0005e80000100a00 */
[----:B------:R2:W-:Y:S04]  /*34bf0*/  STL.64 [R1+0x5a8], R136 ;  /* 0x0005a88801007387 */ /* 0x0005e80000100a00 */
[----:B------:R-:W4:Y:S01]  /*34c00*/  LDL.LU.64 R148, [R1+0xe00] ;  /* 0x000e000001947983 */ /* 0x000f220000300a00 */
[----:B---3--:R-:W-:-:S04]  /*34c10*/  IMAD.WIDE R134, R252, 0x4, R152 ;  /* 0x00000004fc867825 */ /* 0x008fc800078e0298 */
[----:B-1----:R-:W-:Y:S02]  /*34c20*/  IMAD.WIDE R132, R252, 0x4, R6 ;  /* 0x00000004fc847825 */ /* 0x002fe400078e0206 */
[----:B------:R-:W3:Y:S04]  /*34c30*/  LDL.LU.64 R6, [R1+0xdf8] ;  /* 0x000df80001067983 */ /* 0x000ee80000300a00 */
[----:B------:R1:W-:Y:S04]  /*34c40*/  STL.64 [R1+0x5b0], R134 ;  /* 0x0005b08601007387 */ /* 0x0003e80000100a00 */
[----:B------:R4:W-:Y:S04]  /*34c50*/  STL.64 [R1+0x5b8], R132 ;  /* 0x0005b88401007387 */ /* 0x0009e80000100a00 */
[----:B------:R-:W4:Y:S04]  /*34c60*/  LDL.LU.64 R150, [R1+0xdf0] ;  /* 0x000df00001967983 */ /* 0x000f280000300a00 */
[----:B------:R-:W4:Y:S01]  /*34c70*/  LDL.LU.64 R152, [R1+0xde8] ;  /* 0x000de80001987983 */ /* 0x000f220000300a00 */
[----:B------:R-:W-:Y:S01]  /*34c80*/  ISETP.GE.U32.AND P0, PT, R129, 0x7ffffdeb, PT ;  /* 0x7ffffdeb8100780c */ /* 0x000fe20003f06070 */
[----:B------:R-:W-:Y:S01]  /*34c90*/  VIADD R236, R130, 0xfffffe69 ;  /* 0xfffffe6982ec7836 */ /* 0x000fe20000000000 */
[----:B------:R-:W-:Y:S01]  /*34ca0*/  ISETP.GE.U32.AND P3, PT, R3, 0x7ffffde9, PT ;  /* 0x7ffffde90300780c */ /* 0x000fe20003f66070 */
[----:B------:R-:W1:Y:S03]  /*34cb0*/  LDC R129, c[0x0][0x230] ;  /* 0x00008c00ff817b82 */ /* 0x000e660000000800 */
[----:B------:R-:W-:Y:S01]  /*34cc0*/  ISETP.GE.U32.AND P4, PT, R236, 0x7ffffdea, PT ;  /* 0x7ffffdeaec00780c */ /* 0x000fe20003f86070 */
[----:B------:R-:W-:Y:S01]  /*34cd0*/  VIADD R236, R128, 0xfffffe4b ;  /* 0xfffffe4b80ec7836 */ /* 0x000fe20000000000 */
[----:B------:R-:W-:-:S03]  /*34ce0*/  IADD3 R0, R0, -0x1b6, RZ ;  /* 0xfffffe4a00007810 */ /* 0x000fc60007ffe0ff */
[----:B------:R-:W4:Y:S02]  /*34cf0*/  LDC R130, c[0x0][0x230] ;  /* 0x00008c00ff827b82 */ /* 0x000f240000000800 */
[----:B------:R2:W-:Y:S01]  /*34d00*/  LDGSTS.E [R8+0x60004], desc[UR8][R138.64], !P0 ;  /* 0x600040008a087fae */ /* 0x0005e2000c121848 */
[----:B------:R-:W-:-:S03]  /*34d10*/  ISETP.GE.U32.AND P1, PT, R236, 0x7ffffdcc, PT ;  /* 0x7ffffdccec00780c */ /* 0x000fc60003f26070 */
[----:B------:R2:W-:Y:S01]  /*34d20*/  LDGSTS.E [R8+0x64004], desc[UR8][R136.64], !P0 ;  /* 0x6400400088087fae */ /* 0x0005e2000c121848 */
[----:B------:R-:W-:Y:S01]  /*34d30*/  ISETP.GE.U32.AND P6, PT, R0, 0x7ffffdcb, PT ;  /* 0x7ffffdcb0000780c */ /* 0x000fe20003fc6070 */
[----:B------:R-:W4:Y:S02]  /*34d40*/  LDC R3, c[0x0][0x230] ;  /* 0x00008c00ff037b82 */ /* 0x000f240000000800 */
[----:B------:R2:W-:Y:S04]  /*34d50*/  LDGSTS.E [R8+0x60008], desc[UR8][R134.64], !P4 ;  /* 0x6000800086087fae */ /* 0x0005e8000e121848 */
[----:B------:R4:W-:Y:S01]  /*34d60*/  LDGSTS.E [R8+0x64008], desc[UR8][R132.64], !P4 ;  /* 0x6400800084087fae */ /* 0x0009e2000e121848 */
[C---:B---3--:R-:W-:Y:S01]  /*34d70*/  IMAD.WIDE R6, R252.reuse, 0x4, R6 ;  /* 0x00000004fc067825 */ /* 0x048fe200078e0206 */
[----:B-1----:R-:W-:Y:S01]  /*34d80*/  IADD3 R129, R129, -0x1b8, RZ ;  /* 0xfffffe4881817810 */ /* 0x002fe20007ffe0ff */
[----:B------:R-:W1:Y:S02]  /*34d90*/  LDC R128, c[0x0][0x230] ;  /* 0x00008c00ff807b82 */ /* 0x000e640000000800 */
[----:B--2---:R-:W-:-:S04]  /*34da0*/  IMAD.WIDE R138, R252, 0x4, R146 ;  /* 0x00000004fc8a7825 */ /* 0x004fc800078e0292 */
[C---:B------:R-:W-:Y:S01]  /*34db0*/  IMAD.WIDE R136, R252.reuse, 0x4, R250 ;  /* 0x00000004fc887825 */ /* 0x040fe200078e02fa */
[----:B------:R-:W-:Y:S01]  /*34dc0*/  STL.64 [R1+0x5c0], R138 ;  /* 0x0005c08a01007387 */ /* 0x000fe20000100a00 */
[----:B------:R-:W2:Y:S02]  /*34dd0*/  LDC R0, c[0x0][0x230] ;  /* 0x00008c00ff007b82 */ /* 0x000ea40000000800 */
[C---:B------:R-:W-:Y:S01]  /*34de0*/  IMAD.WIDE R134, R252.reuse, 0x4, R248 ;  /* 0x00000004fc867825 */ /* 0x040fe200078e02f8 */
[----:B------:R3:W-:Y:S03]  /*34df0*/  STL.64 [R1+0x5c8], R136 ;  /* 0x0005c88801007387 */ /* 0x0007e60000100a00 */
[C---:B----4-:R-:W-:Y:S01]  /*34e00*/  IMAD.WIDE R132, R252.reuse, 0x4, R246 ;  /* 0x00000004fc847825 */ /* 0x050fe200078e02f6 */
[----:B------:R-:W4:Y:S04]  /*34e10*/  LDL.LU.64 R146, [R1+0xde0] ;  /* 0x000de00001927983 */ /* 0x000f280000300a00 */
[----:B------:R-:W4:Y:S04]  /*34e20*/  LDL.LU.64 R250, [R1+0xdd8] ;  /* 0x000dd80001fa7983 */ /* 0x000f280000300a00 */
        /* <DEDUP_REMOVED lines=33> */
[----:B----4-:R-:W-:-:S04]  /*35040*/  IMAD.WIDE R138, R252, 0x4, R146 ;  /* 0x00000004fc8a7825 */ /* 0x010fc800078e0292 */
[C---:B------:R-:W-:Y:S01]  /*35050*/  IMAD.WIDE R136, R252.reuse, 0x4, R250 ;  /* 0x00000004fc887825 */ /* 0x040fe200078e02fa */
[----:B------:R2:W-:Y:S04]  /*35060*/  STL.64 [R1+0x600], R138 ;  /* 0x0006008a01007387 */ /* 0x0005e80000100a00 */
[----:B------:R4:W-:Y:S04]  /*35070*/  STL.64 [R1+0x608], R136 ;  /* 0x0006088801007387 */ /* 0x0009e80000100a00 */
[----:B------:R-:W4:Y:S04]  /*35080*/  LDL.LU.64 R146, [R1+0xce0] ;  /* 0x000ce00001927983 */ /* 0x000f280000300a00 */
[----:B------:R-:W4:Y:S04]  /*35090*/  LDL.LU.64 R250, [R1+0xcd8] ;  /* 0x000cd80001fa7983 */ /* 0x000f280000300a00 */
        /* <DEDUP_REMOVED lines=8> */
[----:B--2---:R-:W-:-:S03]  /*35120*/  IMAD.WIDE R138, R252, 0x4, R148 ;  /* 0x00000004fc8a7825 */ /* 0x004fc600078e0294 */
[----:B------:R-:W2:Y:S01]  /*35130*/  LDL.LU.64 R246, [R1+0x910] ;  /* 0x0009100001f67983 */ /* 0x000ea20000300a00 */
[----:B----4-:R-:W-:-:S03]  /*35140*/  IMAD.WIDE R136, R252, 0x4, R150 ;  /* 0x00000004fc887825 */ /* 0x010fc600078e0296 */
[----:B------:R1:W-:Y:S04]  /*35150*/  LDGSTS.E [R8+0x74000], desc[UR8][R132.64], !P4 ;  /* 0x7400000084087fae */ /* 0x0003e8000e121848 */
[----:B------:R4:W-:Y:S04]  /*35160*/  STL.64 [R1+0x620], R138 ;  /* 0x0006208a01007387 */ /* 0x0009e80000100a00 */
[----:B------:R4:W-:Y:S04]  /*35170*/  STL.64 [R1+0x630], R136 ;  /* 0x0006308801007387 */ /* 0x0009e80000100a00 */
[----:B------:R-:W2:Y:S01]  /*35180*/  LDL.LU.64 R148, [R1+0x8f0] ;  /* 0x0008f00001947983 */ /* 0x000ea20000300a00 */
[----:B---3--:R-:W-:-:S04]  /*35190*/  IMAD.WIDE R134, R252, 0x4, R152 ;  /* 0x00000004fc867825 */ /* 0x008fc800078e0298 */
[----:B-1----:R-:W-:Y:S02]  /*351a0*/  IMAD.WIDE R132, R252, 0x4, R6 ;  /* 0x00000004fc847825 */ /* 0x002fe400078e0206 */
[----:B------:R-:W3:Y:S04]  /*351b0*/  LDL.LU.64 R6, [R1+0x8e0] ;  /* 0x0008e00001067983 */ /* 0x000ee80000300a00 */
[----:B------:R1:W-:Y:S04]  /*351c0*/  STL.64 [R1+0x640], R134 ;  /* 0x0006408601007387 */ /* 0x0003e80000100a00 */
[----:B------:R2:W-:Y:S04]  /*351d0*/  STL.64 [R1+0x650], R132 ;  /* 0x0006508401007387 */ /* 0x0005e80000100a00 */
[----:B------:R-:W2:Y:S04]  /*351e0*/  LDL.LU.64 R150, [R1+0x8c0] ;  /* 0x0008c00001967983 */ /* 0x000ea80000300a00 */
[----:B------:R-:W2:Y:S01]  /*351f0*/  LDL.LU.64 R152, [R1+0x8b0] ;  /* 0x0008b00001987983 */ /* 0x000ea20000300a00 */
[----:B------:R-:W-:Y:S01]  /*35200*/  ISETP.GE.U32.AND P3, PT, R3, 0x7ffffdab, PT ;  /* 0x7ffffdab0300780c */ /* 0x000fe20003f66070 */
[----:B------:R-:W-:Y:S01]  /*35210*/  VIADD R236, R128, 0xfffffe29 ;  /* 0xfffffe2980ec7836 */ /* 0x000fe20000000000 */
[----:B------:R-:W-:Y:S01]  /*35220*/  ISETP.GE.U32.AND P6, PT, R0, 0x7ffffda9, PT ;  /* 0x7ffffda90000780c */ /* 0x000fe20003fc6070 */
[----:B------:R-:W1:Y:S03]  /*35230*/  LDC R3, c[0x0][0x230] ;  /* 0x00008c00ff037b82 */ /* 0x000e660000000800 */
[----:B------:R-:W-:Y:S01]  /*35240*/  ISETP.GE.U32.AND P1, PT, R236, 0x7ffffdaa, PT ;  /* 0x7ffffdaaec00780c */ /* 0x000fe20003f26070 */
[----:B------:R-:W-:Y:S01]  /*35250*/  VIADD R236, R131, 0xfffffe0b ;  /* 0xfffffe0b83ec7836 */ /* 0x000fe20000000000 */
[----:B------:R-:W-:-:S03]  /*35260*/  IADD3 R129, R129, -0x1f6, RZ ;  /* 0xfffffe0a81817810 */ /* 0x000fc60007ffe0ff */
[----:B------:R-:W2:Y:S02]  /*35270*/  LDC R128, c[0x0][0x230] ;  /* 0x00008c00ff807b82 */ /* 0x000ea40000000800 */
[----:B------:R4:W-:Y:S01]  /*35280*/  LDGSTS.E [R8+0x70004], desc[UR8][R138.64], !P3 ;  /* 0x700040008a087fae */ /* 0x0009e2000d921848 */
[----:B------:R-:W-:-:S03]  /*35290*/  ISETP.GE.U32.AND P5, PT, R236, 0x7ffffd8c, PT ;  /* 0x7ffffd8cec00780c */ /* 0x000fc60003fa6070 */
[----:B------:R4:W-:Y:S01]  /*352a0*/  LDGSTS.E [R8+0x74004], desc[UR8][R136.64], !P3 ;  /* 0x7400400088087fae */ /* 0x0009e2000d921848 */
[----:B------:R-:W-:Y:S01]  /*352b0*/  ISETP.GE.U32.AND P0, PT, R129, 0x7ffffd8b, PT ;  /* 0x7ffffd8b8100780c */ /* 0x000fe20003f06070 */
[----:B------:R-:W2:Y:S02]  /*352c0*/  LDC R0, c[0x0][0x230] ;  /* 0x00008c00ff007b82 */ /* 0x000ea40000000800 */
[----:B------:R4:W-:Y:S04]  /*352d0*/  LDGSTS.E [R8+0x70008], desc[UR8][R134.64], !P1 ;  /* 0x7000800086087fae */ /* 0x0009e8000c921848 */
[----:B------:R2:W-:Y:S01]  /*352e0*/  LDGSTS.E [R8+0x74008], desc[UR8][R132.64], !P1 ;  /* 0x7400800084087fae */ /* 0x0005e2000c921848 */
[C---:B---3--:R-:W-:Y:S01]  /*352f0*/  IMAD.WIDE R6, R252.reuse, 0x4, R6 ;  /* 0x00000004fc067825 */ /* 0x048fe200078e0206 */
[----:B-1----:R-:W-:Y:S01]  /*35300*/  IADD3 R3, R3, -0x1f8, RZ ;  /* 0xfffffe0803037810 */ /* 0x002fe20007ffe0ff */
[----:B------:R-:W1:Y:S02]  /*35310*/  LDC R131, c[0x0][0x230] ;  /* 0x00008c00ff837b82 */ /* 0x000e640000000800 */
[----:B----4-:R-:W-:-:S04]  /*35320*/  IMAD.WIDE R138, R252, 0x4, R146 ;  /* 0x00000004fc8a7825 */ /* 0x010fc800078e0292 */
[C---:B------:R-:W-:Y:S01]  /*35330*/  IMAD.WIDE R136, R252.reuse, 0x4, R250 ;  /* 0x00000004fc887825 */ /* 0x040fe200078e02fa */
[----:B------:R-:W-:Y:S01]  /*35340*/  STL.64 [R1+0x660], R138 ;  /* 0x0006608a01007387 */ /* 0x000fe20000100a00 */
[----:B------:R-:W3:Y:S02]  /*35350*/  LDC R129, c[0x0][0x230] ;  /* 0x00008c00ff817b82 */ /* 0x000ee40000000800 */
[C---:B------:R-:W-:Y:S01]  /*35360*/  IMAD.WIDE R134, R252.reuse, 0x4, R248 ;  /* 0x00000004fc867825 */ /* 0x040fe200078e02f8 */
        /* <DEDUP_REMOVED lines=8> */
[----:B----4-:R-:W-:-:S03]  /*353f0*/  IMAD.WIDE R136, R252, 0x4, R148 ;  /* 0x00000004fc887825 */ /* 0x010fc600078e0294 */
[----:B------:R-:W4:Y:S04]  /*35400*/  LDL.LU.64 R248, [R1+0xfa8] ;  /* 0x000fa80001f87983 */ /* 0x000f280000300a00 */
[----:B------:R1:W-:Y:S04]  /*35410*/  LDGSTS.E [R8+0x78000], desc[UR8][R134.64], !P5 ;  /* 0x7800000086087fae */ /* 0x0003e8000e921848 */
[----:B------:R-:W4:Y:S04]  /*35420*/  LDL.LU.64 R246, [R1+0xfa0] ;  /* 0x000fa00001f67983 */ /* 0x000f280000300a00 */
[----:B------:R3:W-:Y:S01]  /*35430*/  LDGSTS.E [R8+0x7c000], desc[UR8][R132.64], !P5 ;  /* 0x7c00000084087fae */ /* 0x0007e2000e921848 */
[----:B-1----:R-:W-:-:S03]  /*35440*/  IMAD.WIDE R134, R252, 0x4, R150 ;  /* 0x00000004fc867825 */ /* 0x002fc600078e0296 */
[----:B------:R-:W-:Y:S04]  /*35450*/  STL.64 [R1+0x6a0], R136 ;  /* 0x0006a08801007387 */ /* 0x000fe80000100a00 */
[----:B------:R1:W-:Y:S01]  /*35460*/  STL.64 [R1+0x6b0], R6 ;  /* 0x0006b00601007387 */ /* 0x0003e20000100a00 */
[----:B---3--:R-:W-:-:S03]  /*35470*/  IMAD.WIDE R132, R252, 0x4, R152 ;  /* 0x00000004fc847825 */ /* 0x008fc600078e0298 */
[----:B------:R-:W3:Y:S04]  /*35480*/  LDL.LU.64 R148, [R1+0xf98] ;  /* 0x000f980001947983 */ /* 0x000ee80000300a00 */
[----:B------:R-:W3:Y:S04]  /*35490*/  LDL.LU.64 R150, [R1+0xf90] ;  /* 0x000f900001967983 */ /* 0x000ee80000300a00 */
[----:B------:R4:W-:Y:S04]  /*354a0*/  STL.64 [R1+0x6c0], R134 ;  /* 0x0006c08601007387 */ /* 0x0009e80000100a00 */
[----:B------:R2:W-:Y:S04]  /*354b0*/  LDGSTS.E [R8+0x78004], desc[UR8][R136.64], !P0 ;  /* 0x7800400088087fae */ /* 0x0005e8000c121848 */
[----:B------:R4:W-:Y:S04]  /*354c0*/  STL.64 [R1+0x6c8], R132 ;  /* 0x0006c88401007387 */ /* 0x0009e80000100a00 */
[----:B------:R-:W3:Y:S04]  /*354d0*/  LDL.LU.64 R152, [R1+0xf88] ;  /* 0x000f880001987983 */ /* 0x000ee80000300a00 */
[----:B------:R-:W-:Y:S04]  /*354e0*/  LDGSTS.E [R8+0x7c004], desc[UR8][R6.64], !P0 ;  /* 0x7c00400006087fae */ /* 0x000fe8000c121848 */
[----:B-1----:R-:W3:Y:S01]  /*354f0*/  LDL.LU.64 R6, [R1+0xf80] ;  /* 0x000f800001067983 */ /* 0x002ee20000300a00 */
        /* <DEDUP_REMOVED lines=19> */
[----:B----4-:R-:W-:-:S03]  /*35630*/  IMAD.WIDE R134, R252, 0x4, R248 ;  /* 0x00000004fc867825 */ /* 0x010fc600078e02f8 */
[----:B------:R2:W-:Y:S01]  /*35640*/  LDGSTS.E [R8+0x7c00c], desc[UR8][R136.64], !P3 ;  /* 0x7c00c00088087fae */ /* 0x0005e2000d921848 */
[----:B------:R-:W-:-:S03]  /*35650*/  IMAD.WIDE R132, R252, 0x4, R246 ;  /* 0x00000004fc847825 */ /* 0x000fc600078e02f6 */
[----:B------:R4:W-:Y:S04]  /*35660*/  STL.64 [R1+0x6e0], R134 ;  /* 0x0006e08601007387 */ /* 0x0009e80000100a00 */
[----:B------:R1:W-:Y:S04]  /*35670*/  STL.64 [R1+0x6e8], R132 ;  /* 0x0006e88401007387 */ /* 0x0003e80000100a00 */
[----:B------:R-:W4:Y:S04]  /*35680*/  LDL.LU.64 R248, [R1+0xdd0] ;  /* 0x000dd00001f87983 */ /* 0x000f280000300a00 */
[----:B------:R4:W-:Y:S01]  /*35690*/  LDGSTS.E [R5+0x60000], desc[UR8][R134.64], !P1 ;  /* 0x6000000086057fae */ /* 0x0009e2000c921848 */
[----:B---3--:R-:W-:-:S03]  /*356a0*/  IMAD.WIDE R138, R252, 0x4, R148 ;  /* 0x00000004fc8a7825 */ /* 0x008fc600078e0294 */
[----:B------:R-:W3:Y:S01]  /*356b0*/  LDL.LU.64 R246, [R1+0xdc8] ;  /* 0x000dc80001f67983 */ /* 0x000ee20000300a00 */
[----:B--2---:R-:W-:-:S03]  /*356c0*/  IMAD.WIDE R136, R252, 0x4, R150 ;  /* 0x00000004fc887825 */ /* 0x004fc600078e0296 */
[----:B------:R1:W-:Y:S04]  /*356d0*/  LDGSTS.E [R5+0x64000], desc[UR8][R132.64], !P1 ;  /* 0x6400000084057fae */ /* 0x0003e8000c921848 */
[----:B------:R2:W-:Y:S04]  /*356e0*/  STL.64 [R1+0x6f0], R138 ;  /* 0x0006f08a01007387 */ /* 0x0005e80000100a00 */
[----:B------:R2:W-:Y:S04]  /*356f0*/  STL.64 [R1+0x6f8], R136 ;  /* 0x0006f88801007387 */ /* 0x0005e80000100a00 */
[----:B------:R-:W3:Y:S01]  /*35700*/  LDL.LU.64 R148, [R1+0xdc0] ;  /* 0x000dc00001947983 */ /* 0x000ee20000300a00 */
[----:B----4-:R-:W-:-:S04]  /*35710*/  IMAD.WIDE R134, R252, 0x4, R152 ;  /* 0x00000004fc867825 */ /* 0x010fc800078e0298 */
[----:B-1----:R-:W-:Y:S02]  /*35720*/  IMAD.WIDE R132, R252, 0x4, R6 ;  /* 0x00000004fc847825 */ /* 0x002fe400078e0206 */
[----:B------:R-:W4:Y:S04]  /*35730*/  LDL.LU.64 R6, [R1+0xdb8] ;  /* 0x000db80001067983 */ /* 0x000f280000300a00 */
[----:B------:R1:W-:Y:S04]  /*35740*/  STL.64 [R1+0x700], R134 ;  /* 0x0007008601007387 */ /* 0x0003e80000100a00 */
[----:B------:R3:W-:Y:S04]  /*35750*/  STL.64 [R1+0x708], R132 ;  /* 0x0007088401007387 */ /* 0x0007e80000100a00 */
[----:B------:R-:W3:Y:S04]  /*35760*/  LDL.LU.64 R150, [R1+0xdb0] ;  /* 0x000db00001967983 */ /* 0x000ee80000300a00 */
[----:B------:R-:W3:Y:S01]  /*35770*/  LDL.LU.64 R152, [R1+0xda8] ;  /* 0x000da80001987983 */ /* 0x000ee20000300a00 */
[----:B------:R-:W-:Y:S01]  /*35780*/  ISETP.GE.U32.AND P6, PT, R0, 0x7ffffde7, PT ;  /* 0x7ffffde70000780c */ /* 0x000fe20003fc6070 */
[----:B------:R-:W-:Y:S01]  /*35790*/  VIADD R236, R131, 0xfffffe65 ;  /* 0xfffffe6583ec7836 */ /* 0x000fe20000000000 */
[----:B------:R-:W-:Y:S01]  /*357a0*/  ISETP.GE.U32.AND P0, PT, R129, 0x7ffffde5, PT ;  /* 0x7ffffde58100780c */ /* 0x000fe20003f06070 */
[----:B------:R-:W1:Y:S03]  /*357b0*/  LDC R0, c[0x0][0x230] ;  /* 0x00008c00ff007b82 */ /* 0x000e660000000800 */
[----:B------:R-:W-:Y:S01]  /*357c0*/  ISETP.GE.U32.AND P5, PT, R236, 0x7ffffde6, PT ;  /* 0x7ffffde6ec00780c */ /* 0x000fe20003fa6070 */
[----:B------:R-:W-:Y:S01]  /*357d0*/  VIADD R236, R130, 0xfffffe47 ;  /* 0xfffffe4782ec7836 */ /* 0x000fe20000000000 */
[----:B------:R-:W-:-:S03]  /*357e0*/  IADD3 R3, R3, -0x1ba, RZ ;  /* 0xfffffe4603037810 */ /* 0x000fc60007ffe0ff */
[----:B------:R-:W3:Y:S02]  /*357f0*/  LDC R131, c[0x0][0x230] ;  /* 0x00008c00ff837b82 */ /* 0x000ee40000000800 */
[----:B------:R2:W-:Y:S01]  /*35800*/  LDGSTS.E [R5+0x60004], desc[UR8][R138.64], !P6 ;  /* 0x600040008a057fae */ /* 0x0005e2000f121848 */
[----:B------:R-:W-:-:S03]  /*35810*/  ISETP.GE.U32.AND P4, PT, R236, 0x7ffffdc8, PT ;  /* 0x7ffffdc8ec00780c */ /* 0x000fc60003f86070 */
[----:B------:R2:W-:Y:S01]  /*35820*/  LDGSTS.E [R5+0x64004], desc[UR8][R136.64], !P6 ;  /* 0x6400400088057fae */ /* 0x0005e2000f121848 */
[----:B------:R-:W-:Y:S01]  /*35830*/  ISETP.GE.U32.AND P3, PT, R3, 0x7ffffdc7, PT ;  /* 0x7ffffdc70300780c */ /* 0x000fe20003f66070 */
[----:B------:R-:W3:Y:S02]  /*35840*/  LDC R129, c[0x0][0x230] ;  /* 0x00008c00ff817b82 */ /* 0x000ee40000000800 */
[----:B------:R2:W-:Y:S04]  /*35850*/  LDGSTS.E [R5+0x60008], desc[UR8][R134.64], !P5 ;  /* 0x6000800086057fae */ /* 0x0005e8000e921848 */
[----:B------:R3:W-:Y:S01]  /*35860*/  LDGSTS.E [R5+0x64008], desc[UR8][R132.64], !P5 ;  /* 0x6400800084057fae */ /* 0x0007e2000e921848 */
[----:B----4-:R-:W-:Y:S01]  /*35870*/  IMAD.WIDE R6, R252, 0x4, R6 ;  /* 0x00000004fc067825 */ /* 0x010fe200078e0206 */
        /* <DEDUP_REMOVED lines=8> */
[C---:B---3--:R-:W-:Y:S01]  /*35900*/  IMAD.WIDE R132, R252.reuse, 0x4, R246 ;  /* 0x00000004fc847825 */ /* 0x048fe200078e02f6 */
[----:B------:R-:W3:Y:S04]  /*35910*/  LDL.LU.64 R146, [R1+0xda0] ;  /* 0x000da00001927983 */ /* 0x000ee80000300a00 */
[----:B------:R-:W3:Y:S04]  /*35920*/  LDL.LU.64 R250, [R1+0xd58] ;  /* 0x000d580001fa7983 */ /* 0x000ee80000300a00 */
        /* <DEDUP_REMOVED lines=33> */
[----:B---3--:R-:W-:-:S04]  /*35b40*/  IMAD.WIDE R138, R252, 0x4, R146 ;  /* 0x00000004fc8a7825 */ /* 0x008fc800078e0292 */
[C---:B------:R-:W-:Y:S01]  /*35b50*/  IMAD.WIDE R136, R252.reuse, 0x4, R250 ;  /* 0x00000004fc887825 */ /* 0x040fe200078e02fa */
[----:B------:R2:W-:Y:S04]  /*35b60*/  STL.64 [R1+0x760], R138 ;  /* 0x0007608a01007387 */ /* 0x0005e80000100a00 */
[----:B------:R3:W-:Y:S04]  /*35b70*/  STL.64 [R1+0x770], R136 ;  /* 0x0007708801007387 */ /* 0x0007e80000100a00 */
[----:B------:R-:W3:Y:S04]  /*35b80*/  LDL.LU.64 R146, [R1+0x7e0] ;  /* 0x0007e00001927983 */ /* 0x000ee80000300a00 */
[----:B------:R-:W3:Y:S04]  /*35b90*/  LDL.LU.64 R250, [R1+0x7f0] ;  /* 0x0007f00001fa7983 */ /* 0x000ee80000300a00 */
        /* <DEDUP_REMOVED lines=8> */
[----:B--2---:R-:W-:-:S03]  /*35c20*/  IMAD.WIDE R138, R252, 0x4, R148 ;  /* 0x00000004fc8a7825 */ /* 0x004fc600078e0294 */
[----:B------:R-:W2:Y:S01]  /*35c30*/  LDL.LU.64 R246, [R1+0x810] ;  /* 0x0008100001f67983 */ /* 0x000ea20000300a00 */
[----:B---3--:R-:W-:-:S03]  /*35c40*/  IMAD.WIDE R136, R252, 0x4, R150 ;  /* 0x00000004fc887825 */ /* 0x008fc600078e0296 */
[----:B------:R1:W-:Y:S04]  /*35c50*/  LDGSTS.E [R5+0x74000], desc[UR8][R132.64], !P5 ;  /* 0x7400000084057fae */ /* 0x0003e8000e921848 */
[----:B------:R3:W-:Y:S04]  /*35c60*/  STL.64 [R1+0x7a0], R138 ;  /* 0x0007a08a01007387 */ /* 0x0007e80000100a00 */
[----:B------:R3:W-:Y:S01]  /*35c70*/  STL.64 [R1+0x7b0], R136 ;  /* 0x0007b08801007387 */ /* 0x0007e20000100a00 */
[----:B----4-:R-:W-:-:S04]  /*35c80*/  IMAD.WIDE R134, R252, 0x4, R152 ;  /* 0x00000004fc867825 */ /* 0x010fc800078e0298 */
[----:B-1----:R-:W-:Y:S02]  /*35c90*/  IMAD.WIDE R132, R252, 0x4, R6 ;  /* 0x00000004fc847825 */ /* 0x002fe400078e0206 */
[----:B------:R-:W4:Y:S04]  /*35ca0*/  LDL.LU.64 R6, [R1+0x820] ;  /* 0x0008200001067983 */ /* 0x000f280000300a00 */
[----:B------:R-:W2:Y:S04]  /*35cb0*/  LDL.LU.64 R148, [R1+0x830] ;  /* 0x0008300001947983 */ /* 0x000ea80000300a00 */
        /* <DEDUP_REMOVED lines=18> */
[----:B------:R2:W-:Y:S02]  /*35de0*/  LDGSTS.E [R5+0x74008], desc[UR8][R132.64], !P4 ;  /* 0x7400800084057fae */ /* 0x0005e4000e121848 */
[----:B------:R-:W2:Y:S01]  /*35df0*/  LDC R3, c[0x0][0x230] ;  /* 0x00008c00ff037b82 */ /* 0x000ea20000000800 */
[----:B---3--:R-:W-:-:S04]  /*35e00*/  IMAD.WIDE R138, R252, 0x4, R146 ;  /* 0x00000004fc8a7825 */ /* 0x008fc800078e0292 */
[----:B----4-:R-:W-:-:S04]  /*35e10*/  IMAD.WIDE R6, R252, 0x4, R6 ;  /* 0x00000004fc067825 */ /* 0x010fc800078e0206 */
[C---:B------:R-:W-:Y:S01]  /*35e20*/  IMAD.WIDE R136, R252.reuse, 0x4, R250 ;  /* 0x00000004fc887825 */ /* 0x040fe200078e02fa */
[----:B------:R-:W-:Y:S01]  /*35e30*/  STL.64 [R1+0x7e0], R138 ;  /* 0x0007e08a01007387 */ /* 0x000fe20000100a00 */
[----:B-1----:R-:W-:Y:S01]  /*35e40*/  IADD3 R129, R129, -0x1fc, RZ ;  /* 0xfffffe0481817810 */ /* 0x002fe20007ffe0ff */
[----:B------:R-:W1:Y:S01]  /*35e50*/  LDC R0, c[0x0][0x230] ;  /* 0x00008c00ff007b82 */ /* 0x000e620000000800 */
[C---:B------:R-:W-:Y:S01]  /*35e60*/  IMAD.WIDE R134, R252.reuse, 0x4, R248 ;  /* 0x00000004fc867825 */ /* 0x040fe200078e02f8 */
[----:B------:R3:W-:Y:S03]  /*35e70*/  STL.64 [R1+0x7f0], R136 ;  /* 0x0007f08801007387 */ /* 0x0007e60000100a00 */
[C---:B--2---:R-:W-:Y:S01]  /*35e80*/  IMAD.WIDE R132, R252.reuse, 0x4, R246 ;  /* 0x00000004fc847825 */ /* 0x044fe200078e02f6 */
[----:B------:R-:W2:Y:S04]  /*35e90*/  LDL.LU.64 R146, [R1+0x860] ;  /* 0x0008600001927983 */ /* 0x000ea80000300a00 */
        /* <DEDUP_REMOVED lines=9> */
[----:B------:R1:W-:Y:S02]  /*35f30*/  LDGSTS.E [R5+0x7c000], desc[UR8][R132.64], !P1 ;  /* 0x7c00000084057fae */ /* 0x0003e4000c921848 */
[----:B-1----:R-:W-:-:S02]  /*35f40*/  IMAD.WIDE R134, R252, 0x4, R150 ;  /* 0x00000004fc867825 */ /* 0x002fc400078e0296 */
[----:B------:R1:W-:Y:S04]  /*35f50*/  STL.64 [R1+0x820], R6 ;  /* 0x0008200601007387 */ /* 0x0003e80000100a00 */
[----:B------:R4:W-:Y:S01]  /*35f60*/  STL.64 [R1+0x830], R136 ;  /* 0x0008308801007387 */ /* 0x0009e20000100a00 */
[----:B------:R-:W-:-:S03]  /*35f70*/  IMAD.WIDE R132, R252, 0x4, R152 ;  /* 0x00000004fc847825 */ /* 0x000fc600078e0298 */
[----:B------:R-:W3:Y:S04]  /*35f80*/  LDL.LU.64 R148, [R1+0xf18] ;  /* 0x000f180001947983 */ /* 0x000ee80000300a00 */
[----:B------:R-:W3:Y:S04]  /*35f90*/  LDL.LU.64 R150, [R1+0xf10] ;  /* 0x000f100001967983 */ /* 0x000ee80000300a00 */
[----:B------:R3:W-:Y:S04]  /*35fa0*/  STL.64 [R1+0x840], R134 ;  /* 0x0008408601007387 */ /* 0x0007e80000100a00 */
[----:B------:R-:W-:Y:S04]  /*35fb0*/  LDGSTS.E [R5+0x78004], desc[UR8][R6.64], !P6 ;  /* 0x7800400006057fae */ /* 0x000fe8000f121848 */
[----:B------:R3:W-:Y:S01]  /*35fc0*/  STL.64 [R1+0x850], R132 ;  /* 0x0008508401007387 */ /* 0x0007e20000100a00 */
[----:B------:R-:W-:Y:S01]  /*35fd0*/  VIADD R236, R131, 0xfffffe05 ;  /* 0xfffffe0583ec7836 */ /* 0x000fe20000000000 */
[----:B------:R-:W-:Y:S01]  /*35fe0*/  ISETP.GE.U32.AND P0, PT, R129, 0x7ffffd85, PT ;  /* 0x7ffffd858100780c */ /* 0x000fe20003f06070 */
[----:B------:R-:W3:Y:S01]  /*35ff0*/  LDC R131, c[0x0][0x230] ;  /* 0x00008c00ff837b82 */ /* 0x000ee20000000800 */
[----:B------:R4:W-:Y:S04]  /*36000*/  LDGSTS.E [R5+0x7c004], desc[UR8][R136.64], !P6 ;  /* 0x7c00400088057fae */ /* 0x0009e8000f121848 */
[----:B-1----:R-:W3:Y:S01]  /*36010*/  LDL.LU.64 R6, [R1+0xf08] ;  /* 0x000f080001067983 */ /* 0x002ee20000300a00 */
[----:B------:R-:W-:-:S02]  /*36020*/  ISETP.GE.U32.AND P5, PT, R236, 0x7ffffd86, PT ;  /* 0x7ffffd86ec00780c */ /* 0x000fc40003fa6070 */
[----:B------:R-:W-:Y:S01]  /*36030*/  IADD3 R3, R3, -0x19e, RZ ;  /* 0xfffffe6203037810 */ /* 0x000fe20007ffe0ff */
[----:B------:R-:W3:Y:S01]  /*36040*/  LDL.LU.64 R152, [R1+0xf00] ;  /* 0x000f000001987983 */ /* 0x000ee20000300a00 */
[----:B------:R-:W-:Y:S01]  /*36050*/  VIADD R236, R130, 0xfffffe63 ;  /* 0xfffffe6382ec7836 */ /* 0x000fe20000000000 */
[----:B------:R-:W-:Y:S01]  /*36060*/  IADD3 R0, R0, -0x1a0, RZ ;  /* 0xfffffe6000007810 */ /* 0x000fe20007ffe0ff */
[----:B------:R-:W1:Y:S03]  /*36070*/  LDC R130, c[0x0][0x230] ;  /* 0x00008c00ff827b82 */ /* 0x000e660000000800 */
[----:B------:R-:W-:-:S04]  /*36080*/  ISETP.GE.U32.AND P4, PT, R236, 0x7ffffde4, PT ;  /* 0x7ffffde4ec00780c */ /* 0x000fc80003f86070 */
[----:B------:R3:W-:Y:S01]  /*36090*/  LDGSTS.E [R5+0x78008], desc[UR8][R134.64], !P5 ;  /* 0x7800800086057fae */ /* 0x0007e2000e921848 */
[----:B------:R-:W1:Y:S03]  /*360a0*/  LDC R129, c[0x0][0x230] ;  /* 0x00008c00ff817b82 */ /* 0x000e660000000800 */
[----:B------:R3:W-:Y:S01]  /*360b0*/  LDGSTS.E [R5+0x7c008], desc[UR8][R132.64], !P5 ;  /* 0x7c00800084057fae */ /* 0x0007e2000e921848 */
[----:B--2---:R-:W-:-:S04]  /*360c0*/  IMAD.WIDE R138, R252, 0x4, R146 ;  /* 0x00000004fc8a7825 */ /* 0x004fc800078e0292 */
[C---:B----4-:R-:W-:Y:S01]  /*360d0*/  IMAD.WIDE R136, R252.reuse, 0x4, R250 ;  /* 0x00000004fc887825 */ /* 0x050fe200078e02fa */
[----:B------:R2:W-:Y:S04]  /*360e0*/  STL.64 [R1+0x860], R138 ;  /* 0x0008608a01007387 */ /* 0x0005e80000100a00 */
[----:B------:R4:W-:Y:S04]  /*360f0*/  STL.64 [R1+0x870], R136 ;  /* 0x0008708801007387 */ /* 0x0009e80000100a00 */
[----:B------:R-:W4:Y:S04]  /*36100*/  LDL.LU.64 R250, [R1+0xef8] ;  /* 0x000ef80001fa7983 */ /* 0x000f280000300a00 */
[----:B------:R2:W-:Y:S04]  /*36110*/  LDGSTS.E [R5+0x7800c], desc[UR8][R138.64], !P0 ;  /* 0x7800c0008a057fae */ /* 0x0005e8000c121848 */
[----:B------:R4:W-:Y:S01]  /*36120*/  LDGSTS.E [R5+0x7c00c], desc[UR8][R136.64], !P0 ;  /* 0x7c00c00088057fae */ /* 0x0009e2000c121848 */
[----:B---3--:R-:W-:-:S03]  /*36130*/  IMAD.WIDE R134, R252, 0x4, R248 ;  /* 0x00000004fc867825 */ /* 0x008fc600078e02f8 */
[----:B------:R-:W3:Y:S01]  /*36140*/  LDL.LU.64 R248, [R1+0xef0] ;  /* 0x000ef00001f87983 */ /* 0x000ee20000300a00 */
[----:B------:R-:W-:-:S03]  /*36150*/  IMAD.WIDE R132, R252, 0x4, R246 ;  /* 0x00000004fc847825 */ /* 0x000fc600078e02f6 */
[----:B------:R1:W-:Y:S04]  /*36160*/  STL.64 [R1+0x880], R134 ;  /* 0x0008808601007387 */ /* 0x0003e80000100a00 */
[----:B------:R1:W-:Y:S04]  /*36170*/  STL.64 [R1+0x890], R132 ;  /* 0x0008908401007387 */ /* 0x0003e80000100a00 */
[----:B------:R1:W-:Y:S04]  /*36180*/  LDGSTS.E [R2+0x60000], desc[UR8][R134.64], !P4 ;  /* 0x6000000086027fae */ /* 0x0003e8000e121848 */
[----:B------:R-:W3:Y:S01]  /*36190*/  LDL.LU.64 R246, [R1+0xd50] ;  /* 0x000d500001f67983 */ /* 0x000ee20000300a00 */
[----:B--2---:R-:W-:-:S03]  /*361a0*/  IMAD.WIDE R138, R252, 0x4, R148 ;  /* 0x00000004fc8a7825 */ /* 0x004fc600078e0294 */
[----:B------:R2:W-:Y:S01]  /*361b0*/  LDGSTS.E [R2+0x64000], desc[UR8][R132.64], !P4 ;  /* 0x6400000084027fae */ /* 0x0005e2000e121848 */
[----:B----4-:R-:W-:-:S03]  /*361c0*/  IMAD.WIDE R136, R252, 0x4, R150 ;  /* 0x00000004fc887825 */ /* 0x010fc600078e0296 */
[----:B------:R-:W4:Y:S04]  /*361d0*/  LDL.LU.64 R144, [R1+0xd48] ;  /* 0x000d480001907983 */ /* 0x000f280000300a00 */
[----:B------:R2:W-:Y:S04]  /*361e0*/  STL.64 [R1+0x8a0], R138 ;  /* 0x0008a08a01007387 */ /* 0x0005e80000100a00 */
[----:B------:R-:W4:Y:S04]  /*361f0*/  LDL.LU.64 R150, [R1+0xd40] ;  /* 0x000d400001967983 */ /* 0x000f280000300a00 */
[----:B------:R3:W-:Y:S01]  /*36200*/  STL.64 [R1+0x8b0], R136 ;  /* 0x0008b08801007387 */ /* 0x0007e20000100a00 */
[----:B-1----:R-:W-:-:S03]  /*36210*/  IMAD.WIDE R134, R252, 0x4, R6 ;  /* 0x00000004fc867825 */ /* 0x002fc600078e0206 */
[----:B------:R-:W4:Y:S01]  /*36220*/  LDL.LU.64 R6, [R1+0xd38] ;  /* 0x000d380001067983 */ /* 0x000f220000300a00 */
[----:B--2---:R-:W-:-:S03]  /*36230*/  IMAD.WIDE R132, R252, 0x4, R152 ;  /* 0x00000004fc847825 */ /* 0x004fc600078e0298 */
[----:B------:R1:W-:Y:S04]  /*36240*/  STL.64 [R1+0x8c0], R134 ;  /* 0x0008c08601007387 */ /* 0x0003e80000100a00 */
[----:B------:R4:W-:Y:S04]  /*36250*/  STL.64 [R1+0x8d0], R132 ;  /* 0x0008d08401007387 */ /* 0x0009e80000100a00 */
[----:B------:R-:W2:Y:S04]  /*36260*/  LDL.LU.64 R146, [R1+0xd30] ;  /* 0x000d300001927983 */ /* 0x000ea80000300a00 */
[----:B------:R-:W2:Y:S01]  /*36270*/  LDL.LU.64 R148, [R1+0xd28] ;  /* 0x000d280001947983 */ /* 0x000ea20000300a00 */
[----:B------:R-:W-:-:S02]  /*36280*/  VIADD R236, R128, 0xfffffe61 ;  /* 0xfffffe6180ec7836 */ /* 0x000fc40000000000 */
[----:B------:R-:W1:Y:S01]  /*36290*/  LDC R128, c[0x0][0x230] ;  /* 0x00008c00ff807b82 */ /* 0x000e620000000800 */
[----:B------:R-:W-:Y:S01]  /*362a0*/  ISETP.GE.U32.AND P3, PT, R3, 0x7ffffde3, PT ;  /* 0x7ffffde30300780c */ /* 0x000fe20003f66070 */
[----:B------:R-:W2:Y:S01]  /*362b0*/  LDL.LU.64 R152, [R1+0xd20] ;  /* 0x000d200001987983 */ /* 0x000ea20000300a00 */
[----:B------:R-:W-:Y:S01]  /*362c0*/  ISETP.GE.U32.AND P1, PT, R236, 0x7ffffde2, PT ;  /* 0x7ffffde2ec00780c */ /* 0x000fe20003f26070 */
[----:B------:R-:W-:-:S04]  /*362d0*/  VIADD R236, R131, 0xfffffe43 ;  /* 0xfffffe4383ec7836 */ /* 0x000fc80000000000 */
[----:B------:R-:W1:Y:S01]  /*362e0*/  LDC R131, c[0x0][0x230] ;  /* 0x00008c00ff837b82 */ /* 0x000e620000000800 */
[----:B------:R-:W-:Y:S01]  /*362f0*/  ISETP.GE.U32.AND P5, PT, R236, 0x7ffffdc4, PT ;  /* 0x7ffffdc4ec00780c */ /* 0x000fe20003fa6070 */
[----:B------:R-:W-:Y:S01]  /*36300*/  VIADD R236, R130, 0xfffffe41 ;  /* 0xfffffe4182ec7836 */ /* 0x000fe20000000000 */
[----:B------:R-:W-:-:S03]  /*36310*/  ISETP.GE.U32.AND P6, PT, R0, 0x7ffffde1, PT ;  /* 0x7ffffde10000780c */ /* 0x000fc60003fc6070 */
[----:B------:R1:W-:Y:S02]  /*36320*/  LDGSTS.E [R2+0x60004], desc[UR8][R138.64], !P3 ;  /* 0x600040008a027fae */ /* 0x0003e4000d921848 */
[----:B------:R-:W4:Y:S02]  /*36330*/  LDC R130, c[0x0][0x230] ;  /* 0x00008c00ff827b82 */ /* 0x000f240000000800 */
[----:B------:R3:W-:Y:S01]  /*36340*/  LDGSTS.E [R2+0x64004], desc[UR8][R136.64], !P3 ;  /* 0x6400400088027fae */ /* 0x0007e2000d921848 */
[----:B------:R-:W-:-:S03]  /*36350*/  ISETP.GE.U32.AND P4, PT, R236, 0x7ffffdc2, PT ;  /* 0x7ffffdc2ec00780c */ /* 0x000fc60003f86070 */
[----:B------:R3:W-:Y:S01]  /*36360*/  LDGSTS.E [R2+0x60008], desc[UR8][R134.64], !P1 ;  /* 0x6000800086027fae */ /* 0x0007e2000c921848 */
[----:B-1----:R-:W-:Y:S01]  /*36370*/  VIADD R236, R128, 0xfffffe23 ;  /* 0xfffffe2380ec7836 */ /* 0x002fe20000000000 */
[----:B------:R-:W-:Y:S02]  /*36380*/  IADD3 R129, R129, -0x1be, RZ ;  /* 0xfffffe4281817810 */ /* 0x000fe40007ffe0ff */
[----:B------:R4:W-:Y:S01]  /*36390*/  LDGSTS.E [R2+0x64008], desc[UR8][R132.64], !P1 ;  /* 0x6400800084027fae */ /* 0x0009e2000c921848 */
[----:B------:R-:W1:Y:S01]  /*363a0*/  LDC R3, c[0x0][0x230] ;  /* 0x00008c00ff037b82 */ /* 0x000e620000000800 */
[----:B------:R-:W-:Y:S01]  /*363b0*/  ISETP.GE.U32.AND P1, PT, R236, 0x7ffffda4, PT ;  /* 0x7ffffda4ec00780c */ /* 0x000fe20003f26070 */
[----:B------:R-:W-:-:S06]  /*363c0*/  VIADD R236, R131, 0xfffffe21 ;  /* 0xfffffe2183ec7836 */ /* 0x000fcc0000000000 */
[----:B------:R-:W1:Y:S08]  /*363d0*/  LDC R128, c[0x0][0x230] ;  /* 0x00008c00ff807b82 */ /* 0x000e700000000800 */
[----:B------:R-:W1:Y:S01]  /*363e0*/  LDC R0, c[0x0][0x230] ;  /* 0x00008c00ff007b82 */ /* 0x000e620000000800 */
[C---:B------:R-:W-:Y:S02]  /*363f0*/  IMAD.WIDE R138, R252.reuse, 0x4, R250 ;  /* 0x00000004fc8a7825 */ /* 0x040fe400078e02fa */
[----:B------:R-:W2:Y:S04]  /*36400*/  LDL.LU.64 R250, [R1+0xd18] ;  /* 0x000d180001fa7983 */ /* 0x000ea80000300a00 */
[----:B------:R-:W-:Y:S04]  /*36410*/  STL.64 [R1+0x8e0], R138 ;  /* 0x0008e08a01007387 */ /* 0x000fe80000100a00 */
[----:B------:R-:W-:Y:S01]  /*36420*/  LDGSTS.E [R2+0x6000c], desc[UR8][R138.64], !P6 ;  /* 0x6000c0008a027fae */ /* 0x000fe2000f121848 */
[----:B---3--:R-:W-:-:S05]  /*36430*/  IMAD.WIDE R136, R252, 0x4, R248 ;  /* 0x00000004fc887825 */ /* 0x008fca00078e02f8 */
[----:B------:R3:W-:Y:S04]  /*36440*/  STL.64 [R1+0x8f0], R136 ;  /* 0x0008f08801007387 */ /* 0x0007e80000100a00 */
[----:B------:R-:W2:Y:S04]  /*36450*/  LDL.LU.64 R248, [R1+0xcb8] ;  /* 0x000cb80001f87983 */ /* 0x000ea80000300a00 */
[----:B------:R3:W-:Y:S01]  /*36460*/  LDGSTS.E [R2+0x6400c], desc[UR8][R136.64], !P6 ;  /* 0x6400c00088027fae */ /* 0x0007e2000f121848 */
[----:B------:R-:W-:-:S03]  /*36470*/  IMAD.WIDE R134, R252, 0x4, R246 ;  /* 0x00000004fc867825 */ /* 0x000fc600078e02f6 */
[----:B------:R-:W2:Y:S04]  /*36480*/  LDL.LU.64 R246, [R1+0xcb0] ;  /* 0x000cb00001f67983 */ /* 0x000ea80000300a00 */
[----:B------:R1:W-:Y:S01]  /*36490*/  LDGSTS.E [R2+0x68000], desc[UR8][R134.64], !P5 ;  /* 0x6800000086027fae */ /* 0x0003e2000e921848 */
[----:B----4-:R-:W-:-:S03]  /*364a0*/  IMAD.WIDE R132, R252, 0x4, R144 ;  /* 0x00000004fc847825 */ /* 0x010fc600078e0290 */
[----:B------:R1:W-:Y:S04]  /*364b0*/  STL.64 [R1+0x900], R134 ;  /* 0x0009008601007387 */ /* 0x0003e80000100a00 */
[----:B------:R2:W-:Y:S01]  /*364c0*/  LDGSTS.E [R2+0x6c000], desc[UR8][R132.64], !P5 ;  /* 0x6c00000084027fae */ /* 0x0005e2000e921848 */
[----:B------:R-:W-:Y:S01]  /*364d0*/  ISETP.GE.U32.AND P5, PT, R236, 0x7ffffda2, PT ;  /* 0x7ffffda2ec00780c */ /* 0x000fe20003fa6070 */
[----:B---3--:R-:W-:Y:S02]  /*364e0*/  IMAD.WIDE R136, R252, 0x4, R150 ;  /* 0x00000004fc887825 */ /* 0x008fe400078e0296 */
[----:B------:R2:W-:Y:S02]  /*364f0*/  STL.64 [R1+0x910], R132 ;  /* 0x0009108401007387 */ /* 0x0005e40000100a00 */
[----:B------:R-:W-:-:S02]  /*36500*/  VIADD R236, R130, 0xfffffe03 ;  /* 0xfffffe0382ec7836 */ /* 0x000fc40000000000 */
[C---:B-1----:R-:W-:Y:S02]  /*36510*/  IMAD.WIDE R134, R252.reuse, 0x4, R6 ;  /* 0x00000004fc867825 */ /* 0x042fe400078e0206 */
[----:B------:R-:W3:Y:S04]  /*36520*/  LDL.LU.64 R6, [R1+0xca8] ;  /* 0x000ca80001067983 */ /* 0x000ee80000300a00 */
[----:B------:R-:W-:Y:S04]  /*36530*/  STL.64 [R1+0x920], R136 ;  /* 0x0009208801007387 */ /* 0x000fe80000100a00 */
[----:B------:R-:W4:Y:S01]  /*36540*/  LDL.LU.64 R150, [R1+0xca0] ;  /* 0x000ca00001967983 */ /* 0x000f220000300a00 */
[----:B--2---:R-:W-:-:S04]  /*36550*/  IMAD.WIDE R132, R252, 0x4, R146 ;  /* 0x00000004fc847825 */ /* 0x004fc800078e0292 */
[----:B------:R-:W-:Y:S01]  /*36560*/  IMAD.WIDE R130, R252, 0x4, R148 ;  /* 0x00000004fc827825 */ /* 0x000fe200078e0294 */
[----:B------:R1:W-:Y:S04]  /*36570*/  STL.64 [R1+0x930], R134 ;  /* 0x0009308601007387 */ /* 0x0003e80000100a00 */
[----:B------:R2:W-:Y:S04]  /*36580*/  STL.64 [R1+0x940], R132 ;  /* 0x0009408401007387 */ /* 0x0005e80000100a00 */
[----:B------:R2:W-:Y:S04]  /*36590*/  STL.64 [R1+0x950], R130 ;  /* 0x0009508201007387 */ /* 0x0005e80000100a00 */
[----:B------:R-:W4:Y:S04]  /*365a0*/  LDL.LU.64 R144, [R1+0xc98] ;  /* 0x000c980001907983 */ /* 0x000f280000300a00 */
[----:B------:R-:W4:Y:S01]  /*365b0*/  LDL.LU.64 R148, [R1+0xc90] ;  /* 0x000c900001947983 */ /* 0x000f220000300a00 */
[----:B------:R-:W-:-:S02]  /*365c0*/  ISETP.GE.U32.AND P0, PT, R129, 0x7ffffdc3, PT ;  /* 0x7ffffdc38100780c */ /* 0x000fc40003f06070 */
[----:B------:R-:W1:Y:S01]  /*365d0*/  LDC R129, c[0x0][0x230] ;  /* 0x00008c00ff817b82 */ /* 0x000e620000000800 */
[----:B------:R-:W-:-:S04]  /*365e0*/  IADD3 R3, R3, -0x1c0, RZ ;  /* 0xfffffe4003037810 */ /* 0x000fc80007ffe0ff */
[----:B------:R-:W-:Y:S02]  /*365f0*/  ISETP.GE.U32.AND P3, PT, R3, 0x7ffffdc1, PT ;  /* 0x7ffffdc10300780c */ /* 0x000fe40003f66070 */
[----:B------:R-:W-:Y:S01]  /*36600*/  IADD3 R0, R0, -0x1de, RZ ;  /* 0xfffffe2200007810 */ /* 0x000fe20007ffe0ff */
[----:B------:R-:W1:Y:S03]  /*36610*/  LDC R3, c[0x0][0x230] ;  /* 0x00008c00ff037b82 */ /* 0x000e660000000800 */
[----:B------:R-:W-:Y:S04]  /*36620*/  LDGSTS.E [R2+0x68004], desc[UR8][R136.64], !P0 ;  /* 0x6800400088027fae */ /* 0x000fe8000c121848 */
[----:B------:R1:W-:Y:S04]  /*36630*/  LDGSTS.E [R2+0x6c004], desc[UR8][R134.64], !P0 ;  /* 0x6c00400086027fae */ /* 0x0003e8000c121848 */
[----:B------:R2:W-:Y:S04]  /*36640*/  LDGSTS.E [R2+0x68008], desc[UR8][R132.64], !P4 ;  /* 0x6800800084027fae */ /* 0x0005e8000e121848 */
[----:B------:R2:W-:Y:S01]  /*36650*/  LDGSTS.E [R2+0x6c008], desc[UR8][R130.64], !P4 ;  /* 0x6c00800082027fae */ /* 0x0005e2000e121848 */
[----:B-1----:R-:W-:-:S02]  /*36660*/  IADD3 R129, R129, -0x1e0, RZ ;  /* 0xfffffe2081817810 */ /* 0x002fc40007ffe0ff */
[----:B------:R-:W-:Y:S01]  /*36670*/  ISETP.GE.U32.AND P4, PT, R236, 0x7ffffd84, PT ;  /* 0x7ffffd84ec00780c */ /* 0x000fe20003f86070 */
[----:B------:R-:W-:Y:S01]  /*36680*/  IMAD.WIDE R134, R252, 0x4, R152 ;  /* 0x00000004fc867825 */ /* 0x000fe200078e0298 */
[----:B------:R-:W-:-:S03]  /*36690*/  ISETP.GE.U32.AND P0, PT, R129, 0x7ffffda1, PT ;  /* 0x7ffffda18100780c */ /* 0x000fc60003f06070 */
[----:B------:R-:W-:Y:S01]  /*366a0*/  VIADD R236, R128, 0xfffffe01 ;  /* 0xfffffe0180ec7836 */ /* 0x000fe20000000000 */
[----:B------:R3:W-:Y:S04]  /*366b0*/  STL.64 [R1+0x960], R134 ;  /* 0x0009608601007387 */ /* 0x0007e80000100a00 */
[----:B------:R3:W-:Y:S01]  /*366c0*/  LDGSTS.E [R2+0x6800c], desc[UR8][R134.64], !P3 ;  /* 0x6800c00086027fae */ /* 0x0007e2000d921848 */
[----:B------:R-:W-:Y:S02]  /*366d0*/  ISETP.GE.U32.AND P6, PT, R0, 0x7ffffda3, PT ;  /* 0x7ffffda30000780c */ /* 0x000fe40003fc6070 */
[----:B------:R-:W-:Y:S01]  /*366e0*/  IADD3 R3, R3, -0x1fe, RZ ;  /* 0xfffffe0203037810 */ /* 0x000fe20007ffe0ff */
[----:B------:R-:W1:Y:S01]  /*366f0*/  LDC R0, c[0x0][0x230] ;  /* 0x00008c00ff007b82 */ /* 0x000e620000000800 */
[----:B--2---:R-:W-:-:S05]  /*36700*/  IMAD.WIDE R132, R252, 0x4, R250 ;  /* 0x00000004fc847825 */ /* 0x004fca00078e02fa */
[----:B------:R4:W-:Y:S04]  /*36710*/  STL.64 [R1+0x970], R132 ;  /* 0x0009708401007387 */ /* 0x0009e80000100a00 */
[----:B------:R4:W-:Y:S01]  /*36720*/  LDGSTS.E [R2+0x6c00c], desc[UR8][R132.64], !P3 ;  /* 0x6c00c00084027fae */ /* 0x0009e2000d921848 */
[----:B------:R-:W-:-:S05]  /*36730*/  IMAD.WIDE R130, R252, 0x4, R248 ;  /* 0x00000004fc827825 */ /* 0x000fca00078e02f8 */
[----:B------:R2:W-:Y:S04]  /*36740*/  STL.64 [R1+0x980], R130 ;  /* 0x0009808201007387 */ /* 0x0005e80000100a00 */
[----:B------:R2:W-:Y:S01]  /*36750*/  LDGSTS.E [R2+0x70000], desc[UR8][R130.64], !P1 ;  /* 0x7000000082027fae */ /* 0x0005e2000c921848 */
[----:B------:R-:W-:-:S05]  /*36760*/  IMAD.WIDE R128, R252, 0x4, R246 ;  /* 0x00000004fc807825 */ /* 0x000fca00078e02f6 */
[----:B------:R1:W-:Y:S04]  /*36770*/  STL.64 [R1+0x990], R128 ;  /* 0x0009908001007387 */ /* 0x0003e80000100a00 */
[----:B------:R-:W2:Y:S04]  /*36780*/  LDL.LU.64 R152, [R1+0xc88] ;  /* 0x000c880001987983 */ /* 0x000ea80000300a00 */
[----:B------:R-:W2:Y:S04]  /*36790*/  LDL.LU.64 R140, [R1+0xc80] ;  /* 0x000c8000018c7983 */ /* 0x000ea80000300a00 */
[----:B------:R-:W2:Y:S04]  /*367a0*/  LDL.LU.64 R142, [R1+0xa00] ;  /* 0x000a0000018e7983 */ /* 0x000ea80000300a00 */
[----:B------:R-:W2:Y:S04]  /*367b0*/  LDL.LU.64 R250, [R1+0xa10] ;  /* 0x000a100001fa7983 */ /* 0x000ea80000300a00 */
[----:B------:R-:W2:Y:S04]  /*367c0*/  LDL.LU.64 R248, [R1+0xa20] ;  /* 0x000a200001f87983 */ /* 0x000ea80000300a00 */
[----:B------:R-:W2:Y:S01]  /*367d0*/  LDL.LU.64 R246, [R1+0xa30] ;  /* 0x000a300001f67983 */ /* 0x000ea20000300a00 */
[----:B---3--:R-:W-:-:S03]  /*367e0*/  IMAD.WIDE R134, R252, 0x4, R6 ;  /* 0x00000004fc867825 */ /* 0x008fc600078e0206 */
[----:B------:R-:W3:Y:S04]  /*367f0*/  LDL.LU.64 R6, [R1+0xa40] ;  /* 0x000a400001067983 */ /* 0x000ee80000300a00 */
[----:B------:R-:W3:Y:S01]  /*36800*/  LDL.LU.64 R146, [R1+0xa50] ;  /* 0x000a500001927983 */ /* 0x000ee20000300a00 */
[----:B----4-:R-:W-:-:S03]  /*36810*/  IMAD.WIDE R132, R252, 0x4, R150 ;  /* 0x00000004fc847825 */ /* 0x010fc600078e0296 */
[----:B------:R1:W-:Y:S04]  /*36820*/  LDGSTS.E [R2+0x74000], desc[UR8][R128.64], !P1 ;  /* 0x7400000080027fae */ /* 0x0003e8000c921848 */
[----:B------:R4:W-:Y:S04]  /*36830*/  STL.64 [R1+0x9a0], R134 ;  /* 0x0009a08601007387 */ /* 0x0009e80000100a00 */
[----:B------:R-:W3:Y:S04]  /*36840*/  LDL.LU.64 R150, [R1+0xa60] ;  /* 0x000a600001967983 */ /* 0x000ee80000300a00 */
[----:B------:R4:W-:Y:S01]  /*36850*/  STL.64 [R1+0x9b0], R132 ;  /* 0x0009b08401007387 */ /* 0x0009e20000100a00 */
[----:B--2---:R-:W-:-:S03]  /*36860*/  IMAD.WIDE R130, R252, 0x4, R144 ;  /* 0x00000004fc827825 */ /* 0x004fc600078e0290 */
[----:B------:R-:W-:Y:S01]  /*36870*/  LDGSTS.E [R2+0x70004], desc[UR8][R134.64], !P6 ;  /* 0x7000400086027fae */ /* 0x000fe2000f121848 */
[----:B-1----:R-:W-:-:S03]  /*36880*/  IMAD.WIDE R128, R252, 0x4, R148 ;  /* 0x00000004fc807825 */ /* 0x002fc600078e0294 */
[----:B------:R-:W-:Y:S04]  /*36890*/  LDGSTS.E [R2+0x74004], desc[UR8][R132.64], !P6 ;  /* 0x7400400084027fae */ /* 0x000fe8000f121848 */
[----:B------:R-:W2:Y:S04]  /*368a0*/  LDL.LU.64 R148, [R1+0xa70] ;  /* 0x000a700001947983 */ /* 0x000ea80000300a00 */
[----:B------:R-:W-:Y:S04]  /*368b0*/  STL.64 [R1+0x9c0], R130 ;  /* 0x0009c08201007387 */ /* 0x000fe80000100a00 */
[----:B------:R1:W-:Y:S04]  /*368c0*/  STL.64 [R1+0x9d0], R128 ;  /* 0x0009d08001007387 */ /* 0x0003e80000100a00 */
[----:B------:R-:W2:Y:S04]  /*368d0*/  LDL.LU.64 R138, [R1+0xc78] ;  /* 0x000c7800018a7983 */ /* 0x000ea80000300a00 */
[----:B------:R-:W2:Y:S04]  /*368e0*/  LDL.LU.64 R144, [R1+0xc70] ;  /* 0x000c700001907983 */ /* 0x000ea80000300a00 */
[----:B----4-:R-:W4:Y:S04]  /*368f0*/  LDL.LU.64 R134, [R1+0xc68] ;  /* 0x000c680001867983 */ /* 0x010f280000300a00 */
[----:B------:R-:W4:Y:S04]  /*36900*/  LDL.LU.64 R132, [R1+0xc60] ;  /* 0x000c600001847983 */ /* 0x000f280000300a00 */
[----:B------:R-:W-:Y:S04]  /*36910*/  LDGSTS.E [R2+0x70008], desc[UR8][R130.64], !P5 ;  /* 0x7000800082027fae */ /* 0x000fe8000e921848 */
[----:B------:R1:W-:Y:S01]  /*36920*/  LDGSTS.E [R2+0x74008], desc[UR8][R128.64], !P5 ;  /* 0x7400800080027fae */ /* 0x0003e2000e921848 */
[----:B------:R-:W-:-:S02]  /*36930*/  ISETP.GE.U32.AND P3, PT, R3, 0x7ffffd83, PT ;  /* 0x7ffffd830300780c */ /* 0x000fc40003f66070 */
[----:B------:R-:W-:Y:S01]  /*36940*/  ISETP.GE.U32.AND P1, PT, R236, 0x7ffffd82, PT ;  /* 0x7ffffd82ec00780c */ /* 0x000fe20003f26070 */
[----:B------:R-:W-:-:S04]  /*36950*/  IMAD.WIDE R152, R252, 0x4, R152 ;  /* 0x00000004fc987825 */ /* 0x000fc800078e0298 */
[C---:B-1----:R-:W-:Y:S01]  /*36960*/  IMAD.WIDE R128, R252.reuse, 0x4, R140 ;  /* 0x00000004fc807825 */ /* 0x042fe200078e028c */
        /* <DEDUP_REMOVED lines=9> */
[C---:B---3--:R-:W-:Y:S01]  /*36a00*/  IMAD.WIDE R6, R252.reuse, 0x4, R6 ;  /* 0x00000004fc067825 */ /* 0x048fe200078e0206 */
[----:B------:R3:W-:Y:S03]  /*36a10*/  STL.64 [R1+0xa30], R246 ;  /* 0x000a30f601007387 */ /* 0x0007e60000100a00 */
[C---:B------:R-:W-:Y:S01]  /*36a20*/  IMAD.WIDE R142, R252.reuse, 0x4, R146 ;  /* 0x00000004fc8e7825 */ /* 0x040fe200078e0292 */
[----:B------:R-:W-:Y:S04]  /*36a30*/  LDGSTS.E [R2+0x7000c], desc[UR8][R152.64], !P0 ;  /* 0x7000c00098027fae */ /* 0x000fe8000c121848 */
[----:B------:R-:W3:Y:S04]  /*36a40*/  LDL.LU.64 R146, [R1+0xc58] ;  /* 0x000c580001927983 */ /* 0x000ee80000300a00 */
[----:B------:R3:W-:Y:S01]  /*36a50*/  STL.64 [R1+0xa40], R6 ;  /* 0x000a400601007387 */ /* 0x0007e20000100a00 */
[----:B------:R-:W-:-:S03]  /*36a60*/  IMAD.WIDE R150, R252, 0x4, R150 ;  /* 0x00000004fc967825 */ /* 0x000fc600078e0296 */
[----:B------:R3:W-:Y:S04]  /*36a70*/  STL.64 [R1+0xa50], R142 ;  /* 0x000a508e01007387 */ /* 0x0007e80000100a00 */
[----:B------:R-:W-:Y:S04]  /*36a80*/  LDGSTS.E [R2+0x7400c], desc[UR8][R128.64], !P0 ;  /* 0x7400c00080027fae */ /* 0x000fe8000c121848 */
[----:B------:R-:W-:Y:S04]  /*36a90*/  LDGSTS.E [R2+0x78000], desc[UR8][R130.64], !P4 ;  /* 0x7800000082027fae */ /* 0x000fe8000e121848 */
[----:B------:R-:W-:Y:S01]  /*36aa0*/  LDGSTS.E [R2+0x7c000], desc[UR8][R250.64], !P4 ;  /* 0x7c000000fa027fae */ /* 0x000fe2000e121848 */
[----:B--2---:R-:W-:-:S03]  /*36ab0*/  IMAD.WIDE R140, R252, 0x4, R148 ;  /* 0x00000004fc8c7825 */ /* 0x004fc600078e0294 */
[----:B------:R-:W-:Y:S04]  /*36ac0*/  LDGSTS.E [R2+0x78004], desc[UR8][R248.64], !P3 ;  /* 0x78004000f8027fae */ /* 0x000fe8000d921848 */
[----:B------:R-:W2:Y:S04]  /*36ad0*/  LDL.LU.64 R148, [R1+0xc50] ;  /* 0x000c500001947983 */ /* 0x000ea80000300a00 */
[----:B------:R-:W-:Y:S01]  /*36ae0*/  STL.64 [R1+0xa60], R150 ;  /* 0x000a609601007387 */ /* 0x000fe20000100a00 */
[----:B------:R-:W-:-:S03]  /*36af0*/  IMAD.WIDE R138, R237, 0x4, R138 ;  /* 0x00000004ed8a7825 */ /* 0x000fc600078e028a */
[----:B------:R3:W-:Y:S01]  /*36b00*/  STL.64 [R1+0xa70], R140 ;  /* 0x000a708c01007387 */ /* 0x0007e20000100a00 */
[----:B------:R-:W-:-:S03]  /*36b10*/  IMAD.WIDE R136, R237, 0x4, R144 ;  /* 0x00000004ed887825 */ /* 0x000fc600078e0290 */
[----:B------:R-:W-:Y:S04]  /*36b20*/  LDGSTS.E [R2+0x7c004], desc[UR8][R246.64], !P3 ;  /* 0x7c004000f6027fae */ /* 0x000fe8000d921848 */
[----:B------:R-:W2:Y:S04]  /*36b30*/  LDL.LU.64 R144, [R1+0xc48] ;  /* 0x000c480001907983 */ /* 0x000ea80000300a00 */
[----:B------:R3:W-:Y:S04]  /*36b40*/  STL.64 [R1+0x1468], R138 ;  /* 0x0014688a01007387 */ /* 0x0007e80000100a00 */
[----:B------:R2:W-:Y:S04]  /*36b50*/  STL.64 [R1+0x1420], R136 ;  /* 0x0014208801007387 */ /* 0x0005e80000100a00 */
[----:B-1----:R-:W2:Y:S01]  /*36b60*/  LDL.LU.64 R152, [R1+0xc40] ;  /* 0x000c400001987983 */ /* 0x002ea20000300a00 */
[----:B----4-:R-:W-:-:S03]  /*36b70*/  IMAD.WIDE R134, R237, 0x4, R134 ;  /* 0x00000004ed867825 */ /* 0x010fc600078e0286 */
[----:B------:R-:W-:Y:S01]  /*36b80*/  LDGSTS.E [R2+0x78008], desc[UR8][R6.64], !P1 ;  /* 0x7800800006027fae */ /* 0x000fe2000c921848 */
[----:B------:R-:W-:-:S03]  /*36b90*/  IMAD.WIDE R132, R237, 0x4, R132 ;  /* 0x00000004ed847825 */ /* 0x000fc600078e0284 */
[----:B------:R1:W-:Y:S04]  /*36ba0*/  STL.64 [R1+0x13e0], R134 ;  /* 0x0013e08601007387 */ /* 0x0003e80000100a00 */
[----:B------:R-:W4:Y:S04]  /*36bb0*/  LDL.LU.64 R128, [R1+0x1720] ;  /* 0x0017200001807983 */ /* 0x000f280000300a00 */
[----:B------:R1:W-:Y:S04]  /*36bc0*/  STL.64 [R1+0x13a0], R132 ;  /* 0x0013a08401007387 */ /* 0x0003e80000100a00 */
[----:B------:R-:W4:Y:S04]  /*36bd0*/  LDL.LU.64 R130, [R1+0x1718] ;  /* 0x0017180001827983 */ /* 0x000f280000300a00 */
[----:B------:R-:W4:Y:S04]  /*36be0*/  LDL.LU.64 R250, [R1+0x1710] ;  /* 0x0017100001fa7983 */ /* 0x000f280000300a00 */
[----:B------:R-:W4:Y:S04]  /*36bf0*/  LDL.LU.64 R248, [R1+0x1708] ;  /* 0x0017080001f87983 */ /* 0x000f280000300a00 */
[----:B---3--:R-:W3:Y:S04]  /*36c00*/  LDL.LU.64 R246, [R1+0x1700] ;  /* 0x0017000001f67983 */ /* 0x008ee80000300a00 */
[----:B------:R-:W4:Y:S01]  /*36c10*/  LDL.LU.64 R6, [R1+0xc38] ;  /* 0x000c380001067983 */ /* 0x000f220000300a00 */
[----:B------:R-:W-:-:S03]  /*36c20*/  IADD3 R236, R0, -0x200, RZ ;  /* 0xfffffe0000ec7810 */ /* 0x000fc60007ffe0ff */
[----:B------:R-:W-:Y:S01]  /*36c30*/  LDGSTS.E [R2+0x7c008], desc[UR8][R142.64], !P1 ;  /* 0x7c0080008e027fae */ /* 0x000fe2000c921848 */
[----:B------:R-:W-:Y:S02]  /*36c40*/  ISETP.GE.U32.AND P6, PT, R236, 0x7ffffd81, PT ;  /* 0x7ffffd81ec00780c */ /* 0x000fe40003fc6070 */
[----:B------:R-:W-:Y:S01]  /*36c50*/  ISETP.GE.AND P5, PT, R4, R236, PT ;  /* 0x000000ec0400720c */ /* 0x000fe20003fa6270 */
[C---:B------:R-:W-:Y:S01]  /*36c60*/  VIADD R4, R240.reuse, 0x100000 ;  /* 0x00100000f0047836 */ /* 0x040fe20000000000 */
[----:B------:R-:W3:Y:S09]  /*36c70*/  LDL.LU.64 R142, [R1+0xc30] ;  /* 0x000c3000018e7983 */ /* 0x000ef20000300a00 */
[----:B------:R-:W-:Y:S04]  /*36c80*/  LDGSTS.E [R2+0x7800c], desc[UR8][R150.64], !P6 ;  /* 0x7800c00096027fae */ /* 0x000fe8000f121848 */
[----:B------:R-:W-:Y:S01]  /*36c90*/  LDGSTS.E [R2+0x7c00c], desc[UR8][R140.64], !P6 ;  /* 0x7c00c0008c027fae */ /* 0x000fe2000f121848 */
[C---:B------:R-:W-:Y:S01]  /*36ca0*/  IADD3 R3, R240.reuse, 0x100000, RZ ;  /* 0x00100000f0037810 */ /* 0x040fe20007ffe0ff */
[----:B------:R-:W-:-:S02]  /*36cb0*/  VIADD R236, R240, 0x100000 ;  /* 0x00100000f0ec7836 */ /* 0x000fc40000000000 */
[----:B------:R-:W0:Y:S04]  /*36cc0*/  LDGDEPBAR ;  /* 0x00000000000079af */ /* 0x000e280000000000 */
[----:B------:R1:W-:Y:S04]  /*36cd0*/  LDGSTS.E [R4+0x40000], desc[UR8][R138.64], P2 ;  /* 0x400000008a047fae */ /* 0x0003e80009121848 */
[----:B------:R-:W3:Y:S04]  /*36ce0*/  LDL.LU.64 R140, [R1+0xc28] ;  /* 0x000c2800018c7983 */ /* 0x000ee80000300a00 */
[----:B------:R-:W3:Y:S01]  /*36cf0*/  LDL.LU.64 R150, [R1+0xc20] ;  /* 0x000c200001967983 */ /* 0x000ee20000300a00 */
[----:B------:R-:W-:-:S03]  /*36d00*/  IADD3 R0, R240, 0x100000, RZ ;  /* 0x00100000f0007810 */ /* 0x000fc60007ffe0ff */
[----:B------:R2:W-:Y:S04]  /*36d10*/  LDGSTS.E [R3+0x40400], desc[UR8][R136.64], P2 ;  /* 0x4040000088037fae */ /* 0x0005e80009121848 */
[----:B------:R2:W-:Y:S04]  /*36d20*/  LDGSTS.E [R236+0x40800], desc[UR8][R134.64], P2 ;  /* 0x4080000086ec7fae */ /* 0x0005e80009121848 */
[----:B------:R2:W-:Y:S01]  /*36d30*/  LDGSTS.E [R0+0x40c00], desc[UR8][R132.64], P2 ;  /* 0x40c0000084007fae */ /* 0x0005e20009121848 */
[----:B-1----:R-:W-:-:S03]  /*36d40*/  IMAD.WIDE R138, R237, 0x4, R146 ;  /* 0x00000004ed8a7825 */ /* 0x002fc600078e0292 */
[----:B------:R-:W3:Y:S04]  /*36d50*/  LDL.LU.64 R146, [R1+0xc18] ;  /* 0x000c180001927983 */ /* 0x000ee80000300a00 */
[----:B------:R4:W-:Y:S01]  /*36d60*/  LDGSTS.E [R4+0x41000], desc[UR8][R138.64], P2 ;  /* 0x410000008a047fae */ /* 0x0009e20009121848 */
[----:B--2---:R-:W-:-:S03]  /*36d70*/  IMAD.WIDE R136, R237, 0x4, R148 ;  /* 0x00000004ed887825 */ /* 0x004fc600078e0294 */
[----:B------:R-:W2:Y:S04]  /*36d80*/  LDL.LU.64 R148, [R1+0xc10] ;  /* 0x000c100001947983 */ /* 0x000ea80000300a00 */
[----:B------:R4:W-:Y:S04]  /*36d90*/  STL.64 [R1+0x1360], R138 ;  /* 0x0013608a01007387 */ /* 0x0009e80000100a00 */
[----:B------:R3:W-:Y:S01]  /*36da0*/  LDGSTS.E [R3+0x41400], desc[UR8][R136.64], P2 ;  /* 0x4140000088037fae */ /* 0x0007e20009121848 */
[----:B------:R-:W-:-:S03]  /*36db0*/  IMAD.WIDE R134, R237, 0x4, R144 ;  /* 0x00000004ed867825 */ /* 0x000fc600078e0290 */
[----:B------:R-:W2:Y:S04]  /*36dc0*/  LDL.LU.64 R144, [R1+0xc08] ;  /* 0x000c080001907983 */ /* 0x000ea80000300a00 */
[----:B------:R3:W-:Y:S04]  /*36dd0*/  STL.64 [R1+0x1320], R136 ;  /* 0x0013208801007387 */ /* 0x0007e80000100a00 */
[----:B------:R1:W-:Y:S01]  /*36de0*/  STL.64 [R1+0x12e0], R134 ;  /* 0x0012e08601007387 */ /* 0x0003e20000100a00 */
[----:B------:R-:W-:-:S03]  /*36df0*/  IMAD.WIDE R132, R237, 0x4, R152 ;  /* 0x00000004ed847825 */ /* 0x000fc600078e0298 */
[----:B------:R-:W2:Y:S04]  /*36e00*/  LDL.LU.64 R152, [R1+0xc00] ;  /* 0x000c000001987983 */ /* 0x000ea80000300a00 */
[----:B------:R1:W-:Y:S04]  /*36e10*/  STL.64 [R1+0x12a0], R132 ;  /* 0x0012a08401007387 */ /* 0x0003e80000100a00 */
[----:B------:R1:W-:Y:S04]  /*36e20*/  LDGSTS.E [R0+0x41800], desc[UR8][R134.64], P2 ;  /* 0x4180000086007fae */ /* 0x0003e80009121848 */
[----:B------:R1:W-:Y:S01]  /*36e30*/  LDGSTS.E [R236+0x41c00], desc[UR8][R132.64], P2 ;  /* 0x41c0000084ec7fae */ /* 0x0003e20009121848 */
[----:B----4-:R-:W-:-:S03]  /*36e40*/  IMAD.WIDE R138, R237, 0x4, R6 ;  /* 0x00000004ed8a7825 */ /* 0x010fc600078e0206 */
[----:B------:R-:W4:Y:S04]  /*36e50*/  LDL.LU.64 R6, [R1+0xbf8] ;  /* 0x000bf80001067983 */ /* 0x000f280000300a00 */
[----:B------:R1:W-:Y:S01]  /*36e60*/  LDGSTS.E [R4+0x42000], desc[UR8][R138.64], P2 ;  /* 0x420000008a047fae */ /* 0x0003e20009121848 */
[----:B---3--:R-:W-:-:S03]  /*36e70*/  IMAD.WIDE R136, R237, 0x4, R142 ;  /* 0x00000004ed887825 */ /* 0x008fc600078e028e */
[----:B------:R-:W3:Y:S04]  /*36e80*/  LDL.LU.64 R142, [R1+0xbf0] ;  /* 0x000bf000018e7983 */ /* 0x000ee80000300a00 */
[----:B------:R1:W-:Y:S04]  /*36e90*/  STL.64 [R1+0x1260], R138 ;  /* 0x0012608a01007387 */ /* 0x0003e80000100a00 */
[----:B------:R2:W-:Y:S01]  /*36ea0*/  LDGSTS.E [R3+0x42400], desc[UR8][R136.64], P2 ;  /* 0x4240000088037fae */ /* 0x0005e20009121848 */
[----:B-1----:R-:W-:-:S03]  /*36eb0*/  IMAD.WIDE R134, R237, 0x4, R140 ;  /* 0x00000004ed867825 */ /* 0x002fc600078e028c */
[----:B------:R-:W3:Y:S01]  /*36ec0*/  LDL.LU.64 R140, [R1+0xbe8] ;  /* 0x000be800018c7983 */ /* 0x000ee20000300a00 */
[----:B------:R-:W-:-:S03]  /*36ed0*/  IMAD.WIDE R132, R237, 0x4, R150 ;  /* 0x00000004ed847825 */ /* 0x000fc600078e0296 */
[----:B------:R2:W-:Y:S04]  /*36ee0*/  STL.64 [R1+0x1220], R136 ;  /* 0x0012208801007387 */ /* 0x0005e80000100a00 */
[----:B------:R1:W-:Y:S04]  /*36ef0*/  STL.64 [R1+0x11e0], R134 ;  /* 0x0011e08601007387 */ /* 0x0003e80000100a00 */
[----:B------:R-:W3:Y:S04]  /*36f00*/  LDL.LU.64 R150, [R1+0xbe0] ;  /* 0x000be00001967983 */ /* 0x000ee80000300a00 */
[----:B------:R1:W-:Y:S04]  /*36f10*/  STL.64 [R1+0x11a0], R132 ;  /* 0x0011a08401007387 */ /* 0x0003e80000100a00 */
[----:B------:R1:W-:Y:S04]  /*36f20*/  LDGSTS.E [R0+0x42800], desc[UR8][R134.64], P2 ;  /* 0x4280000086007fae */ /* 0x0003e80009121848 */
[----:B------:R1:W-:Y:S01]  /*36f30*/  LDGSTS.E [R236+0x42c00], desc[UR8][R132.64], P2 ;  /* 0x42c0000084ec7fae */ /* 0x0003e20009121848 */
[----:B------:R-:W-:-:S03]  /*36f40*/  IMAD.WIDE R138, R237, 0x4, R146 ;  /* 0x00000004ed8a7825 */ /* 0x000fc600078e0292 */
[----:B------:R-:W3:Y:S04]  /*36f50*/  LDL.LU.64 R146, [R1+0xbd8] ;  /* 0x000bd80001927983 */ /* 0x000ee80000300a00 */
[----:B------:R4:W-:Y:S01]  /*36f60*/  LDGSTS.E [R4+0x43000], desc[UR8][R138.64], P2 ;  /* 0x430000008a047fae */ /* 0x0009e20009121848 */
[----:B--2---:R-:W-:-:S03]  /*36f70*/  IMAD.WIDE R136, R237, 0x4, R148 ;  /* 0x00000004ed887825 */ /* 0x004fc600078e0294 */
[----:B------:R-:W2:Y:S04]  /*36f80*/  LDL.LU.64 R148, [R1+0xbd0] ;  /* 0x000bd00001947983 */ /* 0x000ea80000300a00 */
[----:B------:R4:W-:Y:S04]  /*36f90*/  STL.64 [R1+0x1160], R138 ;  /* 0x0011608a01007387 */ /* 0x0009e80000100a00 */
[----:B------:R3:W-:Y:S01]  /*36fa0*/  LDGSTS.E [R3+0x43400], desc[UR8][R136.64], P2 ;  /* 0x4340000088037fae */ /* 0x0007e20009121848 */
[----:B-1----:R-:W-:-:S03]  /*36fb0*/  IMAD.WIDE R134, R237, 0x4, R144 ;  /* 0x00000004ed867825 */ /* 0x002fc600078e0290 */
        /* <DEDUP_REMOVED lines=16> */
[----:B------:R-:W3:Y:S04]  /*370c0*/  LDL.LU.64 R140, [R1+0xba8] ;  /* 0x000ba800018c7983 */ /* 0x000ee80000300a00 */
[----:B------:R2:W-:Y:S04]  /*370d0*/  STL.64 [R1+0x1020], R136 ;  /* 0x0010208801007387 */ /* 0x0005e80000100a00 */
[----:B------:R1:W-:Y:S01]  /*370e0*/  STL.64 [R1+0xfe0], R134 ;  /* 0x000fe08601007387 */ /* 0x0003e20000100a00 */
[----:B------:R-:W-:-:S03]  /*370f0*/  IMAD.WIDE R132, R237, 0x4, R150 ;  /* 0x00000004ed847825 */ /* 0x000fc600078e0296 */
        /* <DEDUP_REMOVED lines=50> */
[----:B------:R1:W-:Y:S01]  /*37420*/  LDGSTS.E [R0+0x47800], desc[UR8][R134.64], P2 ;  /* 0x4780000086007fae */ /* 0x0003e20009121848 */
[----:B----4-:R-:W-:-:S03]  /*37430*/  IMAD.WIDE R138, R237, 0x4, R6 ;  /* 0x00000004ed8a7825 */ /* 0x010fc600078e0206 */
[----:B------:R4:W-:Y:S04]  /*37440*/  LDGSTS.E [R236+0x47c00], desc[UR8][R132.64], P2 ;  /* 0x47c0000084ec7fae */ /* 0x0009e80009121848 */
[----:B------:R-:W2:Y:S01]  /*37450*/  LDL.LU.64 R6, [R1+0xb38] ;  /* 0x000b380001067983 */ /* 0x000ea20000300a00 */
[C---:B------:R-:W-:Y:S01]  /*37460*/  VIADD R4, R245.reuse, 0x100000 ;  /* 0x00100000f5047836 */ /* 0x040fe20000000000 */
[----:B------:R-:W-:Y:S01]  /*37470*/  IADD3 R3, R245, 0x100000, RZ ;  /* 0x00100000f5037810 */ /* 0x000fe20007ffe0ff */
[----:B---3--:R-:W-:-:S03]  /*37480*/  IMAD.WIDE R136, R237, 0x4, R142 ;  /* 0x00000004ed887825 */ /* 0x008fc600078e028e */
[----:B------:R3:W-:Y:S04]  /*37490*/  LDGSTS.E [R4+0x40080], desc[UR8][R138.64], P2 ;  /* 0x400800008a047fae */ /* 0x0007e80009121848 */
[----:B------:R-:W2:Y:S04]  /*374a0*/  LDL.LU.64 R142, [R1+0xb30] ;  /* 0x000b3000018e7983 */ /* 0x000ea80000300a00 */
[----:B------:R3:W-:Y:S01]  /*374b0*/  STL.64 [R1+0x1460], R138 ;  /* 0x0014608a01007387 */ /* 0x0007e20000100a00 */
[----:B-1----:R-:W-:Y:S02]  /*374c0*/  VIADD R0, R245, 0x100000 ;  /* 0x00100000f5007836 */ /* 0x002fe40000000000 */
[C---:B------:R-:W-:Y:S01]  /*374d0*/  IMAD.WIDE R134, R237.reuse, 0x4, R140 ;  /* 0x00000004ed867825 */ /* 0x040fe200078e028c */
[----:B------:R2:W-:Y:S04]  /*374e0*/  LDGSTS.E [R3+0x40480], desc[UR8][R136.64], P2 ;  /* 0x4048000088037fae */ /* 0x0005e80009121848 */
[----:B------:R-:W2:Y:S04]  /*374f0*/  LDL.LU.64 R140, [R1+0xb28] ;  /* 0x000b2800018c7983 */ /* 0x000ea80000300a00 */
[----:B------:R2:W-:Y:S01]  /*37500*/  STL.64 [R1+0x1418], R136 ;  /* 0x0014188801007387 */ /* 0x0005e20000100a00 */
[----:B----4-:R-:W-:-:S03]  /*37510*/  IMAD.WIDE R132, R237, 0x4, R150 ;  /* 0x00000004ed847825 */ /* 0x010fc600078e0296 */
[----:B------:R1:W-:Y:S04]  /*37520*/  STL.64 [R1+0x13d8], R134 ;  /* 0x0013d88601007387 */ /* 0x0003e80000100a00 */
[----:B------:R-:W4:Y:S04]  /*37530*/  LDL.LU.64 R150, [R1+0xb20] ;  /* 0x000b200001967983 */ /* 0x000f280000300a00 */
[----:B------:R1:W-:Y:S01]  /*37540*/  STL.64 [R1+0x1398], R132 ;  /* 0x0013988401007387 */ /* 0x0003e20000100a00 */
[----:B------:R-:W-:-:S03]  /*37550*/  IADD3 R236, R245, 0x100000, RZ ;  /* 0x00100000f5ec7810 */ /* 0x000fc60007ffe0ff */
[----:B------:R1:W-:Y:S04]  /*37560*/  LDGSTS.E [R0+0x40880], desc[UR8][R134.64], P2 ;  /* 0x4088000086007fae */ /* 0x0003e80009121848 */
[----:B------:R1:W-:Y:S01]  /*37570*/  LDGSTS.E [R236+0x40c80], desc[UR8][R132.64], P2 ;  /* 0x40c8000084ec7fae */ /* 0x0003e20009121848 */
[----:B---3--:R-:W-:-:S03]  /*37580*/  IMAD.WIDE R138, R237, 0x4, R146 ;  /* 0x00000004ed8a7825 */ /* 0x008fc600078e0292 */
[----:B------:R-:W3:Y:S04]  /*37590*/  LDL.LU.64 R146, [R1+0xb18] ;  /* 0x000b180001927983 */ /* 0x000ee80000300a00 */
[----:B------:R1:W-:Y:S01]  /*375a0*/  LDGSTS.E [R4+0x41080], desc[UR8][R138.64], P2 ;  /* 0x410800008a047fae */ /* 0x0003e20009121848 */
[----:B--2---:R-:W-:-:S03]  /*375b0*/  IMAD.WIDE R136, R237, 0x4, R148 ;  /* 0x00000004ed887825 */ /* 0x004fc600078e0294 */
[----:B------:R-:W2:Y:S04]  /*375c0*/  LDL.LU.64 R148, [R1+0xb10] ;  /* 0x000b100001947983 */ /* 0x000ea80000300a00 */
[----:B------:R1:W-:Y:S04]  /*375d0*/  STL.64 [R1+0x1358], R138 ;  /* 0x0013588a01007387 */ /* 0x0003e80000100a00 */
[----:B------:R1:W-:Y:S02]  /*375e0*/  LDGSTS.E [R3+0x41480], desc[UR8][R136.64], P2 ;  /* 0x4148000088037fae */ /* 0x0003e40009121848 */
[----:B-1----:R-:W-:-:S02]  /*375f0*/  IMAD.WIDE R134, R237, 0x4, R144 ;  /* 0x00000004ed867825 */ /* 0x002fc400078e0290 */
        /* <DEDUP_REMOVED lines=8> */
[----:B------:R-:W-:-:S03]  /*37680*/  IMAD.WIDE R138, R237, 0x4, R6 ;  /* 0x00000004ed8a7825 */ /* 0x000fc600078e0206 */
[----:B------:R-:W2:Y:S04]  /*37690*/  LDL.LU.64 R6, [R1+0xaf8] ;  /* 0x000af80001067983 */ /* 0x000ea80000300a00 */
[----:B------:R3:W-:Y:S01]  /*376a0*/  LDGSTS.E [R4+0x42080], desc[UR8][R138.64], P2 ;  /* 0x420800008a047fae */ /* 0x0007e20009121848 */
[----:B-1----:R-:W-:-:S03]  /*376b0*/  IMAD.WIDE R136, R237, 0x4, R142 ;  /* 0x00000004ed887825 */ /* 0x002fc600078e028e */
[----:B------:R-:W2:Y:S04]  /*376c0*/  LDL.LU.64 R142, [R1+0xaf0] ;  /* 0x000af000018e7983 */ /* 0x000ea80000300a00 */
[----:B------:R3:W-:Y:S04]  /*376d0*/  STL.64 [R1+0x1258], R138 ;  /* 0x0012588a01007387 */ /* 0x0007e80000100a00 */
[----:B------:R2:W-:Y:S01]  /*376e0*/  LDGSTS.E [R3+0x42480], desc[UR8][R136.64], P2 ;  /* 0x4248000088037fae */ /* 0x0005e20009121848 */
[----:B------:R-:W-:-:S03]  /*376f0*/  IMAD.WIDE R134, R237, 0x4, R140 ;  /* 0x00000004ed867825 */ /* 0x000fc600078e028c */
[----:B------:R-:W2:Y:S04]  /*37700*/  LDL.LU.64 R140, [R1+0xae8] ;  /* 0x000ae800018c7983 */ /* 0x000ea80000300a00 */
[----:B------:R2:W-:Y:S04]  /*37710*/  STL.64 [R1+0x1218], R136 ;  /* 0x0012188801007387 */ /* 0x0005e80000100a00 */
[----:B------:R1:W-:Y:S01]  /*37720*/  STL.64 [R1+0x11d8], R134 ;  /* 0x0011d88601007387 */ /* 0x0003e20000100a00 */
[----:B----4-:R-:W-:-:S03]  /*37730*/  IMAD.WIDE R132, R237, 0x4, R150 ;  /* 0x00000004ed847825 */ /* 0x010fc600078e0296 */
[----:B------:R-:W4:Y:S04]  /*37740*/  LDL.LU.64 R150, [R1+0xae0] ;  /* 0x000ae00001967983 */ /* 0x000f280000300a00 */
[----:B------:R1:W-:Y:S04]  /*37750*/  STL.64 [R1+0x1198], R132 ;  /* 0x0011988401007387 */ /* 0x0003e80000100a00 */
        /* <DEDUP_REMOVED lines=80> */
[----:B------:R1:W-:Y:S01]  /*37c60*/  LDGSTS.E [R0+0x47880], desc[UR8][R134.64], P2 ;  /* 0x4788000086007fae */ /* 0x0003e20009121848 */
[----:B------:R-:W-:-:S03]  /*37c70*/  IMAD.WIDE R138, R237, 0x4, R6 ;  /* 0x00000004ed8a7825 */ /* 0x000fc600078e0206 */
[----:B------:R4:W-:Y:S04]  /*37c80*/  LDGSTS.E [R236+0x47c80], desc[UR8][R132.64], P2 ;  /* 0x47c8000084ec7fae */ /* 0x0009e80009121848 */
[----:B------:R-:W2:Y:S01]  /*37c90*/  LDL.LU.64 R6, [R1+0x9f8] ;  /* 0x0009f80001067983 */ /* 0x000ea20000300a00 */
[C---:B------:R-:W-:Y:S01]  /*37ca0*/  VIADD R4, R246.reuse, 0x100000 ;  /* 0x00100000f6047836 */ /* 0x040fe20000000000 */
[----:B------:R-:W-:Y:S01]  /*37cb0*/  IADD3 R3, R246, 0x100000, RZ ;  /* 0x00100000f6037810 */ /* 0x000fe20007ffe0ff */
[----:B-1----:R-:W-:-:S03]  /*37cc0*/  IMAD.WIDE R136, R237, 0x4, R142 ;  /* 0x00000004ed887825 */ /* 0x002fc600078e028e */
[----:B------:R3:W-:Y:S04]  /*37cd0*/  LDGSTS.E [R4+0x40100], desc[UR8][R138.64], P2 ;  /* 0x401000008a047fae */ /* 0x0007e80009121848 */
[----:B------:R-:W2:Y:S04]  /*37ce0*/  LDL.LU.64 R142, [R1+0x9e8] ;  /* 0x0009e800018e7983 */ /* 0x000ea80000300a00 */
[----:B------:R3:W-:Y:S01]  /*37cf0*/  STL.64 [R1+0x1458], R138 ;  /* 0x0014588a01007387 */ /* 0x0007e20000100a00 */
[----:B------:R-:W-:Y:S02]  /*37d00*/  VIADD R0, R246, 0x100000 ;  /* 0x00100000f6007836 */ /* 0x000fe40000000000 */
        /* <DEDUP_REMOVED lines=518> */
[----:B------:R-:W-:-:S03]  /*39d70*/  VIADD R4, R250, 0x100000 ;  /* 0x00100000fa047836 */ /* 0x000fc60000000000 */
[----:B------:R4:W-:Y:S01]  /*39d80*/  LDGSTS.E [R236+0x47e80], desc[UR8][R132.64], P2 ;  /* 0x47e8000084ec7fae */ /* 0x0009e20009121848 */
[----:B------:R-:W-:-:S03]  /*39d90*/  IMAD.WIDE R138, R237, 0x4, R6 ;  /* 0x00000004ed8a7825 */ /* 0x000fc600078e0206 */
[----:B------:R-:W2:Y:S01]  /*39da0*/  LDL.LU.64 R6, [R1+0x228] ;  /* 0x0002280001067983 */ /* 0x000ea20000300a00 */
[C---:B------:R-:W-:Y:S01]  /*39db0*/  IADD3 R3, R250.reuse, 0x100000, RZ ;  /* 0x00100000fa037810 */ /* 0x040fe20007ffe0ff */
[----:B-1----:R-:W-:Y:S02]  /*39dc0*/  VIADD R0, R250, 0x100000 ;  /* 0x00100000fa007836 */ /* 0x002fe40000000000 */
[----:B------:R3:W-:Y:S01]  /*39dd0*/  LDGSTS.E [R4+0x40300], desc[UR8][R138.64], P2 ;  /* 0x403000008a047fae */ /* 0x0007e20009121848 */
[----:B------:R-:W-:-:S03]  /*39de0*/  IMAD.WIDE R136, R237, 0x4, R142 ;  /* 0x00000004ed887825 */ /* 0x000fc600078e028e */
[----:B------:R-:W2:Y:S04]  /*39df0*/  LDL.LU.64 R142, [R1+0x220] ;  /* 0x00022000018e7983 */ /* 0x000ea80000300a00 */
[----:B------:R3:W-:Y:S01]  /*39e00*/  STL.64 [R1+0x1430], R138 ;  /* 0x0014308a01007387 */ /* 0x0007e20000100a00 */
[----:B------:R-:W-:-:S03]  /*39e10*/  IMAD.WIDE R134, R237, 0x4, R140 ;  /* 0x00000004ed867825 */ /* 0x000fc600078e028c */
[----:B------:R2:W-:Y:S04]  /*39e20*/  LDGSTS.E [R3+0x40700], desc[UR8][R136.64], P2 ;  /* 0x4070000088037fae */ /* 0x0005e80009121848 */
[----:B------:R-:W2:Y:S04]  /*39e30*/  LDL.LU.64 R140, [R1+0x218] ;  /* 0x00021800018c7983 */ /* 0x000ea80000300a00 */
[----:B------:R2:W-:Y:S01]  /*39e40*/  STL.64 [R1+0x13f0], R136 ;  /* 0x0013f08801007387 */ /* 0x0005e20000100a00 */
[----:B----4-:R-:W-:-:S03]  /*39e50*/  IMAD.WIDE R132, R237, 0x4, R150 ;  /* 0x00000004ed847825 */ /* 0x010fc600078e0296 */
[----:B------:R1:W-:Y:S04]  /*39e60*/  STL.64 [R1+0x13b0], R134 ;  /* 0x0013b08601007387 */ /* 0x0003e80000100a00 */
[----:B------:R-:W4:Y:S01]  /*39e70*/  LDL.LU.64 R150, [R1+0x210] ;  /* 0x0002100001967983 */ /* 0x000f220000300a00 */
[----:B------:R-:W-:-:S03]  /*39e80*/  IADD3 R236, R250, 0x100000, RZ ;  /* 0x00100000faec7810 */ /* 0x000fc60007ffe0ff */
        /* <DEDUP_REMOVED lines=24> */
[----:B------:R-:W-:Y:S04]  /*3a010*/  STL.64 [R1+0x1230], R138 ;  /* 0x0012308a01007387 */ /* 0x000fe80000100a00 */
[----:B------:R-:W-:Y:S04]  /*3a020*/  STL.64 [R1+0x11f0], R136 ;  /* 0x0011f08801007387 */ /* 0x000fe80000100a00 */
[----:B------:R-:W-:Y:S01]  /*3a030*/  LDGSTS.E [R3+0x42700], desc[UR8][R136.64], P2 ;  /* 0x4270000088037fae */ /* 0x000fe20009121848 */
[----:B------:R-:W-:-:S05]  /*3a040*/  IMAD.WIDE R134, R237, 0x4, R140 ;  /* 0x00000004ed867825 */ /* 0x000fca00078e028c */
[----:B------:R-:W-:Y:S01]  /*3a050*/  LDGSTS.E [R0+0x42b00], desc[UR8][R134.64], P2 ;  /* 0x42b0000086007fae */ /* 0x000fe20009121848 */
[----:B----4-:R-:W-:-:S03]  /*3a060*/  IMAD.WIDE R132, R237, 0x4, R150 ;  /* 0x00000004ed847825 */ /* 0x010fc600078e0296 */
[----:B------:R-:W4:Y:S04]  /*3a070*/  LDL.LU.64 R150, [R1+0x1d8] ;  /* 0x0001d80001967983 */ /* 0x000f280000300a00 */
[----:B------:R1:W-:Y:S04]  /*3a080*/  STL.64 [R1+0x11b0], R134 ;  /* 0x0011b08601007387 */ /* 0x0003e80000100a00 */
[----:B------:R2:W-:Y:S04]  /*3a090*/  STL.64 [R1+0x1170], R132 ;  /* 0x0011708401007387 */ /* 0x0005e80000100a00 */
[----:B------:R2:W-:Y:S04]  /*3a0a0*/  LDGSTS.E [R236+0x42f00], desc[UR8][R132.64], P2 ;  /* 0x42f0000084ec7fae */ /* 0x0005e80009121848 */
[----:B-1----:R-:W4:Y:S01]  /*3a0b0*/  LDL.LU.64 R134, [R1+0x1d0] ;  /* 0x0001d00001867983 */ /* 0x002f220000300a00 */
[----:B---3--:R-:W-:-:S03]  /*3a0c0*/  IMAD.WIDE R140, R237, 0x4, R146 ;  /* 0x00000004ed8c7825 */ /* 0x008fc600078e0292 */
[----:B------:R-:W3:Y:S04]  /*3a0d0*/  LDL.LU.64 R146, [R1+0x1c8] ;  /* 0x0001c80001927983 */ /* 0x000ee80000300a00 */
[----:B------:R-:W-:Y:S01]  /*3a0e0*/  LDGSTS.E [R4+0x43300], desc[UR8][R140.64], P2 ;  /* 0x433000008c047fae */ /* 0x000fe20009121848 */
[----:B--2---:R-:W-:-:S03]  /*3a0f0*/  IMAD.WIDE R138, R237, 0x4, R148 ;  /* 0x00000004ed8a7825 */ /* 0x004fc600078e0294 */
[----:B------:R-:W2:Y:S04]  /*3a100*/  LDL.LU.64 R148, [R1+0x1c0] ;  /* 0x0001c00001947983 */ /* 0x000ea80000300a00 */
[----:B------:R-:W-:Y:S04]  /*3a110*/  STL.64 [R1+0x1130], R140 ;  /* 0x0011308c01007387 */ /* 0x000fe80000100a00 */
[----:B------:R-:W-:Y:S04]  /*3a120*/  STL.64 [R1+0x10f0], R138 ;  /* 0x0010f08a01007387 */ /* 0x000fe80000100a00 */
[----:B------:R-:W-:Y:S01]  /*3a130*/  LDGSTS.E [R3+0x43700], desc[UR8][R138.64], P2 ;  /* 0x437000008a037fae */ /* 0x000fe20009121848 */
[----:B------:R-:W-:-:S05]  /*3a140*/  IMAD.WIDE R132, R237, 0x4, R144 ;  /* 0x00000004ed847825 */ /* 0x000fca00078e0290 */
[----:B------:R-:W-:Y:S01]  /*3a150*/  LDGSTS.E [R0+0x43b00], desc[UR8][R132.64], P2 ;  /* 0x43b0000084007fae */ /* 0x000fe20009121848 */
[----:B------:R-:W-:-:S03]  /*3a160*/  IMAD.WIDE R136, R237, 0x4, R152 ;  /* 0x00000004ed887825 */ /* 0x000fc600078e0298 */
[----:B------:R-:W2:Y:S04]  /*3a170*/  LDL.LU.64 R152, [R1+0x1b8] ;  /* 0x0001b80001987983 */ /* 0x000ea80000300a00 */
[----:B------:R1:W-:Y:S04]  /*3a180*/  STL.64 [R1+0x10b0], R132 ;  /* 0x0010b08401007387 */ /* 0x0003e80000100a00 */
[----:B------:R4:W-:Y:S04]  /*3a190*/  STL.64 [R1+0x1070], R136 ;  /* 0x0010708801007387 */ /* 0x0009e80000100a00 */
[----:B------:R4:W-:Y:S04]  /*3a1a0*/  LDGSTS.E [R236+0x43f00], desc[UR8][R136.64], P2 ;  /* 0x43f0000088ec7fae */ /* 0x0009e80009121848 */
[----:B-1----:R-:W2:Y:S01]  /*3a1b0*/  LDL.LU.64 R132, [R1+0x1b0] ;  /* 0x0001b00001847983 */ /* 0x002ea20000300a00 */
[----:B------:R-:W-:-:S03]  /*3a1c0*/  IMAD.WIDE R144, R237, 0x4, R6 ;  /* 0x00000004ed907825 */ /* 0x000fc600078e0206 */
[----:B------:R-:W2:Y:S04]  /*3a1d0*/  LDL.LU.64 R6, [R1+0x1a8] ;  /* 0x0001a80001067983 */ /* 0x000ea80000300a00 */
[----:B------:R-:W2:Y:S04]  /*3a1e0*/  LDL.LU.64 R138, [R1+0x1a0] ;  /* 0x0001a000018a7983 */ /* 0x000ea80000300a00 */
[----:B------:R3:W-:Y:S04]  /*3a1f0*/  STL.64 [R1+0x1030], R144 ;  /* 0x0010309001007387 */ /* 0x0007e80000100a00 */
[----:B------:R-:W2:Y:S01]  /*3a200*/  LDL.LU.64 R140, [R1+0x198] ;  /* 0x00019800018c7983 */ /* 0x000ea20000300a00 */
[----:B------:R-:W-:-:S03]  /*3a210*/  IMAD.WIDE R142, R237, 0x4, R142 ;  /* 0x00000004ed8e7825 */ /* 0x000fc600078e028e */
[----:B------:R3:W-:Y:S04]  /*3a220*/  LDGSTS.E [R4+0x44300], desc[UR8][R144.64], P2 ;  /* 0x4430000090047fae */ /* 0x0007e80009121848 */
[----:B------:R-:W-:Y:S04]  /*3a230*/  STL.64 [R1+0xff0], R142 ;  /* 0x000ff08e01007387 */ /* 0x000fe80000100a00 */
[----:B------:R-:W-:Y:S01]  /*3a240*/  LDGSTS.E [R3+0x44700], desc[UR8][R142.64], P2 ;  /* 0x447000008e037fae */ /* 0x000fe20009121848 */
[----:B----4-:R-:W-:-:S03]  /*3a250*/  IMAD.WIDE R136, R237, 0x4, R150 ;  /* 0x00000004ed887825 */ /* 0x010fc600078e0296 */
[----:B------:R-:W4:Y:S04]  /*3a260*/  LDL.LU.64 R150, [R1+0x190] ;  /* 0x0001900001967983 */ /* 0x000f280000300a00 */
[----:B------:R2:W-:Y:S04]  /*3a270*/  STL.64 [R1+0xfb0], R136 ;  /* 0x000fb08801007387 */ /* 0x0005e80000100a00 */
[----:B------:R2:W-:Y:S01]  /*3a280*/  LDGSTS.E [R0+0x44b00], desc[UR8][R136.64], P2 ;  /* 0x44b0000088007fae */ /* 0x0005e20009121848 */
[----:B------:R-:W-:-:S05]  /*3a290*/  IMAD.WIDE R134, R237, 0x4, R134 ;  /* 0x00000004ed867825 */ /* 0x000fca00078e0286 */
[----:B------:R1:W-:Y:S04]  /*3a2a0*/  STL.64 [R1+0xf70], R134 ;  /* 0x000f708601007387 */ /* 0x0003e80000100a00 */
[----:B------:R1:W-:Y:S01]  /*3a2b0*/  LDGSTS.E [R236+0x44f00], desc[UR8][R134.64], P2 ;  /* 0x44f0000086ec7fae */ /* 0x0003e20009121848 */
[----:B---3--:R-:W-:-:S03]  /*3a2c0*/  IMAD.WIDE R144, R237, 0x4, R146 ;  /* 0x00000004ed907825 */ /* 0x008fc600078e0292 */
[----:B------:R-:W3:Y:S04]  /*3a2d0*/  LDL.LU.64 R146, [R1+0x188] ;  /* 0x0001880001927983 */ /* 0x000ee80000300a00 */
[----:B------:R1:W-:Y:S01]  /*3a2e0*/  LDGSTS.E [R4+0x45300], desc[UR8][R144.64], P2 ;  /* 0x4530000090047fae */ /* 0x0003e20009121848 */
[----:B--2---:R-:W-:-:S03]  /*3a2f0*/  IMAD.WIDE R136, R237, 0x4, R148 ;  /* 0x00000004ed887825 */ /* 0x004fc600078e0294 */
[----:B------:R-:W2:Y:S04]  /*3a300*/  LDL.LU.64 R148, [R1+0x180] ;  /* 0x0001800001947983 */ /* 0x000ea80000300a00 */
[----:B------:R1:W-:Y:S04]  /*3a310*/  STL.64 [R1+0xf30], R144 ;  /* 0x000f309001007387 */ /* 0x0003e80000100a00 */
[----:B------:R-:W2:Y:S04]  /*3a320*/  LDL.LU.64 R142, [R1+0x178] ;  /* 0x00017800018e7983 */ /* 0x000ea80000300a00 */
[----:B------:R1:W-:Y:S04]  /*3a330*/  STL.64 [R1+0xef0], R136 ;  /* 0x000ef08801007387 */ /* 0x0003e80000100a00 */
[----:B------:R1:W-:Y:S02]  /*3a340*/  LDGSTS.E [R3+0x45700], desc[UR8][R136.64], P2 ;  /* 0x4570000088037fae */ /* 0x0003e40009121848 */
[----:B-1----:R-:W-:-:S02]  /*3a350*/  IMAD.WIDE R134, R237, 0x4, R152 ;  /* 0x00000004ed867825 */ /* 0x002fc400078e0298 */
[----:B------:R-:W2:Y:S04]  /*3a360*/  LDL.LU.64 R152, [R1+0x170] ;  /* 0x0001700001987983 */ /* 0x000ea80000300a00 */
[----:B------:R1:W-:Y:S04]  /*3a370*/  STL.64 [R1+0xeb0], R134 ;  /* 0x000eb08601007387 */ /* 0x0003e80000100a00 */
[----:B------:R1:W-:Y:S01]  /*3a380*/  LDGSTS.E [R0+0x45b00], desc[UR8][R134.64], P2 ;  /* 0x45b0000086007fae */ /* 0x0003e20009121848 */
[----:B------:R-:W-:-:S05]  /*3a390*/  IMAD.WIDE R132, R237, 0x4, R132 ;  /* 0x00000004ed847825 */ /* 0x000fca00078e0284 */
[----:B------:R4:W-:Y:S04]  /*3a3a0*/  STL.64 [R1+0xe70], R132 ;  /* 0x000e708401007387 */ /* 0x0009e80000100a00 */
[----:B------:R4:W-:Y:S01]  /*3a3b0*/  LDGSTS.E [R236+0x45f00], desc[UR8][R132.64], P2 ;  /* 0x45f0000084ec7fae */ /* 0x0009e20009121848 */
[----:B------:R-:W-:-:S03]  /*3a3c0*/  IMAD.WIDE R144, R237, 0x4, R6 ;  /* 0x00000004ed907825 */ /* 0x000fc600078e0206 */
[----:B------:R-:W2:Y:S01]  /*3a3d0*/  LDL.LU.64 R6, [R1+0x168] ;  /* 0x0001680001067983 */ /* 0x000ea20000300a00 */
[----:B------:R-:W-:-:S03]  /*3a3e0*/  IMAD.WIDE R136, R237, 0x4, R138 ;  /* 0x00000004ed887825 */ /* 0x000fc600078e028a */
[----:B------:R4:W-:Y:S01]  /*3a3f0*/  STL.64 [R1+0xe30], R144 ;  /* 0x000e309001007387 */ /* 0x0009e20000100a00 */
[----:B-1----:R-:W-:-:S03]  /*3a400*/  IMAD.WIDE R134, R237, 0x4, R140 ;  /* 0x00000004ed867825 */ /* 0x002fc600078e028c */
[----:B------:R1:W-:Y:S04]  /*3a410*/  STL.64 [R1+0xdf0], R136 ;  /* 0x000df08801007387 */ /* 0x0003e80000100a00 */
[----:B------:R-:W2:Y:S04]  /*3a420*/  LDL.LU.64 R140, [R1+0x160] ;  /* 0x00016000018c7983 */ /* 0x000ea80000300a00 */
[----:B------:R1:W-:Y:S04]  /*3a430*/  STL.64 [R1+0xdb0], R134 ;  /* 0x000db08601007387 */ /* 0x0003e80000100a00 */
[----:B------:R-:W2:Y:S04]  /*3a440*/  LDL.LU.64 R138, [R1+0x158] ;  /* 0x00015800018a7983 */ /* 0x000ea80000300a00 */
[----:B------:R-:W-:Y:S04]  /*3a450*/  LDGSTS.E [R4+0x46300], desc[UR8][R144.64], P2 ;  /* 0x4630000090047fae */ /* 0x000fe80009121848 */
[----:B------:R-:W-:Y:S04]  /*3a460*/  LDGSTS.E [R3+0x46700], desc[UR8][R136.64], P2 ;  /* 0x4670000088037fae */ /* 0x000fe80009121848 */
[----:B------:R-:W-:Y:S01]  /*3a470*/  LDGSTS.E [R0+0x46b00], desc[UR8][R134.64], P2 ;  /* 0x46b0000086007fae */ /* 0x000fe20009121848 */
[----:B----4-:R-:W-:-:S05]  /*3a480*/  IMAD.WIDE R132, R237, 0x4, R150 ;  /* 0x00000004ed847825 */ /* 0x010fca00078e0296 */
[----:B------:R4:W-:Y:S04]  /*3a490*/  STL.64 [R1+0xd70], R132 ;  /* 0x000d708401007387 */ /* 0x0009e80000100a00 */
[----:B------:R-:W4:Y:S04]  /*3a4a0*/  LDL.LU.64 R150, [R1+0x150] ;  /* 0x0001500001967983 */ /* 0x000f280000300a00 */
[----:B------:R4:W-:Y:S04]  /*3a4b0*/  LDGSTS.E [R236+0x46f00], desc[UR8][R132.64], P2 ;  /* 0x46f0000084ec7fae */ /* 0x0009e80009121848 */
[----:B------:R-:W4:Y:S01]  /*3a4c0*/  LDL.LU.64 R144, [R1+0x148] ;  /* 0x0001480001907983 */ /* 0x000f220000300a00 */
[----:B---3--:R-:W-:-:S05]  /*3a4d0*/  IMAD.WIDE R146, R237, 0x4, R146 ;  /* 0x00000004ed927825 */ /* 0x008fca00078e0292 */
[----:B------:R3:W-:Y:S04]  /*3a4e0*/  STL.64 [R1+0xd30], R146 ;  /* 0x000d309201007387 */ /* 0x0007e80000100a00 */
[----:B------:R3:W-:Y:S01]  /*3a4f0*/  LDGSTS.E [R4+0x47300], desc[UR8][R146.64], P2 ;  /* 0x4730000092047fae */ /* 0x0007e20009121848 */
[----:B--2---:R-:W-:-:S05]  /*3a500*/  IMAD.WIDE R148, R237, 0x4, R148 ;  /* 0x00000004ed947825 */ /* 0x004fca00078e0294 */
[----:B------:R2:W-:Y:S01]  /*3a510*/  STL.64 [R1+0xcf0], R148 ;  /* 0x000cf09401007387 */ /* 0x0005e20000100a00 */
[----:B------:R-:W-:-:S03]  /*3a520*/  IMAD.WIDE R142, R237, 0x4, R142 ;  /* 0x00000004ed8e7825 */ /* 0x000fc600078e028e */
[----:B-1----:R-:W2:Y:S04]  /*3a530*/  LDL.LU.64 R136, [R1+0x140] ;  /* 0x0001400001887983 */ /* 0x002ea80000300a00 */
[----:B------:R1:W-:Y:S04]  /*3a540*/  STL.64 [R1+0xcb0], R142 ;  /* 0x000cb08e01007387 */ /* 0x0003e80000100a00 */
[----:B------:R-:W2:Y:S04]  /*3a550*/  LDL.LU.64 R134, [R1+0x138] ;  /* 0x0001380001867983 */ /* 0x000ea80000300a00 */
[----:B------:R1:W-:Y:S04]  /*3a560*/  LDGSTS.E [R3+0x47700], desc[UR8][R148.64], P2 ;  /* 0x4770000094037fae */ /* 0x0003e80009121848 */
[----:B------:R1:W-:Y:S01]  /*3a570*/  LDGSTS.E [R0+0x47b00], desc[UR8][R142.64], P2 ;  /* 0x47b000008e007fae */ /* 0x0003e20009121848 */
[----:B----4-:R-:W-:-:S05]  /*3a580*/  IMAD.WIDE R132, R237, 0x4, R152 ;  /* 0x00000004ed847825 */ /* 0x010fca00078e0298 */
[----:B------:R4:W-:Y:S04]  /*3a590*/  STL.64 [R1+0x538], R132 ;  /* 0x0005388401007387 */ /* 0x0009e80000100a00 */
[----:B---3--:R-:W3:Y:S04]  /*3a5a0*/  LDL.LU.64 R146, [R1+0x130] ;  /* 0x0001300001927983 */ /* 0x008ee80000300a00 */
[----:B--2---:R-:W2:Y:S04]  /*3a5b0*/  LDL.LU.64 R148, [R1+0x128] ;  /* 0x0001280001947983 */ /* 0x004ea80000300a00 */
[----:B------:R-:W2:Y:S01]  /*3a5c0*/  LDL.LU.64 R152, [R1+0x120] ;  /* 0x0001200001987983 */ /* 0x000ea20000300a00 */
[C---:B------:R-:W-:Y:S01]  /*3a5d0*/  VIADD R4, R251.reuse, 0x100000 ;  /* 0x00100000fb047836 */ /* 0x040fe20000000000 */
[C---:B-1----:R-:W-:Y:S01]  /*3a5e0*/  IADD3 R3, R251.reuse, 0x100000, RZ ;  /* 0x00100000fb037810 */ /* 0x042fe20007ffe0ff */
[----:B------:R-:W-:Y:S01]  /*3a5f0*/  VIADD R0, R251, 0x100000 ;  /* 0x00100000fb007836 */ /* 0x000fe20000000000 */
[----:B------:R1:W-:Y:S01]  /*3a600*/  LDGSTS.E [R236+0x47f00], desc[UR8][R132.64], P2 ;  /* 0x47f0000084ec7fae */ /* 0x0003e20009121848 */
[----:B------:R-:W-:-:S03]  /*3a610*/  IMAD.WIDE R142, R237, 0x4, R6 ;  /* 0x00000004ed8e7825 */ /* 0x000fc600078e0206 */
[----:B------:R-:W2:Y:S01]  /*3a620*/  LDL.LU.64 R6, [R1+0x118] ;  /* 0x0001180001067983 */ /* 0x000ea20000300a00 */
[----:B-1----:R-:W-:-:S03]  /*3a630*/  IADD3 R236, R251, 0x100000, RZ ;  /* 0x00100000fbec7810 */ /* 0x002fc60007ffe0ff */
[----:B------:R-:W-:Y:S04]  /*3a640*/  STL.64 [R1+0x1428], R142 ;  /* 0x0014288e01007387 */ /* 0x000fe80000100a00 */
[----:B------:R-:W-:Y:S01]  /*3a650*/  LDGSTS.E [R4+0x40380], desc[UR8][R142.64], P2 ;  /* 0x403800008e047fae */ /* 0x000fe20009121848 */
[----:B------:R-:W-:-:S04]  /*3a660*/  IMAD.WIDE R140, R237, 0x4, R140 ;  /* 0x00000004ed8c7825 */ /* 0x000fc800078e028c */
[C---:B------:R-:W-:Y:S01]  /*3a670*/  IMAD.WIDE R138, R237.reuse, 0x4, R138 ;  /* 0x00000004ed8a7825 */ /* 0x040fe200078e028a */
[----:B------:R-:W-:Y:S04]  /*3a680*/  STL.64 [R1+0x13e8], R140 ;  /* 0x0013e88c01007387 */ /* 0x000fe80000100a00 */
[----:B------:R1:W-:Y:S04]  /*3a690*/  STL.64 [R1+0x13a8], R138 ;  /* 0x0013a88a01007387 */ /* 0x0003e80000100a00 */
[----:B------:R-:W-:Y:S04]  /*3a6a0*/  LDGSTS.E [R3+0x40780], desc[UR8][R140.64], P2 ;  /* 0x407800008c037fae */ /* 0x000fe80009121848 */
[----:B------:R1:W-:Y:S01]  /*3a6b0*/  LDGSTS.E [R0+0x40b80], desc[UR8][R138.64], P2 ;  /* 0x40b800008a007fae */ /* 0x0003e20009121848 */
[----:B----4-:R-:W-:-:S03]  /*3a6c0*/  IMAD.WIDE R132, R237, 0x4, R150 ;  /* 0x00000004ed847825 */ /* 0x010fc600078e0296 */
[----:B------:R-:W4:Y:S04]  /*3a6d0*/  LDL.LU.64 R150, [R1+0x110] ;  /* 0x0001100001967983 */ /* 0x000f280000300a00 */
[----:B------:R3:W-:Y:S01]  /*3a6e0*/  STL.64 [R1+0x1368], R132 ;  /* 0x0013688401007387 */ /* 0x0007e20000100a00 */
[----:B-1----:R-:W-:-:S03]  /*3a6f0*/  IMAD.WIDE R138, R237, 0x4, R144 ;  /* 0x00000004ed8a7825 */ /* 0x002fc600078e0290 */
[----:B------:R3:W-:Y:S04]  /*3a700*/  LDGSTS.E [R236+0x40f80], desc[UR8][R132.64], P2 ;  /* 0x40f8000084ec7fae */ /* 0x0007e80009121848 */
[----:B------:R-:W4:Y:S04]  /*3a710*/  LDL.LU.64 R140, [R1+0x108] ;  /* 0x00010800018c7983 */ /* 0x000f280000300a00 */
[----:B------:R-:W4:Y:S04]  /*3a720*/  LDL.LU.64 R144, [R1+0x100] ;  /* 0x0001000001907983 */ /* 0x000f280000300a00 */
[----:B------:R-:W4:Y:S04]  /*3a730*/  LDL.LU.64 R142, [R1+0xf8] ;  /* 0x0000f800018e7983 */ /* 0x000f280000300a00 */
[----:B------:R2:W-:Y:S04]  /*3a740*/  STL.64 [R1+0x1328], R138 ;  /* 0x0013288a01007387 */ /* 0x0005e80000100a00 */
[----:B------:R2:W-:Y:S01]  /*3a750*/  LDGSTS.E [R4+0x41380], desc[UR8][R138.64], P2 ;  /* 0x413800008a047fae */ /* 0x0005e20009121848 */
[----:B------:R-:W-:-:S04]  /*3a760*/  IMAD.WIDE R136, R237, 0x4, R136 ;  /* 0x00000004ed887825 */ /* 0x000fc800078e0288 */
[C---:B------:R-:W-:Y:S01]  /*3a770*/  IMAD.WIDE R134, R237.reuse, 0x4, R134 ;  /* 0x00000004ed867825 */ /* 0x040fe200078e0286 */
[----:B------:R1:W-:Y:S04]  /*3a780*/  STL.64 [R1+0x12e8], R136 ;  /* 0x0012e88801007387 */ /* 0x0003e80000100a00 */
[----:B------:R1:W-:Y:S04]  /*3a790*/  STL.64 [R1+0x12a8], R134 ;  /* 0x0012a88601007387 */ /* 0x0003e80000100a00 */
[----:B------:R1:W-:Y:S04]  /*3a7a0*/  LDGSTS.E [R3+0x41780], desc[UR8][R136.64], P2 ;  /* 0x4178000088037fae */ /* 0x0003e80009121848 */
[----:B------:R1:W-:Y:S01]  /*3a7b0*/  LDGSTS.E [R0+0x41b80], desc[UR8][R134.64], P2 ;  /* 0x41b8000086007fae */ /* 0x0003e20009121848 */
[----:B---3--:R-:W-:-:S05]  /*3a7c0*/  IMAD.WIDE R132, R237, 0x4, R146 ;  /* 0x00000004ed847825 */ /* 0x008fca00078e0292 */
[----:B------:R4:W-:Y:S04]  /*3a7d0*/  STL.64 [R1+0x1268], R132 ;  /* 0x0012688401007387 */ /* 0x0009e80000100a00 */
[----:B------:R-:W3:Y:S01]  /*3a7e0*/  LDL.LU.64 R146, [R1+0xf0] ;  /* 0x0000f00001927983 */ /* 0x000ee20000300a00 */
[----:B--2---:R-:W-:-:S03]  /*3a7f0*/  IMAD.WIDE R138, R237, 0x4, R148 ;  /* 0x00000004ed8a7825 */ /* 0x004fc600078e0294 */
[----:B------:R4:W-:Y:S01]  /*3a800*/  LDGSTS.E [R236+0x41f80], desc[UR8][R132.64], P2 ;  /* 0x41f8000084ec7fae */ /* 0x0009e20009121848 */
[----:B-1----:R-:W-:-:S03]  /*3a810*/  IMAD.WIDE R136, R237, 0x4, R152 ;  /* 0x00000004ed887825 */ /* 0x002fc600078e0298 */
[----:B------:R-:W2:Y:S04]  /*3a820*/  LDL.LU.64 R152, [R1+0xe8] ;  /* 0x0000e80001987983 */ /* 0x000ea80000300a00 */
[----:B------:R-:W-:Y:S04]  /*3a830*/  STL.64 [R1+0x1228], R138 ;  /* 0x0012288a01007387 */ /* 0x000fe80000100a00 */
[----:B------:R-:W-:Y:S04]  /*3a840*/  LDGSTS.E [R4+0x42380], desc[UR8][R138.64], P2 ;  /* 0x423800008a047fae */ /* 0x000fe80009121848 */
[----:B------:R-:W-:Y:S01]  /*3a850*/  LDGSTS.E [R3+0x42780], desc[UR8][R136.64], P2 ;  /* 0x4278000088037fae */ /* 0x000fe20009121848 */
[----:B------:R-:W-:-:S03]  /*3a860*/  IMAD.WIDE R134, R237, 0x4, R6 ;  /* 0x00000004ed867825 */ /* 0x000fc600078e0206 */
[----:B------:R-:W2:Y:S04]  /*3a870*/  LDL.LU.64 R6, [R1+0xe0] ;  /* 0x0000e00001067983 */ /* 0x000ea80000300a00 */
[----:B------:R-:W-:Y:S04]  /*3a880*/  STL.64 [R1+0x11e8], R136 ;  /* 0x0011e88801007387 */ /* 0x000fe80000100a00 */
[----:B------:R1:W-:Y:S04]  /*3a890*/  STL.64 [R1+0x11a8], R134 ;  /* 0x0011a88601007387 */ /* 0x0003e80000100a00 */
[----:B------:R-:W-:Y:S01]  /*3a8a0*/  LDGSTS.E [R0+0x42b80], desc[UR8][R134.64], P2 ;  /* 0x42b8000086007fae */ /* 0x000fe20009121848 */
[----:B----4-:R-:W-:-:S03]  /*3a8b0*/  IMAD.WIDE R132, R237, 0x4, R150 ;  /* 0x00000004ed847825 */ /* 0x010fc600078e0296 */
[----:B------:R-:W4:Y:S04]  /*3a8c0*/  LDL.LU.64 R150, [R1+0xd8] ;  /* 0x0000d80001967983 */ /* 0x000f280000300a00 */
[----:B------:R-:W-:Y:S04]  /*3a8d0*/  STL.64 [R1+0x1168], R132 ;  /* 0x0011688401007387 */ /* 0x000fe80000100a00 */
[----:B------:R-:W4:Y:S01]  /*3a8e0*/  LDL.LU.64 R148, [R1+0xd0] ;  /* 0x0000d00001947983 */ /* 0x000f220000300a00 */
[----:B------:R-:W-:-:S03]  /*3a8f0*/  IMAD.WIDE R140, R237, 0x4, R140 ;  /* 0x00000004ed8c7825 */ /* 0x000fc600078e028c */
[----:B-1----:R-:W4:Y:S01]  /*3a900*/  LDL.LU.64 R134, [R1+0xc8] ;  /* 0x0000c80001867983 */ /* 0x002f220000300a00 */
[----:B------:R-:W-:-:S03]  /*3a910*/  IMAD.WIDE R144, R237, 0x4, R144 ;  /* 0x00000004ed907825 */ /* 0x000fc600078e0290 */
[----:B------:R1:W-:Y:S01]  /*3a920*/  STL.64 [R1+0x1128], R140 ;  /* 0x0011288c01007387 */ /* 0x0003e20000100a00 */
[----:B------:R-:W-:-:S03]  /*3a930*/  IMAD.WIDE R142, R237, 0x4, R142 ;  /* 0x00000004ed8e7825 */ /* 0x000fc600078e028e */
[----:B------:R3:W-:Y:S04]  /*3a940*/  LDGSTS.E [R236+0x42f80], desc[UR8][R132.64], P2 ;  /* 0x42f8000084ec7fae */ /* 0x0007e80009121848 */
[----:B------:R-:W4:Y:S04]  /*3a950*/  LDL.LU.64 R136, [R1+0xc0] ;  /* 0x0000c00001887983 */ /* 0x000f280000300a00 */
[----:B------:R-:W-:Y:S04]  /*3a960*/  STL.64 [R1+0x10e8], R144 ;  /* 0x0010e89001007387 */ /* 0x000fe80000100a00 */
[----:B------:R-:W4:Y:S04]  /*3a970*/  LDL.LU.64 R138, [R1+0xb8] ;  /* 0x0000b800018a7983 */ /* 0x000f280000300a00 */
[----:B------:R3:W-:Y:S04]  /*3a980*/  STL.64 [R1+0x10a8], R142 ;  /* 0x0010a88e01007387 */ /* 0x0007e80000100a00 */
[----:B------:R-:W-:Y:S04]  /*3a990*/  LDGSTS.E [R4+0x43380], desc[UR8][R140.64], P2 ;  /* 0x433800008c047fae */ /* 0x000fe80009121848 */
[----:B------:R-:W-:Y:S04]  /*3a9a0*/  LDGSTS.E [R3+0x43780], desc[UR8][R144.64], P2 ;  /* 0x4378000090037fae */ /* 0x000fe80009121848 */
[----:B------:R-:W-:Y:S04]  /*3a9b0*/  LDGSTS.E [R0+0x43b80], desc[UR8][R142.64], P2 ;  /* 0x43b800008e007fae */ /* 0x000fe80009121848 */
[----:B-1----:R-:W4:Y:S01]  /*3a9c0*/  LDL.LU.64 R140, [R1+0xb0] ;  /* 0x0000b000018c7983 */ /* 0x002f220000300a00 */
[----:B---3--:R-:W-:-:S05]  /*3a9d0*/  IMAD.WIDE R132, R237, 0x4, R146 ;  /* 0x00000004ed847825 */ /* 0x008fca00078e0292 */
[----:B------:R2:W-:Y:S04]  /*3a9e0*/  STL.64 [R1+0x1068], R132 ;  /* 0x0010688401007387 */ /* 0x0005e80000100a00 */
[----:B------:R-:W3:Y:S04]  /*3a9f0*/  LDL.LU.64 R142, [R1+0xa8] ;  /* 0x0000a800018e7983 */ /* 0x000ee80000300a00 */
[----:B------:R-:W3:Y:S04]  /*3aa00*/  LDL.LU.64 R144, [R1+0xa0] ;  /* 0x0000a00001907983 */ /* 0x000ee80000300a00 */
[----:B------:R2:W-:Y:S04]  /*3aa10*/  LDGSTS.E [R236+0x43f80], desc[UR8][R132.64], P2 ;  /* 0x43f8000084ec7fae */ /* 0x0005e80009121848 */
[----:B------:R-:W3:Y:S01]  /*3aa20*/  LDL.LU.64 R146, [R1+0x98] ;  /* 0x0000980001927983 */ /* 0x000ee20000300a00 */
[----:B--2---:R-:W-:-:S05]  /*3aa30*/  IMAD.WIDE R132, R237, 0x4, R152 ;  /* 0x00000004ed847825 */ /* 0x004fca00078e0298 */
[----:B------:R-:W-:Y:S01]  /*3aa40*/  LDGSTS.E [R4+0x44380], desc[UR8][R132.64], P2 ;  /* 0x4438000084047fae */ /* 0x000fe20009121848 */
[----:B------:R-:W-:-:S03]  /*3aa50*/  IMAD.WIDE R152, R237, 0x4, R6 ;  /* 0x00000004ed987825 */ /* 0x000fc600078e0206 */
[----:B------:R-:W2:Y:S04]  /*3aa60*/  LDL.LU.64 R6, [R1+0x90] ;  /* 0x0000900001067983 */ /* 0x000ea80000300a00 */
[----:B------:R1:W-:Y:S04]  /*3aa70*/  STL.64 [R1+0x1028], R132 ;  /* 0x0010288401007387 */ /* 0x0003e80000100a00 */
[----:B------:R-:W-:Y:S04]  /*3aa80*/  STL.64 [R1+0xfe8], R152 ;  /* 0x000fe89801007387 */ /* 0x000fe80000100a00 */
[----:B------:R-:W-:Y:S04]  /*3aa90*/  LDGSTS.E [R3+0x44780], desc[UR8][R152.64], P2 ;  /* 0x4478000098037fae */ /* 0x000fe80009121848 */
[----:B-1----:R-:W2:Y:S01]  /*3aaa0*/  LDL.LU.64 R132, [R1+0x16f8] ;  /* 0x0016f80001847983 */ /* 0x002ea20000300a00 */
[----:B----4-:R-:W-:-:S04]  /*3aab0*/  IMAD.WIDE R150, R237, 0x4, R150 ;  /* 0x00000004ed967825 */ /* 0x010fc800078e0296 */
[C---:B------:R-:W-:Y:S01]  /*3aac0*/  IMAD.WIDE R148, R237.reuse, 0x4, R148 ;  /* 0x00000004ed947825 */ /* 0x040fe200078e0294 */
[----:B------:R-:W-:Y:S03]  /*3aad0*/  STL.64 [R1+0xfa8], R150 ;  /* 0x000fa89601007387 */ /* 0x000fe60000100a00 */
[C---:B------:R-:W-:Y:S01]  /*3aae0*/  IMAD.WIDE R134, R237.reuse, 0x4, R134 ;  /* 0x00000004ed867825 */ /* 0x040fe200078e0286 */
[----:B------:R-:W-:Y:S04]  /*3aaf0*/  LDGSTS.E [R0+0x44b80], desc[UR8][R150.64], P2 ;  /* 0x44b8000096007fae */ /* 0x000fe80009121848 */
[----:B------:R1:W-:Y:S04]  /*3ab00*/  STL.64 [R1+0xf68], R148 ;  /* 0x000f689401007387 */ /* 0x0003e80000100a00 */
[----:B------:R4:W-:Y:S01]  /*3ab10*/  LDGSTS.E [R236+0x44f80], desc[UR8][R148.64], P2 ;  /* 0x44f8000094ec7fae */ /* 0x0009e20009121848 */
[----:B------:R-:W-:-:S03]  /*3ab20*/  IMAD.WIDE R136, R237, 0x4, R136 ;  /* 0x00000004ed887825 */ /* 0x000fc600078e0288 */
[----:B------:R-:W-:Y:S04]  /*3ab30*/  LDGSTS.E [R4+0x45380], desc[UR8][R134.64], P2 ;  /* 0x4538000086047fae */ /* 0x000fe80009121848 */
[----:B------:R-:W-:Y:S01]  /*3ab40*/  LDGSTS.E [R3+0x45780], desc[UR8][R136.64], P2 ;  /* 0x4578000088037fae */ /* 0x000fe20009121848 */
[----:B------:R-:W-:-:S03]  /*3ab50*/  IMAD.WIDE R138, R237, 0x4, R138 ;  /* 0x00000004ed8a7825 */ /* 0x000fc600078e028a */
[----:B-1----:R-:W4:Y:S04]  /*3ab60*/  LDL.LU.64 R148, [R1+0x88] ;  /* 0x0000880001947983 */ /* 0x002f280000300a00 */
[----:B------:R-:W4:Y:S04]  /*3ab70*/  LDL.LU.64 R150, [R1+0x80] ;  /* 0x0000800001967983 */ /* 0x000f280000300a00 */
[----:B------:R-:W4:Y:S04]  /*3ab80*/  LDL.LU.64 R152, [R1+0x78] ;  /* 0x0000780001987983 */ /* 0x000f280000300a00 */
[----:B------:R1:W-:Y:S04]  /*3ab90*/  STL.64 [R1+0xf28], R134 ;  /* 0x000f288601007387 */ /* 0x0003e80000100a00 */
[----:B------:R1:W-:Y:S01]  /*3aba0*/  STL.64 [R1+0xee8], R136 ;  /* 0x000ee88801007387 */ /* 0x0003e20000100a00 */
[----:B------:R-:W-:-:S03]  /*3abb0*/  IMAD.WIDE R140, R237, 0x4, R140 ;  /* 0x00000004ed8c7825 */ /* 0x000fc600078e028c */
[----:B------:R-:W-:Y:S04]  /*3abc0*/  LDGSTS.E [R0+0x45b80], desc[UR8][R138.64], P2 ;  /* 0x45b800008a007fae */ /* 0x000fe80009121848 */
[----:B-1----:R-:W4:Y:S04]  /*3abd0*/  LDL.LU.64 R134, [R1+0x16f0] ;  /* 0x0016f00001867983 */ /* 0x002f280000300a00 */
[----:B------:R1:W-:Y:S04]  /*3abe0*/  STL.64 [R1+0xea8], R138 ;  /* 0x000ea88a01007387 */ /* 0x0003e80000100a00 */
[----:B------:R-:W4:Y:S04]  /*3abf0*/  LDL.LU.64 R136, [R1+0x16e8] ;  /* 0x0016e80001887983 */ /* 0x000f280000300a00 */
[----:B------:R-:W-:Y:S04]  /*3ac00*/  LDGSTS.E [R236+0x45f80], desc[UR8][R140.64], P2 ;  /* 0x45f800008cec7fae */ /* 0x000fe80009121848 */
[----:B-1----:R-:W4:Y:S04]  /*3ac10*/  LDL.LU.64 R138, [R1+0x16e0] ;  /* 0x0016e000018a7983 */ /* 0x002f280000300a00 */
[----:B------:R1:W-:Y:S04]  /*3ac20*/  STL.64 [R1+0xe68], R140 ;  /* 0x000e688c01007387 */ /* 0x0003e80000100a00 */
[----:B-1----:R-:W4:Y:S01]  /*3ac30*/  LDL.LU.64 R140, [R1+0x16d8] ;  /* 0x0016d800018c7983 */ /* 0x002f220000300a00 */
[----:B---3--:R-:W-:-:S04]  /*3ac40*/  IMAD.WIDE R142, R237, 0x4, R142 ;  /* 0x00000004ed8e7825 */ /* 0x008fc800078e028e */
[C---:B------:R-:W-:Y:S01]  /*3ac50*/  IMAD.WIDE R144, R237.reuse, 0x4, R144 ;  /* 0x00000004ed907825 */ /* 0x040fe200078e0290 */
[----:B------:R1:W-:Y:S04]  /*3ac60*/  STL.64 [R1+0xe28], R142 ;  /* 0x000e288e01007387 */ /* 0x0003e80000100a00 */
[----:B------:R3:W-:Y:S01]  /*3ac70*/  STL.64 [R1+0xde8], R144 ;  /* 0x000de89001007387 */ /* 0x0007e20000100a00 */
[----:B------:R-:W-:-:S03]  /*3ac80*/  IMAD.WIDE R146, R237, 0x4, R146 ;  /* 0x00000004ed927825 */ /* 0x000fc600078e0292 */
[----:B------:R-:W-:Y:S04]  /*3ac90*/  LDGSTS.E [R4+0x46380], desc[UR8][R142.64], P2 ;  /* 0x463800008e047fae */ /* 0x000fe80009121848 */
[----:B------:R-:W-:Y:S04]  /*3aca0*/  LDGSTS.E [R3+0x46780], desc[UR8][R144.64], P2 ;  /* 0x4678000090037fae */ /* 0x000fe80009121848 */
[----:B------:R-:W-:Y:S04]  /*3acb0*/  LDGSTS.E [R0+0x46b80], desc[UR8][R146.64], P2 ;  /* 0x46b8000092007fae */ /* 0x000fe80009121848 */
[----:B-1----:R-:W4:Y:S01]  /*3acc0*/  LDL.LU.64 R142, [R1+0x16d0] ;  /* 0x0016d000018e7983 */ /* 0x002f220000300a00 */
[----:B--2---:R-:W-:-:S03]  /*3acd0*/  IMAD.WIDE R6, R237, 0x4, R6 ;  /* 0x00000004ed067825 */ /* 0x004fc600078e0206 */
[----:B------:R1:W-:Y:S04]  /*3ace0*/  STL.64 [R1+0xda8], R146 ;  /* 0x000da89201007387 */ /* 0x0003e80000100a00 */
[----:B---3--:R-:W2:Y:S04]  /*3acf0*/  LDL.LU.64 R144, [R1+0x16c8] ;  /* 0x0016c80001907983 */ /* 0x008ea80000300a00 */
[----:B------:R3:W-:Y:S04]  /*3ad00*/  LDGSTS.E [R236+0x46f80], desc[UR8][R6.64], P2 ;  /* 0x46f8000006ec7fae */ /* 0x0007e80009121848 */
[----:B-1----:R-:W2:Y:S04]  /*3ad10*/  LDL.LU.64 R146, [R1+0x16c0] ;  /* 0x0016c00001927983 */ /* 0x002ea80000300a00 */
[----:B------:R1:W-:Y:S04]  /*3ad20*/  STL.64 [R1+0xd68], R6 ;  /* 0x000d680601007387 */ /* 0x0003e80000100a00 */
[----:B-1----:R-:W3:Y:S01]  /*3ad30*/  LDL.LU.64 R6, [R1+0x16b8] ;  /* 0x0016b80001067983 */ /* 0x002ee20000300a00 */
[----:B----4-:R-:W-:-:S04]  /*3ad40*/  IMAD.WIDE R148, R237, 0x4, R148 ;  /* 0x00000004ed947825 */ /* 0x010fc800078e0294 */
[C---:B------:R-:W-:Y:S01]  /*3ad50*/  IMAD.WIDE R150, R237.reuse, 0x4, R150 ;  /* 0x00000004ed967825 */ /* 0x040fe200078e0296 */
[----:B------:R1:W-:Y:S03]  /*3ad60*/  STL.64 [R1+0xd28], R148 ;  /* 0x000d289401007387 */ /* 0x0003e60000100a00 */
[C---:B------:R-:W-:Y:S01]  /*3ad70*/  IMAD.WIDE R152, R237.reuse, 0x4, R152 ;  /* 0x00000004ed987825 */ /* 0x040fe200078e0298 */
[----:B------:R4:W-:Y:S04]  /*3ad80*/  STL.64 [R1+0xce8], R150 ;  /* 0x000ce89601007387 */ /* 0x0009e80000100a00 */
[----:B------:R-:W-:Y:S04]  /*3ad90*/  LDGSTS.E [R4+0x47380], desc[UR8][R148.64], P2 ;  /* 0x4738000094047fae */ /* 0x000fe80009121848 */
[----:B------:R-:W-:Y:S04]  /*3ada0*/  LDGSTS.E [R3+0x47780], desc[UR8][R150.64], P2 ;  /* 0x4778000096037fae */ /* 0x000fe80009121848 */
[----:B------:R-:W-:Y:S04]  /*3adb0*/  LDGSTS.E [R0+0x47b80], desc[UR8][R152.64], P2 ;  /* 0x47b8000098007fae */ /* 0x000fe80009121848 */
[----:B-1----:R-:W2:Y:S04]  /*3adc0*/  LDL.LU.64 R148, [R1+0x16b0] ;  /* 0x0016b00001947983 */ /* 0x002ea80000300a00 */
[----:B------:R-:W2:Y:S04]  /*3add0*/  LDL.LU R4, [R1+0x16a8] ;  /* 0x0016a80001047983 */ /* 0x000ea80000300800 */
[----:B----4-:R-:W4:Y:S04]  /*3ade0*/  LDL.LU.64 R150, [R1+0x16a0] ;  /* 0x0016a00001967983 */ /* 0x010f280000300a00 */
[----:B------:R-:W2:Y:S04]  /*3adf0*/  LDL.LU R3, [R1+0x1698] ;  /* 0x0016980001037983 */ /* 0x000ea80000300800 */
[----:B------:R1:W-:Y:S01]  /*3ae00*/  STL.64 [R1+0xca8], R152 ;  /* 0x000ca89801007387 */ /* 0x0003e20000100a00 */
[----:B---3--:R-:W-:-:S05]  /*3ae10*/  IMAD.WIDE R6, R237, 0x4, R6 ;  /* 0x00000004ed067825 */ /* 0x008fca00078e0206 */
[----:B------:R3:W-:Y:S04]  /*3ae20*/  STL.64 [R1+0x528], R6 ;  /* 0x0005280601007387 */ /* 0x0007e80000100a00 */
[----:B-1----:R-:W2:Y:S04]  /*3ae30*/  LDL.LU.64 R152, [R1+0x1690] ;  /* 0x0016900001987983 */ /* 0x002ea80000300a00 */
[----:B------:R-:W2:Y:S04]  /*3ae40*/  LDL.LU R0, [R1+0x1688] ;  /* 0x0016880001007983 */ /* 0x000ea80000300800 */
[----:B------:R1:W-:Y:S04]  /*3ae50*/  LDGSTS.E [R236+0x47f80], desc[UR8][R6.64], P2 ;  /* 0x47f8000006ec7fae */ /* 0x0003e80009121848 */
[----:B------:R-:W0:Y:S04]  /*3ae60*/  LDGDEPBAR ;  /* 0x00000000000079af */ /* 0x000e280000000000 */
[----:B---3--:R-:W3:Y:S01]  /*3ae70*/  LDL.LU.64 R6, [R1+0x1680] ;  /* 0x0016800001067983 */ /* 0x008ee20000300a00 */
[----:B-1----:R-:W-:Y:S01]  /*3ae80*/  SEL R236, RZ, 0x4, P5 ;  /* 0x00000004ffec7807 */ /* 0x002fe20002800000 */
[----:B------:R-:W-:-:S02]  /*3ae90*/  UISETP.GT.AND UP1, UPT, UR6, 0x27f, UPT ;  /* 0x0000027f0600788c */ /* 0x000fc4000bf24270 */
[----:B------:R1:W-:Y:S04]  /*3aea0*/  STL.64 [R1+0x1bd8], R208 ;  /* 0x001bd8d001007387 */ /* 0x0003e80000100a00 */
[----:B------:R-:W-:Y:S01]  /*3aeb0*/  PLOP3.LUT P0, PT, PT, PT, UP1, 0x80, 0x0 ;  /* 0x000000000000781c */ /* 0x000fe20003f0f018 */
[----:B----4-:R-:W-:Y:S01]  /*3aec0*/  IMAD.WIDE R150, R252, 0x4, R150 ;  /* 0x00000004fc967825 */ /* 0x010fe200078e0296 */
[----:B------:R-:W-:Y:S01]  /*3aed0*/  ULDC UR4, c[0x0][0x230] ;  /* 0x00008c0000047ab9 */ /* 0x000fe20000000800 */
[----:B-1----:R-:W4:Y:S04]  /*3aee0*/  LDL.LU.64 R208, [R1+0x68] ;  /* 0x0000680001d07983 */ /* 0x002f280000300a00 */
[----:B------:R1:W-:Y:S04]  /*3aef0*/  STL [R1+0x1bd0], R240 ;  /* 0x001bd0f001007387 */ /* 0x0003e80000100800 */
[----:B------:R1:W-:Y:S01]  /*3af00*/  STL.64 [R1+0x1bc8], R210 ;  /* 0x001bc8d201007387 */ /* 0x0003e20000100a00 */
[----:B------:R-:W-:Y:S01]  /*3af10*/  SEL R236, R236, RZ, P0 ;  /* 0x000000ffecec7207 */ /* 0x000fe20000000000 */
[----:B-1----:R-:W1:Y:S02]  /*3af20*/  LDC R240, c[0x0][0x230] ;  /* 0x00008c00fff07b82 */ /* 0x002e640000000800 */
[----:B------:R-:W4:Y:S04]  /*3af30*/  LDL.LU.64 R210, [R1+0x60] ;  /* 0x0000600001d27983 */ /* 0x000f280000300a00 */
[----:B------:R2:W-:Y:S04]  /*3af40*/  STL.64 [R1+0x1bc0], R212 ;  /* 0x001bc0d401007387 */ /* 0x0005e80000100a00 */
[----:B--2---:R-:W2:Y:S04]  /*3af50*/  LDL.LU.64 R212, [R1+0x58] ;  /* 0x0000580001d47983 */ /* 0x004ea80000300a00 */
[----:B------:R1:W-:Y:S04]  /*3af60*/  STL.64 [R1+0x1bb8], R8 ;  /* 0x001bb80801007387 */ /* 0x0003e80000100a00 */
[----:B-1----:R-:W2:Y:S04]  /*3af70*/  LDL.LU.64 R8, [R1+0x50] ;  /* 0x0000500001087983 */ /* 0x002ea80000300a00 */
[----:B------:R1:W-:Y:S04]  /*3af80*/  STL [R1+0x1bb0], R237 ;  /* 0x001bb0ed01007387 */ /* 0x0003e80000100800 */
[----:B------:R1:W-:Y:S01]  /*3af90*/  STL.64 [R1+0x1ba8], R4 ;  /* 0x001ba80401007387 */ /* 0x0003e20000100a00 */
[----:B------:R-:W-:Y:S01]  /*3afa0*/  ISETP.NE.U32.AND P0, PT, R236, RZ, PT ;  /* 0x000000ffec00720c */ /* 0x000fe20003f05070 */
[----:B-1----:R-:W1:Y:S02]  /*3afb0*/  LDC R237, c[0x0][0x230] ;  /* 0x00008c00ffed7b82 */ /* 0x002e640000000800 */
[----:B------:R-:W2:Y:S04]  /*3afc0*/  LDL.LU.64 R4, [R1+0x48] ;  /* 0x0000480001047983 */ /* 0x000ea80000300a00 */
[----:B------:R1:W-:Y:S04]  /*3afd0*/  STL.64 [R1+0x1ba0], R2 ;  /* 0x001ba00201007387 */ /* 0x0003e80000100a00 */
[----:B------:R-:W-:Y:S04]  /*3afe0*/  STL [R1+0x1b98], R0 ;  /* 0x001b980001007387 */ /* 0x000fe80000100800 */
[----:B------:R-:W-:Y:S01]  /*3aff0*/  STL.64 [R1+0x1a60], R246 ;  /* 0x001a60f601007387 */ /* 0x000fe20000100a00 */
[----:B-1----:R-:W1:Y:S03]  /*3b000*/  LDC R2, c[0x0][0x230] ;  /* 0x00008c00ff027b82 */ /* 0x002e660000000800 */
[----:B------:R3:W-:Y:S04]  /*3b010*/  STL.64 [R1+0x1a58], R248 ;  /* 0x001a58f801007387 */ /* 0x0007e80000100a00 */
[----:B------:R-:W-:Y:S01]  /*3b020*/  STL.64 [R1+0x1a50], R250 ;  /* 0x001a50fa01007387 */ /* 0x000fe20000100a00 */
[----:B------:R-:W1:Y:S03]  /*3b030*/  LDC R3, c[0x0][0x230] ;  /* 0x00008c00ff037b82 */ /* 0x000e660000000800 */
[----:B---3--:R3:W-:Y:S01]  /*3b040*/  STL.64 [R1+0x1680], R6 ;  /* 0x0016800601007387 */ /* 0x0087e20000100a00 */
[----:B------:R-:W-:-:S04]  /*3b050*/  VIADD R240, R240, 0xfffffdff ;  /* 0xfffffdfff0f07836 */ /* 0x000fc80000000000 */
[----:B------:R-:W1:Y:S01]  /*3b060*/  LDC R249, c[0x0][0x230] ;  /* 0x00008c00fff97b82 */ /* 0x000e620000000800 */
[----:B---3--:R-:W3:Y:S01]  /*3b070*/  LDL.LU.64 R6, [R1+0x40] ;  /* 0x0000400001067983 */ /* 0x008ee20000300a00 */
[----:B------:R-:W-:Y:S02]  /*3b080*/  ISETP.GE.U32.AND P1, PT, R240, 0x7ffffd80, PT ;  /* 0x7ffffd80f000780c */ /* 0x000fe40003f26070 */
[----:B-1----:R-:W-:-:S04]  /*3b090*/  IADD3 R0, R2, -0x202, RZ ;  /* 0xfffffdfe02007810 */ /* 0x002fc80007ffe0ff */
[----:B------:R-:W1:Y:S01]  /*3b0a0*/  LDC R247, c[0x0][0x230] ;  /* 0x00008c00fff77b82 */ /* 0x000e620000000800 */
[----:B------:R-:W-:Y:S01]  /*3b0b0*/  ISETP.GE.U32.AND P2, PT, R0, 0x7ffffd7f, PT ;  /* 0x7ffffd7f0000780c */ /* 0x000fe20003f46070 */
[----:B------:R-:W-:-:S06]  /*3b0c0*/  VIADD R236, R3, 0xfffffdfd ;  /* 0xfffffdfd03ec7836 */ /* 0x000fcc0000000000 */
[----:B------:R-:W4:Y:S01]  /*3b0d0*/  LDC R0, c[0x0][0x230] ;  /* 0x00008c00ff007b82 */ /* 0x000f220000000800 */
[----:B------:R-:W3:Y:S04]  /*3b0e0*/  LDL.LU.64 R2, [R1+0x38] ;  /* 0x0000380001027983 */ /* 0x000ee80000300a00 */
[----:B------:R-:W3:Y:S01]  /*3b0f0*/  LDL.LU.64 R250, [R1+0x30] ;  /* 0x0000300001fa7983 */ /* 0x000ee20000300a00 */
[C---:B------:R-:W-:Y:S01]  /*3b100*/  IADD3 R240, R244.reuse, 0x100000, RZ ;  /* 0x00100000f4f07810 */ /* 0x040fe20007ffe0ff */
[----:B------:R-:W-:Y:S01]  /*3b110*/  VIADD R248, R244, 0x100000 ;  /* 0x00100000f4f87836 */ /* 0x000fe20000000000 */
[----:B------:R-:W-:Y:S01]  /*3b120*/  ISETP.GE.U32.AND P3, PT, R236, 0x7ffffd7e, PT ;  /* 0x7ffffd7eec00780c */ /* 0x000fe20003f66070 */
[C---:B------:R-:W-:Y:S01]  /*3b130*/  VIADD R236, R244.reuse, 0x100000 ;  /* 0x00100000f4ec7836 */ /* 0x040fe20000000000 */
[----:B------:R-:W-:-:S02]  /*3b140*/  IADD3 R246, R244, 0x100000, RZ ;  /* 0x00100000f4f67810 */ /* 0x000fc40007ffe0ff */
[----:B------:R-:W-:Y:S01]  /*3b150*/  IADD3 R237, R237, -0x204, RZ ;  /* 0xfffffdfceded7810 */ /* 0x000fe20007ffe0ff */
[----:B------:R-:W-:Y:S02]  /*3b160*/  VIADD R249, R249, 0xfffffdde ;  /* 0xfffffddef9f97836 */ /* 0x000fe40000000000 */
[----:B----4-:R-:W-:Y:S01]  /*3b170*/  VIADD R0, R0, 0xfffffddf ;  /* 0xfffffddf00007836 */ /* 0x010fe20000000000 */
[----:B-1----:R-:W-:-:S04]  /*3b180*/  IADD3 R247, R247, -0x205, RZ ;  /* 0xfffffdfbf7f77810 */ /* 0x002fc80007ffe0ff */
[----:B------:R-:W-:Y:S01]  /*3b190*/  ISETP.GE.U32.AND P5, PT, R247, 0x7ffffd7c, PT ;  /* 0x7ffffd7cf700780c */ /* 0x000fe20003fa6070 */
[----:B------:R-:W-:-:S04]  /*3b1a0*/  IMAD.WIDE R146, R252, 0x4, R146 ;  /* 0x00000004fc927825 */ /* 0x000fc800078e0292 */
        /* <DEDUP_REMOVED lines=9> */
[C---:B------:R-:W-:Y:S01]  /*3b240*/  IMAD.WIDE R208, R252.reuse, 0x4, R208 ;  /* 0x00000004fcd07825 */ /* 0x040fe200078e02d0 */
[----:B------:R-:W-:Y:S06]  /*3b250*/  BAR.SYNC.DEFER_BLOCKING 0x0 ;  /* 0x0000000000007b1d */ /* 0x000fec0000010000 */
[----:B------:R1:W-:Y:S01]  /*3b260*/  STL.64 [R1+0x470], R208 ;  /* 0x000470d001007387 */ /* 0x0003e20000100a00 */
[----:B------:R-:W-:-:S03]  /*3b270*/  IMAD.WIDE R210, R252, 0x4, R210 ;  /* 0x00000004fcd27825 */ /* 0x000fc600078e02d2 */
[----:B------:R-:W-:Y:S01]  /*3b280*/  @!PT LDS RZ, [RZ] ;  /* 0x00000000fffff984 */ /* 0x000fe20000000800 */
[----:B------:R-:W-:Y:S01]  /*3b290*/  @!PT LDS RZ, [RZ] ;  /* 0x00000000fffff984 */ /* 0x000fe20000000800 */
[----:B------:R-:W-:Y:S01]  /*3b2a0*/  @!PT LDS RZ, [RZ] ;  /* 0x00000000fffff984 */ /* 0x000fe20000000800 */
[----:B------:R-:W-:Y:S04]  /*3b2b0*/  LDGSTS.E [R240+-0x80000], desc[UR8][R208.64], !P1 ;  /* 0x80000000d0f07fae */ /* 0x000fe8000c921848 */
[----:B------:R-:W-:Y:S01]  /*3b2c0*/  LDGSTS.E [R248+-0x7c000], desc[UR8][R210.64], !P1 ;  /* 0x84000000d2f87fae */ /* 0x000fe2000c921848 */
[----:B--2---:R-:W-:-:S03]  /*3b2d0*/  IMAD.WIDE R212, R252, 0x4, R212 ;  /* 0x00000004fcd47825 */ /* 0x004fc600078e02d4 */
[----:B------:R2:W-:Y:S01]  /*3b2e0*/  STL.64 [R1+0x460], R210 ;  /* 0x000460d201007387 */ /* 0x0005e20000100a00 */
[----:B------:R-:W-:-:S03]  /*3b2f0*/  ISETP.GE.U32.AND P1, PT, R237, 0x7ffffd7d, PT ;  /* 0x7ffffd7ded00780c */ /* 0x000fc60003f26070 */
[----:B------:R4:W-:Y:S04]  /*3b300*/  LDGSTS.E [R246+-0x7fffc], desc[UR8][R212.64], !P2 ;  /* 0x80004000d4f67fae */ /* 0x0009e8000d121848 */
[----:B-1----:R-:W3:Y:S04]  /*3b310*/  LDL.LU.64 R208, [R1+0x1bd8] ;  /* 0x001bd80001d07983 */ /* 0x002ee80000300a00 */
[----:B------:R-:W3:Y:S01]  /*3b320*/  LDL.LU R240, [R1+0x1bd0] ;  /* 0x001bd00001f07983 */ /* 0x000ee20000300800 */
[C---:B------:R-:W-:Y:S01]  /*3b330*/  IMAD.WIDE R8, R252.reuse, 0x4, R8 ;  /* 0x00000004fc087825 */ /* 0x040fe200078e0208 */
[----:B----4-:R-:W1:Y:S02]  /*3b340*/  LDC R246, c[0x0][0x230] ;  /* 0x00008c00fff67b82 */ /* 0x010e640000000800 */
[----:B------:R4:W-:Y:S04]  /*3b350*/  STL.64 [R1+0x458], R212 ;  /* 0x000458d401007387 */ /* 0x0009e80000100a00 */
[----:B--2---:R-:W2:Y:S04]  /*3b360*/  LDL.LU.64 R210, [R1+0x1bc8] ;  /* 0x001bc80001d27983 */ /* 0x004ea80000300a00 */
[----:B------:R4:W-:Y:S04]  /*3b370*/  STL.64 [R1+0x450], R8 ;  /* 0x0004500801007387 */ /* 0x0009e80000100a00 */
[----:B----4-:R-:W4:Y:S04]  /*3b380*/  LDL.LU.64 R212, [R1+0x1bc0] ;  /* 0x001bc00001d47983 */ /* 0x010f280000300a00 */
[----:B------:R-:W-:Y:S01]  /*3b390*/  LDGSTS.E [R236+-0x7bffc], desc[UR8][R8.64], !P2 ;  /* 0x8400400008ec7fae */ /* 0x000fe2000d121848 */
[----:B------:R-:W-:-:S05]  /*3b3a0*/  IMAD.WIDE R4, R252, 0x4, R4 ;  /* 0x00000004fc047825 */ /* 0x000fca00078e0204 */
[----:B------:R1:W-:Y:S04]  /*3b3b0*/  LDGSTS.E [R248+-0x7fff8], desc[UR8][R4.64], !P3 ;  /* 0x8000800004f87fae */ /* 0x0003e8000d921848 */
[----:B------:R-:W4:Y:S04]  /*3b3c0*/  LDL.LU.64 R8, [R1+0x1bb8] ;  /* 0x001bb80001087983 */ /* 0x000f280000300a00 */
[----:B------:R-:W4:Y:S01]  /*3b3d0*/  LDL.LU R237, [R1+0x1bb0] ;  /* 0x001bb00001ed7983 */ /* 0x000f220000300800 */
[----:B-1----:R-:W1:Y:S03]  /*3b3e0*/  LDC R248, c[0x0][0x230] ;  /* 0x00008c00fff87b82 */ /* 0x002e660000000800 */
[----:B------:R1:W-:Y:S04]  /*3b3f0*/  STL.64 [R1+0x448], R4 ;  /* 0x0004480401007387 */ /* 0x0003e80000100a00 */
[----:B-1----:R-:W4:Y:S01]  /*3b400*/  LDL.LU.64 R4, [R1+0x1ba8] ;  /* 0x001ba80001047983 */ /* 0x002f220000300a00 */
[----:B---3--:R-:W-:-:S05]  /*3b410*/  IMAD.WIDE R6, R252, 0x4, R6 ;  /* 0x00000004fc067825 */ /* 0x008fca00078e0206 */
[----:B------:R1:W-:Y:S01]  /*3b420*/  LDGSTS.E [R236+-0x7bff8], desc[UR8][R6.64], !P3 ;  /* 0x8400800006ec7fae */ /* 0x0003e2000d921848 */
[----:B------:R-:W-:Y:S02]  /*3b430*/  ISETP.GE.U32.AND P3, PT, R0, 0x7ffffd60, PT ;  /* 0x7ffffd600000780c */ /* 0x000fe40003f66070 */
[----:B------:R-:W-:Y:S01]  /*3b440*/  IADD3 R0, R244, 0x100000, RZ ;  /* 0x00100000f4007810 */ /* 0x000fe20007ffe0ff */
[----:B------:R1:W-:Y:S01]  /*3b450*/  STL.64 [R1+0x440], R6 ;  /* 0x0004400601007387 */ /* 0x0003e20000100a00 */
[----:B------:R-:W-:-:S04]  /*3b460*/  IMAD.WIDE R2, R252, 0x4, R2 ;  /* 0x00000004fc027825 */ /* 0x000fc800078e0202 */
[----:B------:R-:W-:Y:S01]  /*3b470*/  IMAD.WIDE R250, R252, 0x4, R250 ;  /* 0x00000004fcfa7825 */ /* 0x000fe200078e02fa */
[----:B------:R-:W-:Y:S01]  /*3b480*/  LDGSTS.E [R0+-0x7fff4], desc[UR8][R2.64], !P1 ;  /* 0x8000c00002007fae */ /* 0x000fe2000c921848 */
[----:B-1----:R-:W1:Y:S03]  /*3b490*/  LDC R7, c[0x0][0x230] ;  /* 0x00008c00ff077b82 */ /* 0x002e660000000800 */
[----:B------:R3:W-:Y:S01]  /*3b4a0*/  LDGSTS.E [R236+-0x7bff4], desc[UR8][R250.64], !P1 ;  /* 0x8400c000faec7fae */ /* 0x0007e2000c921848 */
[----:B------:R-:W-:Y:S01]  /*3b4b0*/  ISETP.GE.U32.AND P1, PT, R249, 0x7ffffd5f, PT ;  /* 0x7ffffd5ff900780c */ /* 0x000fe20003f26070 */
[----:B------:R-:W-:Y:S02]  /*3b4c0*/  VIADD R249, R244, 0x100000 ;  /* 0x00100000f4f97836 */ /* 0x000fe40000000000 */
[----:B------:R3:W-:Y:S01]  /*3b4d0*/  STL.64 [R1+0x438], R2 ;  /* 0x0004380201007387 */ /* 0x0007e20000100a00 */
[----:B------:R-:W1:Y:S03]  /*3b4e0*/  LDC R6, c[0x0][0x230] ;  /* 0x00008c00ff067b82 */ /* 0x000e660000000800 */
[----:B------:R3:W-:Y:S04]  /*3b4f0*/  STL.64 [R1+0x430], R250 ;  /* 0x000430fa01007387 */ /* 0x0007e80000100a00 */
[----:B---3--:R-:W3:Y:S01]  /*3b500*/  LDL.LU.64 R2, [R1+0x1ba0] ;  /* 0x001ba00001027983 */ /* 0x008ee20000300a00 */
[----:B------:R-:W-:Y:S01]  /*3b510*/  IMAD.WIDE R250, R252, 0x4, R152 ;  /* 0x00000004fcfa7825 */ /* 0x000fe200078e0298 */
[----:B------:R-:W-:-:S02]  /*3b520*/  IADD3 R152, R244, 0x100000, RZ ;  /* 0x00100000f4987810 */ /* 0x000fc40007ffe0ff */
[----:B------:R-:W5:Y:S01]  /*3b530*/  LDL.LU R0, [R1+0x1b98] ;  /* 0x001b980001007983 */ /* 0x000f620000300800 */
[----:B------:R-:W-:Y:S02]  /*3b540*/  VIADD R153, R246, 0xfffffdfa ;  /* 0xfffffdfaf6997836 */ /* 0x000fe40000000000 */
[----:B------:R-:W-:Y:S01]  /*3b550*/  IMAD.WIDE R246, R252, 0x4, R148 ;  /* 0x00000004fcf67825 */ /* 0x000fe200078e0294 */
[----:B------:R-:W-:Y:S04]  /*3b560*/  LDGSTS.E [R249+-0x78000], desc[UR8][R250.64], !P3 ;  /* 0x88000000faf97fae */ /* 0x000fe8000d921848 */
[----:B------:R-:W-:Y:S01]  /*3b570*/  LDGSTS.E [R236+-0x74000], desc[UR8][R150.64], !P3 ;  /* 0x8c00000096ec7fae */ /* 0x000fe2000d921848 */
[----:B------:R-:W-:Y:S02]  /*3b580*/  ISETP.GE.U32.AND P2, PT, R153, 0x7ffffd7b, PT ;  /* 0x7ffffd7b9900780c */ /* 0x000fe40003f46070 */
[----:B------:R-:W-:Y:S01]  /*3b590*/  IADD3 R149, R248, -0x223, RZ ;  /* 0xfffffdddf8957810 */ /* 0x000fe20007ffe0ff */
[----:B------:R1:W-:Y:S01]  /*3b5a0*/  LDGSTS.E [R152+-0x77ffc], desc[UR8][R246.64], !P1 ;  /* 0x88004000f6987fae */ /* 0x0003e2000c921848 */
[----:B------:R-:W2:Y:S01]  /*3b5b0*/  LDC R153, c[0x0][0x230] ;  /* 0x00008c00ff997b82 */ /* 0x000ea20000000800 */
[----:B-1----:R-:W-:Y:S01]  /*3b5c0*/  VIADD R148, R7, 0xfffffddc ;  /* 0xfffffddc07947836 */ /* 0x002fe20000000000 */
[----:B------:R-:W-:-:S06]  /*3b5d0*/  ISETP.GE.U32.AND P3, PT, R149, 0x7ffffd5e, PT ;  /* 0x7ffffd5e9500780c */ /* 0x000fcc0003f66070 */
[----:B------:R-:W1:Y:S01]  /*3b5e0*/  LDC R152, c[0x0][0x230] ;  /* 0x00008c00ff987b82 */ /* 0x000e620000000800 */
[----:B------:R-:W-:Y:S01]  /*3b5f0*/  ISETP.GE.U32.AND P4, PT, R148, 0x7ffffd5d, PT ;  /* 0x7ffffd5d9400780c */ /* 0x000fe20003f86070 */
[----:B------:R-:W-:Y:S01]  /*3b600*/  STL.64 [R1+0x428], R250 ;  /* 0x000428fa01007387 */ /* 0x000fe20000100a00 */
[----:B------:R-:W-:-:S03]  /*3b610*/  IADD3 R149, R244, 0x100000, RZ ;  /* 0x00100000f4957810 */ /* 0x000fc60007ffe0ff */
[----:B------:R1:W-:Y:S01]  /*3b620*/  STL.64 [R1+0x420], R150 ;  /* 0x0004209601007387 */ /* 0x0003e20000100a00 */
[----:B------:R-:W-:-:S03]  /*3b630*/  VIADD R148, R244, 0x100000 ;  /* 0x00100000f4947836 */ /* 0x000fc60000000000 */
[----:B------:R1:W-:Y:S02]  /*3b640*/  STL.64 [R1+0x418], R246 ;  /* 0x000418f601007387 */ /* 0x0003e40000100a00 */
[----:B-1----:R-:W-:Y:S01]  /*3b650*/  VIADD R150, R244, 0x100000 ;  /* 0x00100000f4967836 */ /* 0x002fe20000000000 */
[----:B------:R-:W-:Y:S01]  /*3b660*/  IADD3 R151, R6, -0x241, RZ ;  /* 0xfffffdbf06977810 */ /* 0x000fe20007ffe0ff */
[----:B------:R-:W-:Y:S01]  /*3b670*/  IMAD.WIDE R246, R252, 0x4, R144 ;  /* 0x00000004fcf67825 */ /* 0x000fe200078e0290 */
[----:B------:R-:W-:Y:S01]  /*3b680*/  IADD3 R144, R244, 0x100000, RZ ;  /* 0x00100000f4907810 */ /* 0x000fe20007ffe0ff */
[----:B------:R-:W-:Y:S02]  /*3b690*/  STL.64 [R1+0x410], R146 ;  /* 0x0004109201007387 */ /* 0x000fe40000100a00 */
[----:B------:R-:W-:Y:S02]  /*3b6a0*/  IMAD.WIDE R6, R252, 0x4, R140 ;  /* 0x00000004fc067825 */ /* 0x000fe400078e028c */
[----:B------:R-:W-:Y:S04]  /*3b6b0*/  LDGSTS.E [R150+-0x73ffc], desc[UR8][R146.64], !P1 ;  /* 0x8c00400092967fae */ /* 0x000fe8000c921848 */
[----:B------:R-:W-:Y:S04]  /*3b6c0*/  STL.64 [R1+0x408], R246 ;  /* 0x000408f601007387 */ /* 0x000fe80000100a00 */
[----:B------:R-:W-:Y:S04]  /*3b6d0*/  LDGSTS.E [R149+-0x77ff8], desc[UR8][R246.64], !P3 ;  /* 0x88008000f6957fae */ /* 0x000fe8000d921848 */
[----:B------:R1:W-:Y:S04]  /*3b6e0*/  STL.64 [R1+0x400], R142 ;  /* 0x0004008e01007387 */ /* 0x0003e80000100a00 */
[----:B------:R1:W-:Y:S01]  /*3b6f0*/  LDGSTS.E [R148+-0x73ff8], desc[UR8][R142.64], !P3 ;  /* 0x8c0080008e947fae */ /* 0x0003e2000d921848 */
[----:B------:R-:W-:-:S03]  /*3b700*/  VIADD R141, R244, 0x100000 ;  /* 0x00100000f48d7836 */ /* 0x000fc60000000000 */
[----:B------:R1:W-:Y:S04]  /*3b710*/  STL.64 [R1+0x3f8], R6 ;  /* 0x0003f80601007387 */ /* 0x0003e80000100a00 */
[----:B------:R2:W-:Y:S01]  /*3b720*/  LDGSTS.E [R144+-0x77ff4], desc[UR8][R6.64], !P4 ;  /* 0x8800c00006907fae */ /* 0x0005e2000e121848 */
[----:B-1----:R-:W1:Y:S01]  /*3b730*/  LDC R143, c[0x0][0x230] ;  /* 0x00008c00ff8f7b82 */ /* 0x002e620000000800 */
[----:B------:R-:W-:Y:S02]  /*3b740*/  ISETP.GE.U32.AND P1, PT, R151, 0x7ffffd40, PT ;  /* 0x7ffffd409700780c */ /* 0x000fe40003f26070 */
[----:B------:R2:W-:Y:S02]  /*3b750*/  LDGSTS.E [R141+-0x73ff4], desc[UR8][R138.64], !P4 ;  /* 0x8c00c0008a8d7fae */ /* 0x0005e4000e121848 */
[----:B--2---:R-:W-:-:S03]  /*3b760*/  IMAD.WIDE R6, R252, 0x4, R136 ;  /* 0x00000004fc067825 */ /* 0x004fc600078e0288 */
[----:B------:R-:W2:Y:S01]  /*3b770*/  LDC R144, c[0x0][0x230] ;  /* 0x00008c00ff907b82 */ /* 0x000ea20000000800 */
[----:B------:R-:W-:Y:S01]  /*3b780*/  VIADD R137, R152, 0xfffffdbe ;  /* 0xfffffdbe98897836 */ /* 0x000fe20000000000 */
[----:B------:R-:W-:-:S04]  /*3b790*/  IADD3 R136, R153, -0x243, RZ ;  /* 0xfffffdbd99887810 */ /* 0x000fc80007ffe0ff */
[----:B------:R-:W-:Y:S01]  /*3b7a0*/  ISETP.GE.U32.AND P3, PT, R137, 0x7ffffd3f, PT ;  /* 0x7ffffd3f8900780c */ /* 0x000fe20003f66070 */
[----:B------:R1:W-:Y:S01]  /*3b7b0*/  STL.64 [R1+0x3f0], R138 ;  /* 0x0003f08a01007387 */ /* 0x0003e20000100a00 */
[----:B------:R-:W-:Y:S02]  /*3b7c0*/  ISETP.GE.U32.AND P4, PT, R136, 0x7ffffd3e, PT ;  /* 0x7ffffd3e8800780c */ /* 0x000fe40003f86070 */
[C---:B------:R-:W-:Y:S01]  /*3b7d0*/  IADD3 R140, R244.reuse, 0x100000, RZ ;  /* 0x00100000f48c7810 */ /* 0x040fe20007ffe0ff */
[C---:B------:R-:W-:Y:S01]  /*3b7e0*/  VIADD R137, R244.reuse, 0x100000 ;  /* 0x00100000f4897836 */ /* 0x040fe20000000000 */
[----:B------:R1:W-:Y:S01]  /*3b7f0*/  STL.64 [R1+0x3e8], R6 ;  /* 0x0003e80601007387 */ /* 0x0003e20000100a00 */
[----:B------:R-:W4:Y:S03]  /*3b800*/  LDC R142, c[0x0][0x230] ;  /* 0x00008c00ff8e7b82 */ /* 0x000f260000000800 */
[----:B------:R1:W-:Y:S02]  /*3b810*/  LDGSTS.E [R140+-0x70000], desc[UR8][R6.64], !P1 ;  /* 0x90000000068c7fae */ /* 0x0003e4000c921848 */
[C---:B-1----:R-:W-:Y:S01]  /*3b820*/  VIADD R139, R244.reuse, 0x100000 ;  /* 0x00100000f48b7836 */ /* 0x042fe20000000000 */
[----:B------:R-:W-:Y:S01]  /*3b830*/  IADD3 R138, R244, 0x100000, RZ ;  /* 0x00100000f48a7810 */ /* 0x000fe20007ffe0ff */
[----:B------:R1:W-:Y:S01]  /*3b840*/  STL.64 [R1+0x3e0], R134 ;  /* 0x0003e08601007387 */ /* 0x0003e20000100a00 */
[C---:B------:R-:W-:Y:S01]  /*3b850*/  IMAD.WIDE R112, R252.reuse, 0x4, R112 ;  /* 0x00000004fc707825 */ /* 0x040fe200078e0270 */
[----:B------:R-:W3:Y:S02]  /*3b860*/  LDC R141, c[0x0][0x230] ;  /* 0x00008c00ff8d7b82 */ /* 0x000ee40000000800 */
[----:B------:R1:W-:Y:S04]  /*3b870*/  LDGSTS.E [R140+-0x6c000], desc[UR8][R134.64], !P1 ;  /* 0x94000000868c7fae */ /* 0x0003e8000c921848 */
[----:B------:R2:W-:Y:S04]  /*3b880*/  STL.64 [R1+0x3d8], R132 ;  /* 0x0003d88401007387 */ /* 0x0005e80000100a00 */
[----:B------:R2:W-:Y:S04]  /*3b890*/  LDGSTS.E [R139+-0x6fffc], desc[UR8][R132.64], !P3 ;  /* 0x90004000848b7fae */ /* 0x0005e8000d921848 */
[----:B------:R4:W-:Y:S01]  /*3b8a0*/  STL.64 [R1+0x3d0], R130 ;  /* 0x0003d08201007387 */ /* 0x0009e20000100a00 */
[----:B------:R-:W-:Y:S01]  /*3b8b0*/  IMAD.WIDE R6, R252, 0x4, R126 ;  /* 0x00000004fc067825 */ /* 0x000fe200078e027e */
[----:B------:R-:W-:Y:S01]  /*3b8c0*/  IADD3 R136, R244, 0x100000, RZ ;  /* 0x00100000f4887810 */ /* 0x000fe20007ffe0ff */
[----:B-1----:R-:W1:Y:S01]  /*3b8d0*/  LDC R134, c[0x0][0x230] ;  /* 0x00008c00ff867b82 */ /* 0x002e620000000800 */
[----:B------:R4:W-:Y:S04]  /*3b8e0*/  LDGSTS.E [R138+-0x6bffc], desc[UR8][R130.64], !P3 ;  /* 0x94004000828a7fae */ /* 0x0009e8000d921848 */
[----:B------:R4:W-:Y:S01]  /*3b8f0*/  STL.64 [R1+0x3c8], R128 ;  /* 0x0003c88001007387 */ /* 0x0009e20000100a00 */
[----:B------:R-:W-:-:S02]  /*3b900*/  IMAD.WIDE R108, R252, 0x4, R108 ;  /* 0x00000004fc6c7825 */ /* 0x000fc400078e026c */
[----:B--2---:R-:W2:Y:S01]  /*3b910*/  LDC R133, c[0x0][0x230] ;  /* 0x00008c00ff857b82 */ /* 0x004ea20000000800 */
[----:B------:R4:W-:Y:S01]  /*3b920*/  LDGSTS.E [R137+-0x6fff8], desc[UR8][R128.64], !P4 ;  /* 0x9000800080897fae */ /* 0x0009e2000e121848 */
[----:B------:R-:W-:-:S03]  /*3b930*/  IADD3 R127, R144, -0x261, RZ ;  /* 0xfffffd9f907f7810 */ /* 0x000fc60007ffe0ff */
[----:B------:R4:W-:Y:S01]  /*3b940*/  STL.64 [R1+0x3c0], R6 ;  /* 0x0003c00601007387 */ /* 0x0009e20000100a00 */
[----:B------:R-:W-:Y:S01]  /*3b950*/  ISETP.GE.U32.AND P6, PT, R127, 0x7ffffd20, PT ;  /* 0x7ffffd207f00780c */ /* 0x000fe20003fc6070 */
[----:B----4-:R-:W-:Y:S01]  /*3b960*/  VIADD R126, R142, 0xfffffd9e ;  /* 0xfffffd9e8e7e7836 */ /* 0x010fe20000000000 */
[----:B------:R-:W4:Y:S01]  /*3b970*/  LDC R131, c[0x0][0x230] ;  /* 0x00008c00ff837b82 */ /* 0x000f220000000800 */
[----:B------:R-:W-:Y:S01]  /*3b980*/  VIADD R128, R143, 0xfffffdbc ;  /* 0xfffffdbc8f807836 */ /* 0x000fe20000000000 */
[----:B------:R1:W-:Y:S06]  /*3b990*/  LDGSTS.E [R136+-0x6bff8], desc[UR8][R6.64], !P4 ;  /* 0x9400800006887fae */ /* 0x0003ec000e121848 */
[----:B------:R-:W2:Y:S01]  /*3b9a0*/  LDC R132, c[0x0][0x230] ;  /* 0x00008c00ff847b82 */ /* 0x000ea20000000800 */
[----:B------:R-:W-:Y:S01]  /*3b9b0*/  ISETP.GE.U32.AND P1, PT, R128, 0x7ffffd3d, PT ;  /* 0x7ffffd3d8000780c */ /* 0x000fe20003f26070 */
[C---:B------:R-:W-:Y:S01]  /*3b9c0*/  VIADD R129, R244.reuse, 0x100000 ;  /* 0x00100000f4817836 */ /* 0x040fe20000000000 */
[C---:B------:R-:W-:Y:S01]  /*3b9d0*/  IADD3 R128, R244.reuse, 0x100000, RZ ;  /* 0x00100000f4807810 */ /* 0x040fe20007ffe0ff */
[----:B------:R-:W-:Y:S01]  /*3b9e0*/  VIADD R127, R244, 0x100000 ;  /* 0x00100000f47f7836 */ /* 0x000fe20000000000 */
[----:B------:R-:W-:Y:S04]  /*3b9f0*/  STL.64 [R1+0x3b8], R124 ;  /* 0x0003b87c01007387 */ /* 0x000fe80000100a00 */
[----:B------:R-:W-:Y:S01]  /*3ba00*/  STL.64 [R1+0x3b0], R122 ;  /* 0x0003b07a01007387 */ /* 0x000fe20000100a00 */
[----:B-1----:R-:W-:Y:S01]  /*3ba10*/  IMAD.WIDE R6, R252, 0x4, R118 ;  /* 0x00000004fc067825 */ /* 0x002fe200078e0276 */
[----:B------:R-:W-:Y:S01]  /*3ba20*/  ISETP.GE.U32.AND P4, PT, R126, 0x7ffffd1f, PT ;  /* 0x7ffffd1f7e00780c */ /* 0x000fe20003f86070 */
[----:B------:R-:W1:Y:S02]  /*3ba30*/  LDC R119, c[0x0][0x230] ;  /* 0x00008c00ff777b82 */ /* 0x000e640000000800 */
[----:B------:R-:W-:Y:S04]  /*3ba40*/  LDGSTS.E [R129+-0x6fff4], desc[UR8][R124.64], !P1 ;  /* 0x9000c0007c817fae */ /* 0x000fe8000c921848 */
[----:B------:R-:W-:Y:S04]  /*3ba50*/  LDGSTS.E [R128+-0x6bff4], desc[UR8][R122.64], !P1 ;  /* 0x9400c0007a807fae */ /* 0x000fe8000c921848 */
[----:B------:R4:W-:Y:S04]  /*3ba60*/  STL.64 [R1+0x3a8], R120 ;  /* 0x0003a87801007387 */ /* 0x0009e80000100a00 */
[----:B------:R4:W-:Y:S04]  /*3ba70*/  LDGSTS.E [R127+-0x68000], desc[UR8][R120.64], !P6 ;  /* 0x98000000787f7fae */ /* 0x0009e8000f121848 */
[----:B------:R2:W-:Y:S01]  /*3ba80*/  STL.64 [R1+0x3a0], R6 ;  /* 0x0003a00601007387 */ /* 0x0005e20000100a00 */
[----:B----4-:R-:W-:Y:S01]  /*3ba90*/  IMAD.WIDE R120, R252, 0x4, R116 ;  /* 0x00000004fc787825 */ /* 0x010fe200078e0274 */
[----:B------:R-:W-:-:S04]  /*3baa0*/  IADD3 R126, R244, 0x100000, RZ ;  /* 0x00100000f47e7810 */ /* 0x000fc80007ffe0ff */
[----:B------:R4:W-:Y:S04]  /*3bab0*/  STL.64 [R1+0x398], R120 ;  /* 0x0003987801007387 */ /* 0x0009e80000100a00 */
[----:B------:R-:W3:Y:S04]  /*3bac0*/  LDL.LU.64 R150, [R1+0x28] ;  /* 0x0000280001967983 */ /* 0x000ee80000300a00 */
[----:B------:R-:W3:Y:S01]  /*3bad0*/  LDL.LU.64 R146, [R1+0x20] ;  /* 0x0000200001927983 */ /* 0x000ee20000300a00 */
[C---:B------:R-:W-:Y:S02]  /*3bae0*/  VIADD R118, R244.reuse, 0x100000 ;  /* 0x00100000f4767836 */ /* 0x040fe40000000000 */
[----:B------:R-:W-:Y:S01]  /*3baf0*/  VIADD R116, R244, 0x100000 ;  /* 0x00100000f4747836 */ /* 0x000fe20000000000 */
[----:B------:R2:W-:Y:S04]  /*3bb00*/  LDGSTS.E [R126+-0x64000], desc[UR8][R6.64], !P6 ;  /* 0x9c000000067e7fae */ /* 0x0005e8000f121848 */
[----:B------:R4:W-:Y:S01]  /*3bb10*/  LDGSTS.E [R118+-0x67ffc], desc[UR8][R120.64], !P4 ;  /* 0x9800400078767fae */ /* 0x0009e2000e121848 */
[----:B--2---:R-:W-:-:S04]  /*3bb20*/  IMAD.WIDE R6, R252, 0x4, R114 ;  /* 0x00000004fc067825 */ /* 0x004fc800078e0272 */
[----:B----4-:R-:W-:Y:S01]  /*3bb30*/  IMAD.WIDE R120, R252, 0x4, R110 ;  /* 0x00000004fc787825 */ /* 0x010fe200078e026e */
[----:B------:R2:W-:Y:S04]  /*3bb40*/  STL.64 [R1+0x390], R6 ;  /* 0x0003900601007387 */ /* 0x0005e80000100a00 */
[----:B------:R4:W-:Y:S04]  /*3bb50*/  LDGSTS.E [R116+-0x63ffc], desc[UR8][R6.64], !P4 ;  /* 0x9c00400006747fae */ /* 0x0009e8000e121848 */
[----:B--2---:R-:W2:Y:S01]  /*3bb60*/  LDL.LU.64 R6, [R1+0x18] ;  /* 0x0000180001067983 */ /* 0x004ea20000300a00 */
[----:B------:R-:W-:Y:S01]  /*3bb70*/  IADD3 R117, R131, -0x263, RZ ;  /* 0xfffffd9d83757810 */ /* 0x000fe20007ffe0ff */
[----:B------:R-:W-:Y:S01]  /*3bb80*/  VIADD R115, R133, 0xfffffdf8 ;  /* 0xfffffdf885737836 */ /* 0x000fe20000000000 */
[----:B------:R-:W-:Y:S01]  /*3bb90*/  IADD3 R114, R132, -0x264, RZ ;  /* 0xfffffd9c84727810 */ /* 0x000fe20007ffe0ff */
[----:B------:R-:W2:Y:S01]  /*3bba0*/  LDL.LU.64 R250, [R1+0x10] ;  /* 0x0000100001fa7983 */ /* 0x000ea20000300a00 */
[----:B----4-:R-:W4:Y:S03]  /*3bbb0*/  LDC R116, c[0x0][0x230] ;  /* 0x00008c00ff747b82 */ /* 0x010f260000000800 */
[----:B------:R1:W-:Y:S04]  /*3bbc0*/  STL.64 [R1+0x388], R112 ;  /* 0x0003887001007387 */ /* 0x0003e80000100a00 */
[----:B------:R1:W-:Y:S04]  /*3bbd0*/  STL.64 [R1+0x380], R120 ;  /* 0x0003807801007387 */ /* 0x0003e80000100a00 */
[----:B------:R-:W2:Y:S04]  /*3bbe0*/  LDL.LU.64 R248, [R1+0x8] ;  /* 0x0000080001f87983 */ /* 0x000ea80000300a00 */
[----:B------:R1:W-:Y:S04]  /*3bbf0*/  STL.64 [R1+0x378], R108 ;  /* 0x0003786c01007387 */ /* 0x0003e80000100a00 */
[----:B------:R-:W2:Y:S01]  /*3bc00*/  LDL.LU.64 R246, [R1] ;  /* 0x0000000001f67983 */ /* 0x000ea20000300a00 */
[----:B------:R-:W-:-:S02]  /*3bc10*/  ISETP.GE.U32.AND P1, PT, R117, 0x7ffffd1e, PT ;  /* 0x7ffffd1e7500780c */ /* 0x000fc40003f26070 */
[----:B------:R-:W-:Y:S02]  /*3bc20*/  ISETP.GE.U32.AND P4, PT, R114, 0x7ffffd1d, PT ;  /* 0x7ffffd1d7200780c */ /* 0x000fe40003f86070 */
[----:B------:R-:W-:Y:S02]  /*3bc30*/  ISETP.GE.U32.AND P6, PT, R115, 0x7ffffd79, PT ;  /* 0x7ffffd797300780c */ /* 0x000fe40003fc6070 */
[C---:B------:R-:W-:Y:S01]  /*3bc40*/  IADD3 R115, R244.reuse, 0x100000, RZ ;  /* 0x00100000f4737810 */ /* 0x040fe20007ffe0ff */
[C---:B------:R-:W-:Y:S02]  /*3bc50*/  VIADD R114, R244.reuse, 0x100000 ;  /* 0x00100000f4727836 */ /* 0x040fe40000000000 */
[----:B------:R-:W-:-:S04]  /*3bc60*/  VIADD R110, R244, 0x100000 ;  /* 0x00100000f46e7836 */ /* 0x000fc80000000000 */
[----:B------:R1:W-:Y:S01]  /*3bc70*/  LDGSTS.E [R115+-0x67ff8], desc[UR8][R112.64], !P1 ;  /* 0x9800800070737fae */ /* 0x0003e2000c921848 */
[----:B------:R-:W-:-:S03]  /*3bc80*/  IADD3 R111, R134, -0x209, RZ ;  /* 0xfffffdf7866f7810 */ /* 0x000fc60007ffe0ff */
[----:B------:R4:W-:Y:S01]  /*3bc90*/  LDGSTS.E [R114+-0x63ff8], desc[UR8][R120.64], !P1 ;  /* 0x9c00800078727fae */ /* 0x0009e2000c921848 */
[----:B------:R-:W-:-:S03]  /*3bca0*/  ISETP.GE.U32.AND P1, PT, R111, 0x7ffffd78, PT ;  /* 0x7ffffd786f00780c */ /* 0x000fc60003f26070 */
[----:B------:R4:W-:Y:S01]  /*3bcb0*/  LDGSTS.E [R110+-0x67ff4], desc[UR8][R108.64], !P4 ;  /* 0x9800c0006c6e7fae */ /* 0x0009e2000e121848 */
[----:B-1----:R-:W1:Y:S01]  /*3bcc0*/  LDC R112, c[0x0][0x230] ;  /* 0x00008c00ff707b82 */ /* 0x002e620000000800 */
[----:B----4-:R-:W-:Y:S01]  /*3bcd0*/  IMAD.WIDE R120, R252, 0x4, R106 ;  /* 0x00000004fc787825 */ /* 0x010fe200078e026a */
[----:B------:R-:W-:-:S03]  /*3bce0*/  IADD3 R107, R243, 0x100000, RZ ;  /* 0x00100000f36b7810 */ /* 0x000fc60007ffe0ff */
[----:B------:R-:W-:-:S03]  /*3bcf0*/  VIADD R108, R244, 0x100000 ;  /* 0x00100000f46c7836 */ /* 0x000fc60000000000 */
[----:B------:R-:W4:Y:S01]  /*3bd00*/  LDC R113, c[0x0][0x230] ;  /* 0x00008c00ff717b82 */ /* 0x000f220000000800 */
[----:B------:R-:W-:Y:S01]  /*3bd10*/  VIADD R106, R243, 0x100000 ;  /* 0x00100000f36a7836 */ /* 0x000fe20000000000 */
[----:B------:R-:W-:Y:S04]  /*3bd20*/  STL.64 [R1+0x1a68], R244 ;  /* 0x001a68f401007387 */ /* 0x000fe80000100a00 */
[----:B------:R-:W-:Y:S04]  /*3bd30*/  STL.64 [R1+0x370], R120 ;  /* 0x0003707801007387 */ /* 0x000fe80000100a00 */
[----:B------:R3:W-:Y:S02]  /*3bd40*/  LDGSTS.E [R108+-0x63ff4], desc[UR8][R120.64], !P4 ;  /* 0x9c00c000786c7fae */ /* 0x0007e4000e121848 */
[----:B---3--:R-:W-:-:S04]  /*3bd50*/  IADD3 R130, R141, -0x207, RZ ;  /* 0xfffffdf98d827810 */ /* 0x008fc80007ffe0ff */
[----:B------:R-:W-:Y:S02]  /*3bd60*/  ISETP.GE.U32.AND P3, PT, R130, 0x7ffffd7a, PT ;  /* 0x7ffffd7a8200780c */ /* 0x000fe40003f66070 */
[----:B------:R-:W-:Y:S02]  /*3bd70*/  IADD3 R108, R116, -0x20b, RZ ;  /* 0xfffffdf5746c7810 */ /* 0x000fe40007ffe0ff */
[----:B------:R-:W-:-:S04]  /*3bd80*/  IADD3 R109, R119, -0x20a, RZ ;  /* 0xfffffdf6776d7810 */ /* 0x000fc80007ffe0ff */
[----:B------:R-:W-:Y:S01]  /*3bd90*/  ISETP.GE.U32.AND P4, PT, R109, 0x7ffffd77, PT ;  /* 0x7ffffd776d00780c */ /* 0x000fe20003f86070 */
[----:B----4-:R-:W-:Y:S02]  /*3bda0*/  VIADD R109, R113, 0xfffffdda ;  /* 0xfffffdda716d7836 */ /* 0x010fe40000000000 */
[----:B------:R-:W3:Y:S01]  /*3bdb0*/  LDC R113, c[0x0][0x230] ;  /* 0x00008c00ff717b82 */ /* 0x000ee20000000800 */
[----:B------:R-:W-:-:S04]  /*3bdc0*/  IMAD.WIDE R104, R252, 0x4, R104 ;  /* 0x00000004fc687825 */ /* 0x000fc800078e0268 */
[----:B------:R-:W-:Y:S01]  /*3bdd0*/  IMAD.WIDE R116, R252, 0x4, R102 ;  /* 0x00000004fc747825 */ /* 0x000fe200078e0266 */
[----:B------:R-:W-:-:S03]  /*3bde0*/  IADD3 R102, R243, 0x100000, RZ ;  /* 0x00100000f3667810 */ /* 0x000fc60007ffe0ff */
        /* <DEDUP_REMOVED lines=8> */
[----:B------:R-:W-:Y:S01]  /*3be70*/  IMAD.WIDE R110, R252, 0x4, R146 ;  /* 0x00000004fc6e7825 */ /* 0x000fe200078e0292 */
[----:B------:R-:W-:Y:S04]  /*3be80*/  STL.64 [R1+0x368], R114 ;  /* 0x0003687201007387 */ /* 0x000fe80000100a00 */
[----:B------:R-:W-:Y:S04]  /*3be90*/  LDGSTS.E [R107+-0x80000], desc[UR8][R114.64], !P5 ;  /* 0x80000000726b7fae */ /* 0x000fe8000e921848 */
[----:B------:R4:W-:Y:S04]  /*3bea0*/  STL.64 [R1+0x360], R110 ;  /* 0x0003606e01007387 */ /* 0x0009e80000100a00 */
[----:B------:R4:W-:Y:S01]  /*3beb0*/  LDGSTS.E [R106+-0x7c000], desc[UR8][R110.64], !P5 ;  /* 0x840000006e6a7fae */ /* 0x0009e2000e921848 */
[----:B------:R-:W-:Y:S01]  /*3bec0*/  ISETP.GE.U32.AND P5, PT, R108, 0x7ffffd76, PT ;  /* 0x7ffffd766c00780c */ /* 0x000fe20003fa6070 */
[----:B-1----:R-:W-:-:S02]  /*3bed0*/  VIADD R108, R112, 0xfffffddb ;  /* 0xfffffddb706c7836 */ /* 0x002fc40000000000 */
[----:B------:R-:W1:Y:S08]  /*3bee0*/  LDC R112, c[0x0][0x230] ;  /* 0x00008c00ff707b82 */ /* 0x000e700000000800 */
[----:B----4-:R-:W4:Y:S08]  /*3bef0*/  LDC R110, c[0x0][0x230] ;  /* 0x00008c00ff6e7b82 */ /* 0x010f300000000800 */
[----:B------:R-:W3:Y:S01]  /*3bf00*/  LDC R111, c[0x0][0x230] ;  /* 0x00008c00ff6f7b82 */ /* 0x000ee20000000800 */
[----:B--2---:R-:W-:-:S04]  /*3bf10*/  IMAD.WIDE R114, R252, 0x4, R6 ;  /* 0x00000004fc727825 */ /* 0x004fc800078e0206 */
[----:B------:R-:W-:Y:S01]  /*3bf20*/  IMAD.WIDE R6, R252, 0x4, R250 ;  /* 0x00000004fc067825 */ /* 0x000fe200078e02fa */
[----:B------:R2:W-:Y:S04]  /*3bf30*/  LDGSTS.E [R106+-0x7fffc], desc[UR8][R114.64], !P2 ;  /* 0x80004000726a7fae */ /* 0x0005e8000d121848 */
[----:B------:R2:W-:Y:S04]  /*3bf40*/  STL.64 [R1+0x358], R114 ;  /* 0x0003587201007387 */ /* 0x0005e80000100a00 */
[----:B------:R1:W-:Y:S01]  /*3bf50*/  LDGSTS.E [R107+-0x7bffc], desc[UR8][R6.64], !P2 ;  /* 0x84004000066b7fae */ /* 0x0003e2000d121848 */
[----:B------:R-:W-:-:S02]  /*3bf60*/  ISETP.GE.U32.AND P2, PT, R108, 0x7ffffd5c, PT ;  /* 0x7ffffd5c6c00780c */ /* 0x000fc40003f46070 */
[----:B------:R-:W-:Y:S01]  /*3bf70*/  IADD3 R108, R243, 0x100000, RZ ;  /* 0x00100000f36c7810 */ /* 0x000fe20007ffe0ff */
[----:B------:R1:W-:Y:S01]  /*3bf80*/  STL.64 [R1+0x350], R6 ;  /* 0x0003500601007387 */ /* 0x0003e20000100a00 */
[----:B--2---:R-:W-:-:S04]  /*3bf90*/  IMAD.WIDE R114, R252, 0x4, R248 ;  /* 0x00000004fc727825 */ /* 0x004fc800078e02f8 */
[C---:B-1----:R-:W-:Y:S01]  /*3bfa0*/  IMAD.WIDE R6, R252.reuse, 0x4, R246 ;  /* 0x00000004fc067825 */ /* 0x042fe200078e02f6 */
[----:B------:R1:W-:Y:S04]  /*3bfb0*/  STL.64 [R1+0x348], R114 ;  /* 0x0003487201007387 */ /* 0x0003e80000100a00 */
[----:B------:R1:W-:Y:S04]  /*3bfc0*/  LDGSTS.E [R106+-0x7fff8], desc[UR8][R114.64], !P3 ;  /* 0x80008000726a7fae */ /* 0x0003e8000d921848 */
[----:B------:R2:W-:Y:S04]  /*3bfd0*/  STL.64 [R1+0x340], R6 ;  /* 0x0003400601007387 */ /* 0x0005e80000100a00 */
[----:B------:R2:W-:Y:S01]  /*3bfe0*/  LDGSTS.E [R108+-0x7bff8], desc[UR8][R6.64], !P3 ;  /* 0x84008000066c7fae */ /* 0x0005e2000d921848 */
[----:B------:R-:W-:Y:S01]  /*3bff0*/  ISETP.GE.U32.AND P3, PT, R109, 0x7ffffd5b, PT ;  /* 0x7ffffd5b6d00780c */ /* 0x000fe20003f66070 */
[----:B-1----:R-:W-:Y:S01]  /*3c000*/  IMAD.WIDE R114, R252, 0x4, R238 ;  /* 0x00000004fc727825 */ /* 0x002fe200078e02ee */
[----:B----4-:R-:W-:-:S04]  /*3c010*/  IADD3 R109, R110, -0x227, RZ ;  /* 0xfffffdd96e6d7810 */ /* 0x010fc80007ffe0ff */
[----:B------:R1:W-:Y:S01]  /*3c020*/  LDGSTS.E [R107+-0x7fff4], desc[UR8][R114.64], !P6 ;  /* 0x8000c000726b7fae */ /* 0x0003e2000f121848 */
[----:B--2---:R-:W-:-:S03]  /*3c030*/  IMAD.WIDE R6, R252, 0x4, R234 ;  /* 0x00000004fc067825 */ /* 0x004fc600078e02ea */
[----:B------:R1:W-:Y:S04]  /*3c040*/  STL.64 [R1+0x338], R114 ;  /* 0x0003387201007387 */ /* 0x0003e80000100a00 */
[----:B------:R2:W-:Y:S01]  /*3c050*/  LDGSTS.E [R106+-0x7bff4], desc[UR8][R6.64], !P6 ;  /* 0x8400c000066a7fae */ /* 0x0005e2000f121848 */
[----:B------:R-:W-:-:S03]  /*3c060*/  ISETP.GE.U32.AND P6, PT, R109, 0x7ffffd5a, PT ;  /* 0x7ffffd5a6d00780c */ /* 0x000fc60003fc6070 */
[----:B------:R2:W-:Y:S04]  /*3c070*/  STL.64 [R1+0x330], R6 ;  /* 0x0003300601007387 */ /* 0x0005e80000100a00 */
[----:B------:R4:W-:Y:S01]  /*3c080*/  STL.64 [R1+0x328], R104 ;  /* 0x0003286801007387 */ /* 0x0009e20000100a00 */
[----:B-1----:R-:W1:Y:S03]  /*3c090*/  LDC R114, c[0x0][0x230] ;  /* 0x00008c00ff727b82 */ /* 0x002e660000000800 */
[----:B------:R4:W-:Y:S01]  /*3c0a0*/  LDGSTS.E [R107+-0x78000], desc[UR8][R104.64], !P2 ;  /* 0x88000000686b7fae */ /* 0x0009e2000d121848 */
[----:B--2---:R-:W-:-:S03]  /*3c0b0*/  IMAD.WIDE R6, R252, 0x4, R100 ;  /* 0x00000004fc067825 */ /* 0x004fc600078e0264 */
[----:B------:R-:W-:Y:S01]  /*3c0c0*/  STL.64 [R1+0x320], R116 ;  /* 0x0003207401007387 */ /* 0x000fe20000100a00 */
[----:B------:R-:W-:-:S03]  /*3c0d0*/  VIADD R100, R243, 0x100000 ;  /* 0x00100000f3647836 */ /* 0x000fc60000000000 */
[----:B------:R-:W-:Y:S01]  /*3c0e0*/  LDGSTS.E [R106+-0x74000], desc[UR8][R116.64], !P2 ;  /* 0x8c000000746a7fae */ /* 0x000fe2000d121848 */
[----:B----4-:R-:W-:-:S03]  /*3c0f0*/  IMAD.WIDE R104, R252, 0x4, R98 ;  /* 0x00000004fc687825 */ /* 0x010fc600078e0262 */
[----:B------:R2:W-:Y:S01]  /*3c100*/  STL.64 [R1+0x318], R6 ;  /* 0x0003180601007387 */ /* 0x0005e20000100a00 */
[C---:B------:R-:W-:Y:S01]  /*3c110*/  IADD3 R99, R243.reuse, 0x100000, RZ ;  /* 0x00100000f3637810 */ /* 0x040fe20007ffe0ff */
[----:B------:R-:W-:Y:S02]  /*3c120*/  VIADD R98, R243, 0x100000 ;  /* 0x00100000f3627836 */ /* 0x000fe40000000000 */
[----:B------:R2:W-:Y:S04]  /*3c130*/  LDGSTS.E [R102+-0x77ffc], desc[UR8][R6.64], !P3 ;  /* 0x8800400006667fae */ /* 0x0005e8000d921848 */
[----:B------:R4:W-:Y:S01]  /*3c140*/  LDGSTS.E [R100+-0x73ffc], desc[UR8][R104.64], !P3 ;  /* 0x8c00400068647fae */ /* 0x0009e2000d921848 */
[----:B---3--:R-:W-:-:S03]  /*3c150*/  VIADD R108, R111, 0xfffffdd8 ;  /* 0xfffffdd86f6c7836 */ /* 0x008fc60000000000 */
[----:B------:R3:W-:Y:S01]  /*3c160*/  LDGSTS.E [R99+-0x77ff8], desc[UR8][R96.64], !P6 ;  /* 0x8800800060637fae */ /* 0x0007e2000f121848 */
[----:B--2---:R-:W-:-:S03]  /*3c170*/  IMAD.WIDE R6, R252, 0x4, R94 ;  /* 0x00000004fc067825 */ /* 0x004fc600078e025e */
[----:B------:R-:W-:Y:S01]  /*3c180*/  STL.64 [R1+0x310], R104 ;  /* 0x0003106801007387 */ /* 0x000fe20000100a00 */
[----:B----4-:R-:W2:Y:S03]  /*3c190*/  LDC R100, c[0x0][0x230] ;  /* 0x00008c00ff647b82 */ /* 0x010ea60000000800 */
[----:B------:R4:W-:Y:S01]  /*3c1a0*/  LDGSTS.E [R98+-0x73ff8], desc[UR8][R6.64], !P6 ;  /* 0x8c00800006627fae */ /* 0x0009e2000f121848 */
[----:B------:R-:W-:Y:S02]  /*3c1b0*/  IADD3 R95, R112, -0x245, RZ ;  /* 0xfffffdbb705f7810 */ /* 0x000fe40007ffe0ff */
[----:B------:R-:W-:Y:S01]  /*3c1c0*/  ISETP.GE.U32.AND P2, PT, R108, 0x7ffffd59, PT ;  /* 0x7ffffd596c00780c */ /* 0x000fe20003f46070 */
[----:B------:R-:W-:Y:S02]  /*3c1d0*/  VIADD R94, R113, 0xfffffdba ;  /* 0xfffffdba715e7836 */ /* 0x000fe40000000000 */
[----:B------:R-:W-:Y:S01]  /*3c1e0*/  IMAD.WIDE R102, R252, 0x4, R88 ;  /* 0x00000004fc667825 */ /* 0x000fe200078e0258 */
[----:B---3--:R-:W3:Y:S08]  /*3c1f0*/  LDC R99, c[0x0][0x230] ;  /* 0x00008c00ff637b82 */ /* 0x008ef00000000800 */
[----:B----4-:R-:W4:Y:S01]  /*3c200*/  LDC R98, c[0x0][0x230] ;  /* 0x00008c00ff627b82 */ /* 0x010f220000000800 */
[----:B------:R-:W-:Y:S01]  /*3c210*/  ISETP.GE.U32.AND P3, PT, R95, 0x7ffffd3c, PT ;  /* 0x7ffffd3c5f00780c */ /* 0x000fe20003f66070 */
[----:B------:R1:W-:Y:S01]  /*3c220*/  STL.64 [R1+0x308], R96 ;  /* 0x0003086001007387 */ /* 0x0003e20000100a00 */
[----:B------:R-:W-:-:S03]  /*3c230*/  ISETP.GE.U32.AND P6, PT, R94, 0x7ffffd3b, PT ;  /* 0x7ffffd3b5e00780c */ /* 0x000fc60003fc6070 */
[----:B------:R1:W-:Y:S01]  /*3c240*/  STL.64 [R1+0x300], R6 ;  /* 0x0003000601007387 */ /* 0x0003e20000100a00 */
[C---:B------:R-:W-:Y:S01]  /*3c250*/  IADD3 R95, R243.reuse, 0x100000, RZ ;  /* 0x00100000f35f7810 */ /* 0x040fe20007ffe0ff */
[C---:B------:R-:W-:Y:S01]  /*3c260*/  VIADD R94, R243.reuse, 0x100000 ;  /* 0x00100000f35e7836 */ /* 0x040fe20000000000 */
[C---:B------:R-:W-:Y:S01]  /*3c270*/  IADD3 R88, R243.reuse, 0x100000, RZ ;  /* 0x00100000f3587810 */ /* 0x040fe20007ffe0ff */
[C---:B-1----:R-:W-:Y:S01]  /*3c280*/  VIADD R96, R243.reuse, 0x100000 ;  /* 0x00100000f3607836 */ /* 0x042fe20000000000 */
[----:B------:R-:W-:Y:S01]  /*3c290*/  IADD3 R97, R114, -0x247, RZ ;  /* 0xfffffdb972617810 */ /* 0x000fe20007ffe0ff */
[----:B------:R-:W-:Y:S01]  /*3c2a0*/  IMAD.WIDE R6, R252, 0x4, R86 ;  /* 0x00000004fc067825 */ /* 0x000fe200078e0256 */
[----:B------:R1:W-:Y:S01]  /*3c2b0*/  STL.64 [R1+0x2f8], R92 ;  /* 0x0002f85c01007387 */ /* 0x0003e20000100a00 */
[----:B------:R-:W3:Y:S03]  /*3c2c0*/  LDC R87, c[0x0][0x230] ;  /* 0x00008c00ff577b82 */ /* 0x000ee60000000800 */
[----:B------:R1:W-:Y:S01]  /*3c2d0*/  LDGSTS.E [R96+-0x77ff4], desc[UR8][R92.64], !P2 ;  /* 0x8800c0005c607fae */ /* 0x0003e2000d121848 */
[----:B------:R-:W-:-:S03]  /*3c2e0*/  VIADD R86, R243, 0x100000 ;  /* 0x00100000f3567836 */ /* 0x000fc60000000000 */
[----:B------:R2:W-:Y:S04]  /*3c2f0*/  STL.64 [R1+0x2f0], R90 ;  /* 0x0002f05a01007387 */ /* 0x0005e80000100a00 */
[----:B------:R2:W-:Y:S01]  /*3c300*/  LDGSTS.E [R95+-0x73ff4], desc[UR8][R90.64], !P2 ;  /* 0x8c00c0005a5f7fae */ /* 0x0005e2000d121848 */
[----:B------:R-:W-:Y:S01]  /*3c310*/  ISETP.GE.U32.AND P2, PT, R97, 0x7ffffd3a, PT ;  /* 0x7ffffd3a6100780c */ /* 0x000fe20003f46070 */
[C---:B------:R-:W-:Y:S01]  /*3c320*/  IMAD.WIDE R56, R252.reuse, 0x4, R56 ;  /* 0x00000004fc387825 */ /* 0x040fe200078e0238 */
[----:B------:R-:W3:Y:S01]  /*3c330*/  LDC R97, c[0x0][0x230] ;  /* 0x00008c00ff617b82 */ /* 0x000ee20000000800 */
[----:B------:R4:W-:Y:S02]  /*3c340*/  STL.64 [R1+0x2e8], R102 ;  /* 0x0002e86601007387 */ /* 0x0009e40000100a00 */
[C---:B-1----:R-:W-:Y:S01]  /*3c350*/  IMAD.WIDE R92, R252.reuse, 0x4, R84 ;  /* 0x00000004fc5c7825 */ /* 0x042fe200078e0254 */
[----:B------:R-:W-:Y:S01]  /*3c360*/  IADD3 R84, R243, 0x100000, RZ ;  /* 0x00100000f3547810 */ /* 0x000fe20007ffe0ff */
[----:B------:R4:W-:Y:S03]  /*3c370*/  LDGSTS.E [R94+-0x70000], desc[UR8][R102.64], !P3 ;  /* 0x90000000665e7fae */ /* 0x0009e6000d921848 */
[----:B------:R-:W1:Y:S01]  /*3c380*/  LDC R85, c[0x0][0x230] ;  /* 0x00008c00ff557b82 */ /* 0x000e620000000800 */
[----:B------:R4:W-:Y:S01]  /*3c390*/  STL.64 [R1+0x2e0], R6 ;  /* 0x0002e00601007387 */ /* 0x0009e20000100a00 */
[----:B--2---:R-:W-:-:S03]  /*3c3a0*/  IMAD.WIDE R90, R252, 0x4, R82 ;  /* 0x00000004fc5a7825 */ /* 0x004fc600078e0252 */
[----:B------:R2:W-:Y:S01]  /*3c3b0*/  LDGSTS.E [R88+-0x6c000], desc[UR8][R6.64], !P3 ;  /* 0x9400000006587fae */ /* 0x0005e2000d921848 */
[----:B------:R-:W-:-:S03]  /*3c3c0*/  VIADD R82, R243, 0x100000 ;  /* 0x00100000f3527836 */ /* 0x000fc60000000000 */
[----:B------:R-:W-:Y:S01]  /*3c3d0*/  LDGSTS.E [R86+-0x6fffc], desc[UR8][R92.64], !P6 ;  /* 0x900040005c567fae */ /* 0x000fe2000f121848 */
[C---:B------:R-:W-:Y:S01]  /*3c3e0*/  IMAD.WIDE R50, R252.reuse, 0x4, R50 ;  /* 0x00000004fc327825 */ /* 0x040fe200078e0232 */
[----:B----4-:R-:W4:Y:S02]  /*3c3f0*/  LDC R103, c[0x0][0x230] ;  /* 0x00008c00ff677b82 */ /* 0x010f240000000800 */
[----:B------:R3:W-:Y:S01]  /*3c400*/  LDGSTS.E [R84+-0x6bffc], desc[UR8][R90.64], !P6 ;  /* 0x940040005a547fae */ /* 0x0007e2000f121848 */
[----:B--2---:R-:W-:Y:S01]  /*3c410*/  IMAD.WIDE R6, R252, 0x4, R80 ;  /* 0x00000004fc067825 */ /* 0x004fe200078e0250 */
[----:B------:R-:W-:Y:S02]  /*3c420*/  IADD3 R80, R98, -0x248, RZ ;  /* 0xfffffdb862507810 */ /* 0x000fe40007ffe0ff */
[----:B------:R2:W-:Y:S02]  /*3c430*/  STL.64 [R1+0x2d8], R92 ;  /* 0x0002d85c01007387 */ /* 0x0005e40000100a00 */
[----:B------:R-:W4:Y:S01]  /*3c440*/  LDC R98, c[0x0][0x230] ;  /* 0x00008c00ff627b82 */ /* 0x000f220000000800 */
[----:B------:R-:W-:Y:S01]  /*3c450*/  ISETP.GE.U32.AND P6, PT, R80, 0x7ffffd39, PT ;  /* 0x7ffffd395000780c */ /* 0x000fe20003fc6070 */
[----:B------:R2:W-:Y:S01]  /*3c460*/  LDGSTS.E [R82+-0x6fff8], desc[UR8][R6.64], !P2 ;  /* 0x9000800006527fae */ /* 0x0005e2000d121848 */
[C---:B------:R-:W-:Y:S01]  /*3c470*/  VIADD R81, R243.reuse, 0x100000 ;  /* 0x00100000f3517836 */ /* 0x040fe20000000000 */
[----:B------:R-:W-:Y:S01]  /*3c480*/  IADD3 R80, R243, 0x100000, RZ ;  /* 0x00100000f3507810 */ /* 0x000fe20007ffe0ff */
[----:B------:R-:W-:-:S03]  /*3c490*/  IMAD.WIDE R88, R252, 0x4, R78 ;  /* 0x00000004fc587825 */ /* 0x000fc600078e024e */
[----:B---3--:R-:W3:Y:S01]  /*3c4a0*/  LDC R84, c[0x0][0x230] ;  /* 0x00008c00ff547b82 */ /* 0x008ee20000000800 */
[----:B------:R-:W-:Y:S01]  /*3c4b0*/  STL.64 [R1+0x2d0], R90 ;  /* 0x0002d05a01007387 */ /* 0x000fe20000100a00 */
[----:B------:R-:W-:-:S03]  /*3c4c0*/  VIADD R78, R243, 0x100000 ;  /* 0x00100000f34e7836 */ /* 0x000fc60000000000 */
[----:B------:R1:W-:Y:S01]  /*3c4d0*/  STL.64 [R1+0x2c8], R6 ;  /* 0x0002c80601007387 */ /* 0x0003e20000100a00 */
[----:B--2---:R-:W-:Y:S01]  /*3c4e0*/  IADD3 R82, R100, -0x265, RZ ;  /* 0xfffffd9b64527810 */ /* 0x004fe20007ffe0ff */
[----:B------:R-:W-:Y:S02]  /*3c4f0*/  VIADD R83, R99, 0xfffffdf4 ;  /* 0xfffffdf463537836 */ /* 0x000fe40000000000 */
[----:B------:R-:W-:Y:S01]  /*3c500*/  LDGSTS.E [R81+-0x6bff8], desc[UR8][R88.64], !P2 ;  /* 0x9400800058517fae */ /* 0x000fe2000d121848 */
[----:B------:R-:W-:Y:S01]  /*3c510*/  IMAD.WIDE R46, R252, 0x4, R46 ;  /* 0x00000004fc2e7825 */ /* 0x000fe200078e022e */
[----:B------:R-:W-:Y:S01]  /*3c520*/  ISETP.GE.U32.AND P3, PT, R82, 0x7ffffd1c, PT ;  /* 0x7ffffd1c5200780c */ /* 0x000fe20003f66070 */
[----:B------:R-:W2:Y:S01]  /*3c530*/  LDC R92, c[0x0][0x230] ;  /* 0x00008c00ff5c7b82 */ /* 0x000ea20000000800 */
[----:B------:R1:W-:Y:S02]  /*3c540*/  LDGSTS.E [R80+-0x6fff4], desc[UR8][R76.64], !P6 ;  /* 0x9000c0004c507fae */ /* 0x0003e4000f121848 */
[----:B-1----:R-:W-:Y:S01]  /*3c550*/  IMAD.WIDE R6, R252, 0x4, R74 ;  /* 0x00000004fc067825 */ /* 0x002fe200078e024a */
[----:B------:R-:W-:Y:S01]  /*3c560*/  IADD3 R75, R87, -0x266, RZ ;  /* 0xfffffd9a574b7810 */ /* 0x000fe20007ffe0ff */
[----:B------:R-:W-:Y:S04]  /*3c570*/  STL.64 [R1+0x2c0], R88 ;  /* 0x0002c05801007387 */ /* 0x000fe80000100a00 */
[----:B------:R1:W-:Y:S01]  /*3c580*/  LDGSTS.E [R78+-0x6bff4], desc[UR8][R6.64], !P6 ;  /* 0x9400c000064e7fae */ /* 0x0003e2000f121848 */
[----:B------:R-:W-:Y:S01]  /*3c590*/  ISETP.GE.U32.AND P6, PT, R75, 0x7ffffd1b, PT ;  /* 0x7ffffd1b4b00780c */ /* 0x000fe20003fc6070 */
[----:B------:R-:W-:-:S02]  /*3c5a0*/  VIADD R74, R243, 0x100000 ;  /* 0x00100000f34a7836 */ /* 0x000fc40000000000 */
[----:B------:R1:W-:Y:S01]  /*3c5b0*/  STL.64 [R1+0x2b8], R76 ;  /* 0x0002b84c01007387 */ /* 0x0003e20000100a00 */
[C---:B------:R-:W-:Y:S01]  /*3c5c0*/  IMAD.WIDE R80, R252.reuse, 0x4, R72 ;  /* 0x00000004fc507825 */ /* 0x040fe200078e0248 */
[----:B------:R-:W-:Y:S02]  /*3c5d0*/  IADD3 R72, R243, 0x100000, RZ ;  /* 0x00100000f3487810 */ /* 0x000fe40007ffe0ff */
[----:B------:R4:W-:Y:S04]  /*3c5e0*/  STL.64 [R1+0x2b0], R6 ;  /* 0x0002b00601007387 */ /* 0x0009e80000100a00 */
[----:B------:R3:W-:Y:S01]  /*3c5f0*/  LDGSTS.E [R74+-0x68000], desc[UR8][R80.64], !P3 ;  /* 0x98000000504a7fae */ /* 0x0007e2000d921848 */
[----:B-1----:R-:W1:Y:S01]  /*3c600*/  LDC R76, c[0x0][0x230] ;  /* 0x00008c00ff4c7b82 */ /* 0x002e620000000800 */
[----:B----4-:R-:W-:-:S02]  /*3c610*/  IMAD.WIDE R6, R252, 0x4, R70 ;  /* 0x00000004fc067825 */ /* 0x010fc400078e0246 */
[----:B------:R-:W-:Y:S02]  /*3c620*/  STL.64 [R1+0x2a8], R80 ;  /* 0x0002a85001007387 */ /* 0x000fe40000100a00 */
[----:B------:R-:W-:-:S03]  /*3c630*/  VIADD R70, R85, 0xfffffd99 ;  /* 0xfffffd9955467836 */ /* 0x000fc60000000000 */
[----:B---3--:R-:W3:Y:S01]  /*3c640*/  LDC R74, c[0x0][0x230] ;  /* 0x00008c00ff4a7b82 */ /* 0x008ee20000000800 */
[----:B------:R-:W-:Y:S01]  /*3c650*/  VIADD R71, R243, 0x100000 ;  /* 0x00100000f3477836 */ /* 0x000fe20000000000 */
[----:B------:R4:W-:Y:S01]  /*3c660*/  STL.64 [R1+0x2a0], R6 ;  /* 0x0002a00601007387 */ /* 0x0009e20000100a00 */
[----:B------:R-:W-:-:S03]  /*3c670*/  IADD3 R73, R84, -0x268, RZ ;  /* 0xfffffd9854497810 */ /* 0x000fc60007ffe0ff */
[----:B------:R4:W-:Y:S01]  /*3c680*/  LDGSTS.E [R72+-0x64000], desc[UR8][R6.64], !P3 ;  /* 0x9c00000006487fae */ /* 0x0009e2000d921848 */
[----:B------:R-:W-:Y:S01]  /*3c690*/  ISETP.GE.U32.AND P3, PT, R70, 0x7ffffd1a, PT ;  /* 0x7ffffd1a4600780c */ /* 0x000fe20003f66070 */
[C---:B------:R-:W-:Y:S01]  /*3c6a0*/  IMAD.WIDE R78, R252.reuse, 0x4, R64 ;  /* 0x00000004fc4e7825 */ /* 0x040fe200078e0240 */
[----:B------:R-:W-:Y:S01]  /*3c6b0*/  ISETP.GE.U32.AND P2, PT, R83, 0x7ffffd75, PT ;  /* 0x7ffffd755300780c */ /* 0x000fe20003f46070 */
[----:B------:R-:W-:Y:S01]  /*3c6c0*/  STL.64 [R1+0x298], R68 ;  /* 0x0002984401007387 */ /* 0x000fe20000100a00 */
[----:B------:R-:W2:Y:S03]  /*3c6d0*/  LDC R77, c[0x0][0x230] ;  /* 0x00008c00ff4d7b82 */ /* 0x000ea60000000800 */
[----:B------:R-:W-:Y:S04]  /*3c6e0*/  LDGSTS.E [R72+-0x67ffc], desc[UR8][R68.64], !P6 ;  /* 0x9800400044487fae */ /* 0x000fe8000f121848 */
[----:B------:R1:W-:Y:S04]  /*3c6f0*/  STL.64 [R1+0x290], R66 ;  /* 0x0002904201007387 */ /* 0x0003e80000100a00 */
[----:B------:R1:W-:Y:S01]  /*3c700*/  LDGSTS.E [R71+-0x63ffc], desc[UR8][R66.64], !P6 ;  /* 0x9c00400042477fae */ /* 0x0003e2000f121848 */
[----:B------:R-:W-:Y:S01]  /*3c710*/  ISETP.GE.U32.AND P6, PT, R73, 0x7ffffd19, PT ;  /* 0x7ffffd194900780c */ /* 0x000fe20003fc6070 */
[C---:B------:R-:W-:Y:S01]  /*3c720*/  VIADD R64, R243.reuse, 0x100000 ;  /* 0x00100000f3407836 */ /* 0x040fe20000000000 */
[C---:B------:R-:W-:Y:S01]  /*3c730*/  IADD3 R70, R243.reuse, 0x100000, RZ ;  /* 0x00100000f3467810 */ /* 0x040fe20007ffe0ff */
[----:B----4-:R-:W-:Y:S01]  /*3c740*/  IMAD.WIDE R6, R252, 0x4, R62 ;  /* 0x00000004fc067825 */ /* 0x010fe200078e023e */
[----:B-1----:R-:W1:Y:S03]  /*3c750*/  LDC R66, c[0x0][0x230] ;  /* 0x00008c00ff427b82 */ /* 0x002e660000000800 */
[----:B------:R-:W-:Y:S01]  /*3c760*/  LDGSTS.E [R70+-0x67ff8], desc[UR8][R78.64], !P3 ;  /* 0x980080004e467fae */ /* 0x000fe2000d921848 */
[C---:B------:R-:W-:Y:S01]  /*3c770*/  IADD3 R63, R243.reuse, 0x100000, RZ ;  /* 0x00100000f33f7810 */ /* 0x040fe20007ffe0ff */
[----:B------:R-:W-:-:S02]  /*3c780*/  VIADD R62, R243, 0x100000 ;  /* 0x00100000f33e7836 */ /* 0x000fc40000000000 */
[----:B------:R4:W-:Y:S01]  /*3c790*/  LDGSTS.E [R64+-0x63ff8], desc[UR8][R6.64], !P3 ;  /* 0x9c00800006407fae */ /* 0x0009e2000d921848 */
[----:B------:R-:W-:Y:S01]  /*3c7a0*/  IMAD.WIDE R68, R252, 0x4, R58 ;  /* 0x00000004fc447825 */ /* 0x000fe200078e023a */
[----:B------:R-:W-:Y:S01]  /*3c7b0*/  IADD3 R58, R242, 0x100000, RZ ;  /* 0x00100000f23a7810 */ /* 0x000fe20007ffe0ff */
[----:B------:R-:W2:Y:S01]  /*3c7c0*/  LDC R67, c[0x0][0x230] ;  /* 0x00008c00ff437b82 */ /* 0x000ea20000000800 */
[----:B------:R-:W-:Y:S04]  /*3c7d0*/  STL.64 [R1+0x288], R78 ;  /* 0x0002884e01007387 */ /* 0x000fe80000100a00 */
[----:B------:R3:W-:Y:S01]  /*3c7e0*/  STL.64 [R1+0x280], R6 ;  /* 0x0002800601007387 */ /* 0x0007e20000100a00 */
[----:B----4-:R-:W-:-:S03]  /*3c7f0*/  VIADD R64, R76, 0xfffffdf2 ;  /* 0xfffffdf24c407836 */ /* 0x010fc60000000000 */
[----:B------:R4:W-:Y:S04]  /*3c800*/  STL.64 [R1+0x278], R60 ;  /* 0x0002783c01007387 */ /* 0x0009e80000100a00 */
[----:B------:R4:W-:Y:S01]  /*3c810*/  LDGSTS.E [R63+-0x67ff4], desc[UR8][R60.64], !P6 ;  /* 0x9800c0003c3f7fae */ /* 0x0009e2000f121848 */
[----:B---3--:R-:W-:-:S03]  /*3c820*/  IMAD.WIDE R6, R252, 0x4, R232 ;  /* 0x00000004fc067825 */ /* 0x008fc600078e02e8 */
[----:B------:R3:W-:Y:S04]  /*3c830*/  STL.64 [R1+0x270], R68 ;  /* 0x0002704401007387 */ /* 0x0007e80000100a00 */
[----:B------:R3:W-:Y:S01]  /*3c840*/  LDGSTS.E [R62+-0x63ff4], desc[UR8][R68.64], !P6 ;  /* 0x9c00c000443e7fae */ /* 0x0007e2000f121848 */
[----:B------:R-:W-:Y:S02]  /*3c850*/  ISETP.GE.U32.AND P6, PT, R64, 0x7ffffd73, PT ;  /* 0x7ffffd734000780c */ /* 0x000fe40003fc6070 */
[----:B------:R-:W2:Y:S01]  /*3c860*/  LDC R64, c[0x0][0x230] ;  /* 0x00008c00ff407b82 */ /* 0x000ea20000000800 */
[----:B----4-:R-:W-:Y:S01]  /*3c870*/  IADD3 R60, R242, 0x100000, RZ ;  /* 0x00100000f23c7810 */ /* 0x010fe20007ffe0ff */
[----:B------:R-:W-:Y:S01]  /*3c880*/  VIADD R61, R74, 0xfffffdd7 ;  /* 0xfffffdd74a3d7836 */ /* 0x000fe20000000000 */
[----:B------:R4:W-:Y:S01]  /*3c890*/  STL.64 [R1+0x268], R6 ;  /* 0x0002680601007387 */ /* 0x0009e20000100a00 */
[----:B------:R-:W-:-:S03]  /*3c8a0*/  VIADD R59, R242, 0x100000 ;  /* 0x00100000f23b7836 */ /* 0x000fc60000000000 */
[----:B------:R4:W-:Y:S01]  /*3c8b0*/  LDGSTS.E [R58+-0x80000], desc[UR8][R6.64], !P1 ;  /* 0x80000000063a7fae */ /* 0x0009e2000c921848 */
[----:B---3--:R-:W-:-:S04]  /*3c8c0*/  IMAD.WIDE R68, R252, 0x4, R230 ;  /* 0x00000004fc447825 */ /* 0x008fc800078e02e6 */
[----:B------:R-:W-:Y:S01]  /*3c8d0*/  IMAD.WIDE R62, R252, 0x4, R228 ;  /* 0x00000004fc3e7825 */ /* 0x000fe200078e02e4 */
[----:B------:R1:W-:Y:S01]  /*3c8e0*/  LDGSTS.E [R60+-0x7c000], desc[UR8][R68.64], !P1 ;  /* 0x84000000443c7fae */ /* 0x0003e2000c921848 */
[----:B------:R-:W-:-:S03]  /*3c8f0*/  ISETP.GE.U32.AND P1, PT, R61, 0x7ffffd58, PT ;  /* 0x7ffffd583d00780c */ /* 0x000fc60003f26070 */
[----:B------:R3:W-:Y:S01]  /*3c900*/  LDGSTS.E [R59+-0x7fffc], desc[UR8][R62.64], !P4 ;  /* 0x800040003e3b7fae */ /* 0x0007e2000e121848 */
[----:B----4-:R-:W-:Y:S01]  /*3c910*/  IMAD.WIDE R6, R252, 0x4, R226 ;  /* 0x00000004fc067825 */ /* 0x010fe200078e02e2 */
[----:B------:R-:W-:Y:S02]  /*3c920*/  IADD3 R61, R242, 0x100000, RZ ;  /* 0x00100000f23d7810 */ /* 0x000fe40007ffe0ff */
[----:B------:R4:W-:Y:S01]  /*3c930*/  STL.64 [R1+0x260], R68 ;  /* 0x0002604401007387 */ /* 0x0009e20000100a00 */
[----:B-1----:R-:W-:-:S03]  /*3c940*/  IADD3 R60, R66, -0x22a, RZ ;  /* 0xfffffdd6423c7810 */ /* 0x002fc60007ffe0ff */
[----:B------:R1:W-:Y:S01]  /*3c950*/  LDGSTS.E [R58+-0x7bffc], desc[UR8][R6.64], !P4 ;  /* 0x84004000063a7fae */ /* 0x0003e2000e121848 */
[----:B------:R-:W-:Y:S01]  /*3c960*/  IMAD.WIDE R72, R252, 0x4, R224 ;  /* 0x00000004fc487825 */ /* 0x000fe200078e02e0 */
[----:B------:R-:W-:Y:S02]  /*3c970*/  ISETP.GE.U32.AND P4, PT, R60, 0x7ffffd57, PT ;  /* 0x7ffffd573c00780c */ /* 0x000fe40003f86070 */
[----:B------:R3:W-:Y:S01]  /*3c980*/  STL.64 [R1+0x258], R62 ;  /* 0x0002583e01007387 */ /* 0x0007e20000100a00 */
[----:B------:R-:W-:Y:S02]  /*3c990*/  VIADD R60, R242, 0x100000 ;  /* 0x00100000f23c7836 */ /* 0x000fe40000000000 */
[C---:B------:R-:W-:Y:S01]  /*3c9a0*/  IMAD.WIDE R70, R252.reuse, 0x4, R222 ;  /* 0x00000004fc467825 */ /* 0x040fe200078e02de */
[----:B------:R1:W-:Y:S03]  /*3c9b0*/  STL.64 [R1+0x250], R6 ;  /* 0x0002500601007387 */ /* 0x0003e60000100a00 */
[C---:B----4-:R-:W-:Y:S01]  /*3c9c0*/  IMAD.WIDE R68, R252.reuse, 0x4, R220 ;  /* 0x00000004fc447825 */ /* 0x050fe200078e02dc */
[----:B------:R-:W-:Y:S04]  /*3c9d0*/  STL.64 [R1+0x248], R72 ;  /* 0x0002484801007387 */ /* 0x000fe80000100a00 */
[----:B------:R-:W-:Y:S01]  /*3c9e0*/  LDGSTS.E [R61+-0x7fff8], desc[UR8][R72.64], !P5 ;  /* 0x80008000483d7fae */ /* 0x000fe2000e921848 */
[----:B---3--:R-:W3:Y:S01]  /*3c9f0*/  LDC R63, c[0x0][0x230] ;  /* 0x00008c00ff3f7b82 */ /* 0x008ee20000000800 */
[----:B-1----:R-:W-:-:S02]  /*3ca00*/  IMAD.WIDE R6, R252, 0x4, R218 ;  /* 0x00000004fc067825 */ /* 0x002fc400078e02da */
[----:B------:R-:W-:Y:S04]  /*3ca10*/  STL.64 [R1+0x240], R70 ;  /* 0x0002404601007387 */ /* 0x000fe80000100a00 */
[----:B------:R1:W-:Y:S04]  /*3ca20*/  LDGSTS.E [R60+-0x7bff8], desc[UR8][R70.64], !P5 ;  /* 0x84008000463c7fae */ /* 0x0003e8000e921848 */
[----:B------:R-:W-:Y:S04]  /*3ca30*/  STL.64 [R1+0x238], R68 ;  /* 0x0002384401007387 */ /* 0x000fe80000100a00 */
[----:B------:R-:W-:Y:S04]  /*3ca40*/  LDGSTS.E [R59+-0x7fff4], desc[UR8][R68.64], !P2 ;  /* 0x8000c000443b7fae */ /* 0x000fe8000d121848 */
[----:B------:R-:W-:Y:S04]  /*3ca50*/  STL.64 [R1+0x230], R6 ;  /* 0x0002300601007387 */ /* 0x000fe80000100a00 */
[----:B------:R-:W-:Y:S01]  /*3ca60*/  LDGSTS.E [R58+-0x7bff4], desc[UR8][R6.64], !P2 ;  /* 0x8400c000063a7fae */ /* 0x000fe2000d121848 */
[----:B--2---:R-:W-:-:S03]  /*3ca70*/  VIADD R62, R67, 0xfffffdd5 ;  /* 0xfffffdd5433e7836 */ /* 0x004fc60000000000 */
[----:B------:R2:W-:Y:S04]  /*3ca80*/  STL.64 [R1+0x228], R56 ;  /* 0x0002283801007387 */ /* 0x0005e80000100a00 */
[----:B------:R2:W-:Y:S01]  /*3ca90*/  LDGSTS.E [R59+-0x78000], desc[UR8][R56.64], !P1 ;  /* 0x88000000383b7fae */ /* 0x0005e2000c921848 */
[----:B-1----:R-:W-:Y:S02]  /*3caa0*/  IADD3 R60, R64, -0x22c, RZ ;  /* 0xfffffdd4403c7810 */ /* 0x002fe40007ffe0ff */
[----:B------:R-:W-:Y:S01]  /*3cab0*/  ISETP.GE.U32.AND P5, PT, R62, 0x7ffffd56, PT ;  /* 0x7ffffd563e00780c */ /* 0x000fe20003fa6070 */
[----:B--2---:R-:W1:Y:S01]  /*3cac0*/  LDC R56, c[0x0][0x230] ;  /* 0x00008c00ff387b82 */ /* 0x004e620000000800 */
[----:B------:R-:W-:Y:S01]  /*3cad0*/  IMAD.WIDE R66, R252, 0x4, R54 ;  /* 0x00000004fc427825 */ /* 0x000fe200078e0236 */
[----:B------:R-:W-:-:S06]  /*3cae0*/  ISETP.GE.U32.AND P2, PT, R60, 0x7ffffd55, PT ;  /* 0x7ffffd553c00780c */ /* 0x000fcc0003f46070 */
[----:B------:R-:W2:Y:S01]  /*3caf0*/  LDC R57, c[0x0][0x230] ;  /* 0x00008c00ff397b82 */ /* 0x000ea20000000800 */
[----:B------:R-:W-:Y:S01]  /*3cb00*/  VIADD R54, R242, 0x100000 ;  /* 0x00100000f2367836 */ /* 0x000fe20000000000 */
[----:B------:R4:W-:Y:S01]  /*3cb10*/  LDGSTS.E [R58+-0x74000], desc[UR8][R66.64], !P1 ;  /* 0x8c000000423a7fae */ /* 0x0009e2000c921848 */
[----:B------:R-:W-:Y:S01]  /*3cb20*/  IMAD.WIDE R6, R252, 0x4, R52 ;  /* 0x00000004fc067825 */ /* 0x000fe200078e0234 */
[C---:B------:R-:W-:Y:S02]  /*3cb30*/  IADD3 R52, R242.reuse, 0x100000, RZ ;  /* 0x00100000f2347810 */ /* 0x040fe40007ffe0ff */
[----:B------:R-:W-:Y:S01]  /*3cb40*/  STL.64 [R1+0x220], R66 ;  /* 0x0002204201007387 */ /* 0x000fe20000100a00 */
[----:B------:R-:W-:-:S03]  /*3cb50*/  VIADD R53, R242, 0x100000 ;  /* 0x00100000f2357836 */ /* 0x000fc60000000000 */
[----:B------:R3:W-:Y:S01]  /*3cb60*/  STL.64 [R1+0x218], R6 ;  /* 0x0002180601007387 */ /* 0x0007e20000100a00 */
[----:B----4-:R-:W-:-:S03]  /*3cb70*/  IMAD.WIDE R58, R252, 0x4, R48 ;  /* 0x00000004fc3a7825 */ /* 0x010fc600078e0230 */
[----:B------:R4:W-:Y:S01]  /*3cb80*/  LDGSTS.E [R54+-0x77ffc], desc[UR8][R6.64], !P4 ;  /* 0x8800400006367fae */ /* 0x0009e2000e121848 */
[----:B---3--:R-:W-:Y:S01]  /*3cb90*/  IADD3 R55, R63, -0x249, RZ ;  /* 0xfffffdb73f377810 */ /* 0x008fe20007ffe0ff */
[----:B------:R-:W3:Y:S01]  /*3cba0*/  LDC R49, c[0x0][0x230] ;  /* 0x00008c00ff317b82 */ /* 0x000ee20000000800 */
[----:B------:R-:W-:Y:S01]  /*3cbb0*/  VIADD R48, R242, 0x100000 ;  /* 0x00100000f2307836 */ /* 0x000fe20000000000 */
[----:B------:R-:W-:Y:S01]  /*3cbc0*/  STL.64 [R1+0x210], R50 ;  /* 0x0002103201007387 */ /* 0x000fe20000100a00 */
[----:B------:R-:W-:-:S03]  /*3cbd0*/  IMAD.WIDE R42, R252, 0x4, R42 ;  /* 0x00000004fc2a7825 */ /* 0x000fc600078e022a */
[----:B------:R-:W-:Y:S01]  /*3cbe0*/  LDGSTS.E [R54+-0x73ffc], desc[UR8][R50.64], !P4 ;  /* 0x8c00400032367fae */ /* 0x000fe2000e121848 */
[----:B----4-:R-:W-:-:S03]  /*3cbf0*/  IMAD.WIDE R6, R252, 0x4, R44 ;  /* 0x00000004fc067825 */ /* 0x010fc600078e022c */
[----:B------:R-:W-:Y:S01]  /*3cc00*/  STL.64 [R1+0x208], R58 ;  /* 0x0002083a01007387 */ /* 0x000fe20000100a00 */
[----:B------:R-:W-:-:S03]  /*3cc10*/  IADD3 R45, R242, 0x100000, RZ ;  /* 0x00100000f22d7810 */ /* 0x000fc60007ffe0ff */
[----:B------:R-:W-:Y:S01]  /*3cc20*/  LDGSTS.E [R53+-0x77ff8], desc[UR8][R58.64], !P5 ;  /* 0x880080003a357fae */ /* 0x000fe2000e921848 */
[----:B------:R-:W-:Y:S01]  /*3cc30*/  ISETP.GE.U32.AND P1, PT, R55, 0x7ffffd38, PT ;  /* 0x7ffffd383700780c */ /* 0x000fe20003f26070 */
[----:B------:R-:W-:-:S04]  /*3cc40*/  IMAD.WIDE R38, R252, 0x4, R38 ;  /* 0x00000004fc267825 */ /* 0x000fc800078e0226 */
[C---:B------:R-:W-:Y:S01]  /*3cc50*/  IMAD.WIDE R36, R252.reuse, 0x4, R36 ;  /* 0x00000004fc247825 */ /* 0x040fe200078e0224 */
[----:B------:R4:W-:Y:S03]  /*3cc60*/  STL.64 [R1+0x200], R46 ;  /* 0x0002002e01007387 */ /* 0x0009e60000100a00 */
[C---:B------:R-:W-:Y:S01]  /*3cc70*/  IMAD.WIDE R34, R252.reuse, 0x4, R34 ;  /* 0x00000004fc227825 */ /* 0x040fe200078e0222 */
[----:B------:R4:W-:Y:S03]  /*3cc80*/  LDGSTS.E [R52+-0x73ff8], desc[UR8][R46.64], !P5 ;  /* 0x8c0080002e347fae */ /* 0x0009e6000e921848 */
[C---:B------:R-:W-:Y:S01]  /*3cc90*/  IMAD.WIDE R32, R252.reuse, 0x4, R32 ;  /* 0x00000004fc207825 */ /* 0x040fe200078e0220 */
[----:B------:R1:W-:Y:S03]  /*3cca0*/  STL.64 [R1+0x1f8], R6 ;  /* 0x0001f80601007387 */ /* 0x0003e60000100a00 */
[C---:B------:R-:W-:Y:S01]  /*3ccb0*/  IMAD.WIDE R28, R252.reuse, 0x4, R28 ;  /* 0x00000004fc1c7825 */ /* 0x040fe200078e021c */
[----:B------:R2:W-:Y:S03]  /*3ccc0*/  LDGSTS.E [R48+-0x77ff4], desc[UR8][R6.64], !P2 ;  /* 0x8800c00006307fae */ /* 0x0005e6000d121848 */
[C---:B------:R-:W-:Y:S01]  /*3ccd0*/  IMAD.WIDE R26, R252.reuse, 0x4, R26 ;  /* 0x00000004fc1a7825 */ /* 0x040fe200078e021a */
[----:B----4-:R-:W4:Y:S01]  /*3cce0*/  LDC R47, c[0x0][0x230] ;  /* 0x00008c00ff2f7b82 */ /* 0x010f220000000800 */
[----:B------:R3:W-:Y:S07]  /*3ccf0*/  LDGSTS.E [R45+-0x73ff4], desc[UR8][R42.64], !P2 ;  /* 0x8c00c0002a2d7fae */ /* 0x0007ee000d121848 */
[----:B--2---:R-:W2:Y:S01]  /*3cd00*/  LDC R48, c[0x0][0x230] ;  /* 0x00008c00ff307b82 */ /* 0x004ea20000000800 */
[----:B-1----:R-:W-:Y:S01]  /*3cd10*/  IMAD.WIDE R6, R252, 0x4, R40 ;  /* 0x00000004fc067825 */ /* 0x002fe200078e0228 */
[----:B------:R-:W-:-:S03]  /*3cd20*/  IADD3 R41, R56, -0x24a, RZ ;  /* 0xfffffdb638297810 */ /* 0x000fc60007ffe0ff */
[----:B------:R-:W-:Y:S01]  /*3cd30*/  VIADD R40, R57, 0xfffffdb5 ;  /* 0xfffffdb539287836 */ /* 0x000fe20000000000 */
[----:B------:R-:W-:Y:S01]  /*3cd40*/  ISETP.GE.U32.AND P2, PT, R41, 0x7ffffd37, PT ;  /* 0x7ffffd372900780c */ /* 0x000fe20003f46070 */
[----:B------:R-:W-:Y:S01]  /*3cd50*/  VIADD R44, R242, 0x100000 ;  /* 0x00100000f22c7836 */ /* 0x000fe20000000000 */
[----:B------:R1:W-:Y:S01]  /*3cd60*/  STL.64 [R1+0x1f0], R42 ;  /* 0x0001f02a01007387 */ /* 0x0003e20000100a00 */
[----:B------:R-:W4:Y:S01]  /*3cd70*/  LDC R46, c[0x0][0x230] ;  /* 0x00008c00ff2e7b82 */ /* 0x000f220000000800 */
[----:B------:R-:W-:Y:S02]  /*3cd80*/  ISETP.GE.U32.AND P4, PT, R40, 0x7ffffd36, PT ;  /* 0x7ffffd362800780c */ /* 0x000fe40003f86070 */
[----:B------:R1:W-:Y:S01]  /*3cd90*/  STL.64 [R1+0x1e8], R6 ;  /* 0x0001e80601007387 */ /* 0x0003e20000100a00 */
[----:B------:R-:W-:-:S03]  /*3cda0*/  IADD3 R41, R242, 0x100000, RZ ;  /* 0x00100000f2297810 */ /* 0x000fc60007ffe0ff */
[----:B------:R2:W-:Y:S01]  /*3cdb0*/  LDGSTS.E [R44+-0x70000], desc[UR8][R6.64], !P1 ;  /* 0x90000000062c7fae */ /* 0x0005e2000c921848 */
[----:B------:R-:W-:Y:S01]  /*3cdc0*/  IMAD.WIDE R24, R252, 0x4, R24 ;  /* 0x00000004fc187825 */ /* 0x000fe200078e0218 */
[----:B---3--:R-:W3:Y:S01]  /*3cdd0*/  LDC R45, c[0x0][0x230] ;  /* 0x00008c00ff2d7b82 */ /* 0x008ee20000000800 */
[C---:B-1----:R-:W-:Y:S02]  /*3cde0*/  IADD3 R43, R242.reuse, 0x100000, RZ ;  /* 0x00100000f22b7810 */ /* 0x042fe40007ffe0ff */
[----:B------:R-:W-:Y:S01]  /*3cdf0*/  VIADD R42, R242, 0x100000 ;  /* 0x00100000f22a7836 */ /* 0x000fe20000000000 */
[----:B------:R1:W-:Y:S04]  /*3ce00*/  STL.64 [R1+0x1e0], R38 ;  /* 0x0001e02601007387 */ /* 0x0003e80000100a00 */
[----:B------:R1:W-:Y:S01]  /*3ce10*/  LDGSTS.E [R44+-0x6c000], desc[UR8][R38.64], !P1 ;  /* 0x94000000262c7fae */ /* 0x0003e2000c921848 */
[C---:B------:R-:W-:Y:S01]  /*3ce20*/  IMAD.WIDE R16, R252.reuse, 0x4, R16 ;  /* 0x00000004fc107825 */ /* 0x040fe200078e0210 */
[----:B------:R-:W-:Y:S01]  /*3ce30*/  IADD3 R65, R77, -0x20d, RZ ;  /* 0xfffffdf34d417810 */ /* 0x000fe20007ffe0ff */
[----:B------:R-:W3:Y:S01]  /*3ce40*/  LDC R50, c[0x0][0x230] ;  /* 0x00008c00ff327b82 */ /* 0x000ee20000000800 */
[----:B------:R1:W-:Y:S04]  /*3ce50*/  STL.64 [R1+0x1d8], R36 ;  /* 0x0001d82401007387 */ /* 0x0003e80000100a00 */
[----:B------:R1:W-:Y:S01]  /*3ce60*/  LDGSTS.E [R43+-0x6fffc], desc[UR8][R36.64], !P2 ;  /* 0x90004000242b7fae */ /* 0x0003e2000d121848 */
[----:B------:R-:W-:-:S02]  /*3ce70*/  IMAD.WIDE R244, R252, 0x4, R204 ;  /* 0x00000004fcf47825 */ /* 0x000fc400078e02cc */
[----:B------:R-:W3:Y:S01]  /*3ce80*/  LDC R52, c[0x0][0x230] ;  /* 0x00008c00ff347b82 */ /* 0x000ee20000000800 */
[----:B------:R4:W-:Y:S04]  /*3ce90*/  STL.64 [R1+0x1d0], R34 ;  /* 0x0001d02201007387 */ /* 0x0009e80000100a00 */
[----:B------:R4:W-:Y:S01]  /*3cea0*/  LDGSTS.E [R42+-0x6bffc], desc[UR8][R34.64], !P2 ;  /* 0x94004000222a7fae */ /* 0x0009e2000d121848 */
[----:B--2---:R-:W-:Y:S02]  /*3ceb0*/  IMAD.WIDE R6, R252, 0x4, R30 ;  /* 0x00000004fc067825 */ /* 0x004fe400078e021e */
[----:B-1----:R-:W1:Y:S01]  /*3cec0*/  LDC R38, c[0x0][0x230] ;  /* 0x00008c00ff267b82 */ /* 0x002e620000000800 */
[----:B------:R2:W-:Y:S01]  /*3ced0*/  STL.64 [R1+0x1c8], R32 ;  /* 0x0001c82001007387 */ /* 0x0005e20000100a00 */
[----:B------:R-:W-:-:S03]  /*3cee0*/  VIADD R31, R48, 0xfffffd97 ;  /* 0xfffffd97301f7836 */ /* 0x000fc60000000000 */
[----:B------:R2:W-:Y:S03]  /*3cef0*/  LDGSTS.E [R41+-0x6fff8], desc[UR8][R32.64], !P4 ;  /* 0x9000800020297fae */ /* 0x0005e6000e121848 */
[----:B------:R-:W1:Y:S08]  /*3cf00*/  LDC R37, c[0x0][0x230] ;  /* 0x00008c00ff257b82 */ /* 0x000e700000000800 */
[----:B----4-:R-:W4:Y:S01]  /*3cf10*/  LDC R35, c[0x0][0x230] ;  /* 0x00008c00ff237b82 */ /* 0x010f220000000800 */
[----:B--2---:R-:W-:-:S02]  /*3cf20*/  IADD3 R32, R47, -0x24c, RZ ;  /* 0xfffffdb42f207810 */ /* 0x004fc40007ffe0ff */
[----:B------:R-:W-:Y:S02]  /*3cf30*/  ISETP.GE.U32.AND P5, PT, R31, 0x7ffffd18, PT ;  /* 0x7ffffd181f00780c */ /* 0x000fe40003fa6070 */
[----:B------:R-:W-:Y:S01]  /*3cf40*/  ISETP.GE.U32.AND P1, PT, R32, 0x7ffffd35, PT ;  /* 0x7ffffd352000780c */ /* 0x000fe20003f26070 */
[C---:B------:R-:W-:Y:S02]  /*3cf50*/  VIADD R40, R242.reuse, 0x100000 ;  /* 0x00100000f2287836 */ /* 0x040fe40000000000 */
[----:B------:R-:W2:Y:S01]  /*3cf60*/  LDC R36, c[0x0][0x230] ;  /* 0x00008c00ff247b82 */ /* 0x000ea20000000800 */
[C---:B------:R-:W-:Y:S01]  /*3cf70*/  IADD3 R33, R242.reuse, 0x100000, RZ ;  /* 0x00100000f2217810 */ /* 0x040fe20007ffe0ff */
[C---:B------:R-:W-:Y:S01]  /*3cf80*/  VIADD R32, R242.reuse, 0x100000 ;  /* 0x00100000f2207836 */ /* 0x040fe20000000000 */
[----:B------:R-:W-:Y:S01]  /*3cf90*/  IADD3 R31, R242, 0x100000, RZ ;  /* 0x00100000f21f7810 */ /* 0x000fe20007ffe0ff */
[----:B------:R3:W-:Y:S01]  /*3cfa0*/  STL.64 [R1+0x1c0], R6 ;  /* 0x0001c00601007387 */ /* 0x0007e20000100a00 */
[----:B------:R-:W-:-:S03]  /*3cfb0*/  IADD3 R30, R46, -0x26a, RZ ;  /* 0xfffffd962e1e7810 */ /* 0x000fc60007ffe0ff */
[----:B------:R3:W-:Y:S01]  /*3cfc0*/  LDGSTS.E [R40+-0x6bff8], desc[UR8][R6.64], !P4 ;  /* 0x9400800006287fae */ /* 0x0007e2000e121848 */
[----:B------:R-:W-:Y:S01]  /*3cfd0*/  ISETP.GE.U32.AND P2, PT, R30, 0x7ffffd17, PT ;  /* 0x7ffffd171e00780c */ /* 0x000fe20003f46070 */
[----:B------:R-:W-:Y:S01]  /*3cfe0*/  IMAD.WIDE R246, R252, 0x4, R206 ;  /* 0x00000004fcf67825 */ /* 0x000fe200078e02ce */
[----:B------:R-:W-:Y:S01]  /*3cff0*/  ISETP.GE.U32.AND P3, PT, R65, 0x7ffffd74, PT ;  /* 0x7ffffd744100780c */ /* 0x000fe20003f66070 */
[----:B------:R3:W-:Y:S01]  /*3d000*/  STL.64 [R1+0x1b8], R28 ;  /* 0x0001b81c01007387 */ /* 0x0007e20000100a00 */
[----:B------:R-:W2:Y:S03]  /*3d010*/  LDC R39, c[0x0][0x230] ;  /* 0x00008c00ff277b82 */ /* 0x000ea60000000800 */
[----:B------:R1:W-:Y:S04]  /*3d020*/  LDGSTS.E [R33+-0x6fff4], desc[UR8][R28.64], !P1 ;  /* 0x9000c0001c217fae */ /* 0x0003e8000c921848 */
[----:B------:R-:W-:Y:S01]  /*3d030*/  STL.64 [R1+0x1b0], R26 ;  /* 0x0001b01a01007387 */ /* 0x000fe20000100a00 */
[----:B------:R-:W-:Y:S01]  /*3d040*/  VIADD R30, R242, 0x100000 ;  /* 0x00100000f21e7836 */ /* 0x000fe20000000000 */
[----:B------:R-:W2:Y:S02]  /*3d050*/  LDC R46, c[0x0][0x230] ;  /* 0x00008c00ff2e7b82 */ /* 0x000ea40000000800 */
[----:B------:R-:W-:Y:S01]  /*3d060*/  LDGSTS.E [R32+-0x6bff4], desc[UR8][R26.64], !P1 ;  /* 0x9400c0001a207fae */ /* 0x000fe2000c921848 */
[----:B---3--:R-:W-:-:S03]  /*3d070*/  IMAD.WIDE R6, R252, 0x4, R22 ;  /* 0x00000004fc067825 */ /* 0x008fc600078e0216 */
[----:B------:R3:W-:Y:S01]  /*3d080*/  STL.64 [R1+0x1a8], R24 ;  /* 0x0001a81801007387 */ /* 0x0007e20000100a00 */
[----:B------:R-:W-:Y:S01]  /*3d090*/  VIADD R34, R45, 0xfffffdf1 ;  /* 0xfffffdf12d227836 */ /* 0x000fe20000000000 */
[----:B-1----:R-:W1:Y:S02]  /*3d0a0*/  LDC R29, c[0x0][0x230] ;  /* 0x00008c00ff1d7b82 */ /* 0x002e640000000800 */
[----:B------:R3:W-:Y:S01]  /*3d0b0*/  LDGSTS.E [R31+-0x68000], desc[UR8][R24.64], !P5 ;  /* 0x98000000181f7fae */ /* 0x0007e2000e921848 */
[----:B------:R-:W-:-:S03]  /*3d0c0*/  IADD3 R22, R242, 0x100000, RZ ;  /* 0x00100000f2167810 */ /* 0x000fc60007ffe0ff */
[----:B------:R4:W-:Y:S02]  /*3d0d0*/  STL.64 [R1+0x1a0], R6 ;  /* 0x0001a00601007387 */ /* 0x0009e40000100a00 */
[----:B------:R-:W1:Y:S02]  /*3d0e0*/  LDC R23, c[0x0][0x230] ;  /* 0x00008c00ff177b82 */ /* 0x000e640000000800 */
[----:B------:R4:W-:Y:S01]  /*3d0f0*/  LDGSTS.E [R30+-0x64000], desc[UR8][R6.64], !P5 ;  /* 0x9c000000061e7fae */ /* 0x0009e2000e921848 */
[----:B---3--:R-:W-:Y:S01]  /*3d100*/  IMAD.WIDE R24, R252, 0x4, R20 ;  /* 0x00000004fc187825 */ /* 0x008fe200078e0214 */
[----:B------:R-:W-:-:S04]  /*3d110*/  ISETP.GE.U32.AND P4, PT, R34, 0x7ffffd72, PT ;  /* 0x7ffffd722200780c */ /* 0x000fc80003f86070 */
[----:B------:R-:W3:Y:S01]  /*3d120*/  LDC R26, c[0x0][0x230] ;  /* 0x00008c00ff1a7b82 */ /* 0x000ee20000000800 */
[----:B----4-:R-:W-:Y:S01]  /*3d130*/  VIADD R21, R35, 0xfffffd95 ;  /* 0xfffffd9523157836 */ /* 0x010fe20000000000 */
[----:B------:R-:W-:Y:S01]  /*3d140*/  IADD3 R20, R242, 0x100000, RZ ;  /* 0x00100000f2147810 */ /* 0x000fe20007ffe0ff */
[----:B------:R-:W-:Y:S03]  /*3d150*/  LDGSTS.E [R22+-0x67ffc], desc[UR8][R24.64], !P2 ;  /* 0x9800400018167fae */ /* 0x000fe6000d121848 */
[----:B------:R-:W-:Y:S01]  /*3d160*/  ISETP.GE.U32.AND P1, PT, R21, 0x7ffffd16, PT ;  /* 0x7ffffd161500780c */ /* 0x000fe20003f26070 */
[----:B------:R-:W-:Y:S01]  /*3d170*/  IMAD.WIDE R6, R252, 0x4, R18 ;  /* 0x00000004fc067825 */ /* 0x000fe200078e0212 */
[----:B------:R-:W-:Y:S01]  /*3d180*/  IADD3 R19, R37, -0x210, RZ ;  /* 0xfffffdf025137810 */ /* 0x000fe20007ffe0ff */
[----:B------:R4:W-:Y:S01]  /*3d190*/  STL.64 [R1+0x198], R24 ;  /* 0x0001981801007387 */ /* 0x0009e20000100a00 */
[----:B------:R-:W1:Y:S01]  /*3d1a0*/  LDC R30, c[0x0][0x230] ;  /* 0x00008c00ff1e7b82 */ /* 0x000e620000000800 */
[----:B--2---:R-:W-:Y:S01]  /*3d1b0*/  VIADD R18, R36, 0xfffffd94 ;  /* 0xfffffd9424127836 */ /* 0x004fe20000000000 */
[----:B------:R-:W-:Y:S01]  /*3d1c0*/  ISETP.GE.U32.AND P5, PT, R19, 0x7ffffd71, PT ;  /* 0x7ffffd711300780c */ /* 0x000fe20003fa6070 */
[----:B------:R2:W-:Y:S01]  /*3d1d0*/  LDGSTS.E [R20+-0x63ffc], desc[UR8][R6.64], !P2 ;  /* 0x9c00400006147fae */ /* 0x0005e2000d121848 */
[----:B------:R-:W-:-:S02]  /*3d1e0*/  VIADD R19, R242, 0x100000 ;  /* 0x00100000f2137836 */ /* 0x000fc40000000000 */
[----:B------:R-:W-:Y:S01]  /*3d1f0*/  ISETP.GE.U32.AND P2, PT, R18, 0x7ffffd15, PT ;  /* 0x7ffffd151200780c */ /* 0x000fe20003f46070 */
[----:B------:R4:W-:Y:S01]  /*3d200*/  STL.64 [R1+0x190], R6 ;  /* 0x0001900601007387 */ /* 0x0009e20000100a00 */
[----:B------:R-:W-:Y:S01]  /*3d210*/  IMAD.WIDE R248, R252, 0x4, R208 ;  /* 0x00000004fcf87825 */ /* 0x000fe200078e02d0 */
[----:B------:R-:W1:Y:S02]  /*3d220*/  LDC R33, c[0x0][0x230] ;  /* 0x00008c00ff217b82 */ /* 0x000e640000000800 */
[----:B------:R4:W-:Y:S04]  /*3d230*/  STL.64 [R1+0x188], R16 ;  /* 0x0001881001007387 */ /* 0x0009e80000100a00 */
[----:B------:R3:W-:Y:S02]  /*3d240*/  LDGSTS.E [R19+-0x67ff8], desc[UR8][R16.64], !P1 ;  /* 0x9800800010137fae */ /* 0x0007e4000c921848 */
[----:B--2---:R-:W2:Y:S01]  /*3d250*/  LDC R20, c[0x0][0x230] ;  /* 0x00008c00ff147b82 */ /* 0x004ea20000000800 */
[----:B------:R-:W-:Y:S01]  /*3d260*/  IADD3 R18, R242, 0x100000, RZ ;  /* 0x00100000f2127810 */ /* 0x000fe20007ffe0ff */
[----:B----4-:R-:W-:Y:S01]  /*3d270*/  IMAD.WIDE R24, R252, 0x4, R14 ;  /* 0x00000004fc187825 */ /* 0x010fe200078e020e */
[----:B------:R-:W-:-:S03]  /*3d280*/  IADD3 R14, R242, 0x100000, RZ ;  /* 0x00100000f20e7810 */ /* 0x000fc60007ffe0ff */
[----:B------:R-:W-:Y:S01]  /*3d290*/  IMAD.WIDE R6, R252, 0x4, R12 ;  /* 0x00000004fc067825 */ /* 0x000fe200078e020c */
[----:B------:R4:W-:Y:S01]  /*3d2a0*/  LDGSTS.E [R18+-0x63ff8], desc[UR8][R24.64], !P1 ;  /* 0x9c00800018127fae */ /* 0x0009e2000c921848 */
[----:B------:R-:W1:Y:S08]  /*3d2b0*/  LDC R31, c[0x0][0x230] ;  /* 0x00008c00ff1f7b82 */ /* 0x000e700000000800 */
[----:B---3--:R-:W3:Y:S01]  /*3d2c0*/  LDC R16, c[0x0][0x230] ;  /* 0x00008c00ff107b82 */ /* 0x008ee20000000800 */
[----:B------:R4:W-:Y:S01]  /*3d2d0*/  STL.64 [R1+0x180], R24 ;  /* 0x0001801801007387 */ /* 0x0009e20000100a00 */
[----:B------:R-:W-:-:S03]  /*3d2e0*/  IADD3 R12, R242, 0x100000, RZ ;  /* 0x00100000f20c7810 */ /* 0x000fc60007ffe0ff */
[----:B------:R4:W-:Y:S03]  /*3d2f0*/  LDGSTS.E [R14+-0x67ff4], desc[UR8][R6.64], !P2 ;  /* 0x9800c000060e7fae */ /* 0x0009e6000d121848 */
[----:B------:R-:W3:Y:S01]  /*3d300*/  LDC R17, c[0x0][0x230] ;  /* 0x00008c00ff117b82 */ /* 0x000ee20000000800 */
[----:B------:R2:W-:Y:S01]  /*3d310*/  STL.64 [R1+0x178], R6 ;  /* 0x0001780601007387 */ /* 0x0005e20000100a00 */
[----:B----4-:R-:W-:-:S04]  /*3d320*/  IMAD.WIDE R18, R252, 0x4, R216 ;  /* 0x00000004fc127825 */ /* 0x010fc800078e02d8 */
[----:B------:R-:W-:-:S04]  /*3d330*/  IMAD.WIDE R24, R252, 0x4, R10 ;  /* 0x00000004fc187825 */ /* 0x000fc800078e020a */
[C---:B------:R-:W-:Y:S01]  /*3d340*/  IMAD.WIDE R250, R252.reuse, 0x4, R210 ;  /* 0x00000004fcfa7825 */ /* 0x040fe200078e02d2 */
[----:B------:R-:W4:Y:S01]  /*3d350*/  LDC R14, c[0x0][0x230] ;  /* 0x00008c00ff0e7b82 */ /* 0x000f220000000800 */
[C---:B------:R-:W-:Y:S01]  /*3d360*/  IADD3 R10, R241.reuse, 0x100000, RZ ;  /* 0x00100000f10a7810 */ /* 0x040fe20007ffe0ff */
[----:B------:R1:W-:Y:S01]  /*3d370*/  LDGSTS.E [R12+-0x63ff4], desc[UR8][R24.64], !P2 ;  /* 0x9c00c000180c7fae */ /* 0x0003e2000d121848 */
[----:B------:R-:W-:Y:S02]  /*3d380*/  VIADD R11, R241, 0x100000 ;  /* 0x00100000f10b7836 */ /* 0x000fe40000000000 */
[C---:B--2---:R-:W-:Y:S01]  /*3d390*/  IMAD.WIDE R6, R252.reuse, 0x4, R214 ;  /* 0x00000004fc067825 */ /* 0x044fe200078e02d6 */
[----:B------:R-:W-:Y:S03]  /*3d3a0*/  STL.64 [R1+0x1728], R242 ;  /* 0x001728f201007387 */ /* 0x000fe60000100a00 */
[----:B------:R-:W-:Y:S01]  /*3d3b0*/  IMAD.WIDE R106, R252, 0x4, R212 ;  /* 0x00000004fc6a7825 */ /* 0x000fe200078e02d4 */
[----:B------:R-:W-:Y:S01]  /*3d3c0*/  STL.64 [R1+0x170], R24 ;  /* 0x0001701801007387 */ /* 0x000fe20000100a00 */
[----:B------:R-:W-:Y:S01]  /*3d3d0*/  IADD3 R26, R26, -0x251, RZ ;  /* 0xfffffdaf1a1a7810 */ /* 0x000fe20007ffe0ff */
[----:B------:R-:W2:Y:S01]  /*3d3e0*/  LDC R32, c[0x0][0x230] ;  /* 0x00008c00ff207b82 */ /* 0x000ea20000000800 */
[----:B------:R-:W-:-:S02]  /*3d3f0*/  VIADD R15, R38, 0xfffffdef ;  /* 0xfffffdef260f7836 */ /* 0x000fc40000000000 */
[----:B-1----:R-:W-:Y:S01]  /*3d400*/  VIADD R12, R20, 0xfffffded ;  /* 0xfffffded140c7836 */ /* 0x002fe20000000000 */
[----:B------:R1:W-:Y:S04]  /*3d410*/  STL.64 [R1+0x168], R18 ;  /* 0x0001681201007387 */ /* 0x0003e80000100a00 */
[----:B------:R1:W-:Y:S01]  /*3d420*/  LDGSTS.E [R11+-0x80000], desc[UR8][R18.64], !P3 ;  /* 0x80000000120b7fae */ /* 0x0003e2000d921848 */
[----:B------:R-:W-:Y:S01]  /*3d430*/  ISETP.GE.U32.AND P1, PT, R15, 0x7ffffd70, PT ;  /* 0x7ffffd700f00780c */ /* 0x000fe20003f26070 */
[----:B------:R-:W-:Y:S01]  /*3d440*/  VIADD R13, R23, 0xfffffdee ;  /* 0xfffffdee170d7836 */ /* 0x000fe20000000000 */
[----:B------:R-:W2:Y:S01]  /*3d450*/  LDC R15, c[0x0][0x230] ;  /* 0x00008c00ff0f7b82 */ /* 0x000ea20000000800 */
[----:B------:R3:W-:Y:S04]  /*3d460*/  STL.64 [R1+0x160], R6 ;  /* 0x0001600601007387 */ /* 0x0007e80000100a00 */
[----:B------:R3:W-:Y:S01]  /*3d470*/  LDGSTS.E [R10+-0x7c000], desc[UR8][R6.64], !P3 ;  /* 0x84000000060a7fae */ /* 0x0007e2000d921848 */
[----:B------:R-:W-:Y:S01]  /*3d480*/  ISETP.GE.U32.AND P3, PT, R12, 0x7ffffd6e, PT ;  /* 0x7ffffd6e0c00780c */ /* 0x000fe20003f66070 */
[----:B----4-:R-:W-:Y:S01]  /*3d490*/  VIADD R14, R14, 0xfffffdd1 ;  /* 0xfffffdd10e0e7836 */ /* 0x010fe20000000000 */
[----:B------:R-:W4:Y:S01]  /*3d4a0*/  LDC R47, c[0x0][0x230] ;  /* 0x00008c00ff2f7b82 */ /* 0x000f220000000800 */
[----:B-1----:R-:W-:Y:S01]  /*3d4b0*/  IMAD.WIDE R18, R252, 0x4, R154 ;  /* 0x00000004fc127825 */ /* 0x002fe200078e029a */
[----:B---3--:R-:W-:-:S04]  /*3d4c0*/  IADD3 R12, R16, -0x22d, RZ ;  /* 0xfffffdd3100c7810 */ /* 0x008fc80007ffe0ff */
[----:B------:R1:W-:Y:S01]  /*3d4d0*/  LDGSTS.E [R10+-0x7fffc], desc[UR8][R18.64], !P6 ;  /* 0x80004000120a7fae */ /* 0x0003e2000f121848 */
[----:B------:R-:W-:Y:S01]  /*3d4e0*/  ISETP.GE.U32.AND P2, PT, R13, 0x7ffffd6f, PT ;  /* 0x7ffffd6f0d00780c */ /* 0x000fe20003f46070 */
[----:B------:R-:W3:Y:S01]  /*3d4f0*/  LDC R16, c[0x0][0x230] ;  /* 0x00008c00ff107b82 */ /* 0x000ee20000000800 */
[----:B------:R-:W-:Y:S01]  /*3d500*/  IMAD.WIDE R6, R252, 0x4, R156 ;  /* 0x00000004fc067825 */ /* 0x000fe200078e029c */
[----:B------:R1:W-:Y:S04]  /*3d510*/  STL.64 [R1+0x158], R18 ;  /* 0x0001581201007387 */ /* 0x0003e80000100a00 */
[----:B------:R2:W-:Y:S01]  /*3d520*/  LDGSTS.E [R11+-0x7bffc], desc[UR8][R6.64], !P6 ;  /* 0x84004000060b7fae */ /* 0x0005e2000f121848 */
[----:B------:R-:W-:Y:S01]  /*3d530*/  ISETP.GE.U32.AND P6, PT, R12, 0x7ffffd54, PT ;  /* 0x7ffffd540c00780c */ /* 0x000fe20003fc6070 */
[----:B------:R-:W-:Y:S01]  /*3d540*/  VIADD R12, R241, 0x100000 ;  /* 0x00100000f10c7836 */ /* 0x000fe20000000000 */
[----:B------:R-:W-:Y:S01]  /*3d550*/  IADD3 R13, R17, -0x22e, RZ ;  /* 0xfffffdd2110d7810 */ /* 0x000fe20007ffe0ff */
[----:B------:R2:W-:Y:S01]  /*3d560*/  STL.64 [R1+0x150], R6 ;  /* 0x0001500601007387 */ /* 0x0005e20000100a00 */
[----:B------:R-:W4:Y:S01]  /*3d570*/  LDC R17, c[0x0][0x230] ;  /* 0x00008c00ff117b82 */ /* 0x000f220000000800 */
[----:B-1----:R-:W-:-:S04]  /*3d580*/  IMAD.WIDE R18, R252, 0x4, R158 ;  /* 0x00000004fc127825 */ /* 0x002fc800078e029e */
[----:B------:R-:W-:Y:S01]  /*3d590*/  IMAD.WIDE R22, R252, 0x4, R166 ;  /* 0x00000004fc167825 */ /* 0x000fe200078e02a6 */
[----:B------:R-:W-:Y:S02]  /*3d5a0*/  IADD3 R44, R8, 0x100000, RZ ;  /* 0x00100000082c7810 */ /* 0x000fe40007ffe0ff */
[----:B------:R-:W1:Y:S01]  /*3d5b0*/  LDC R35, c[0x0][0x230] ;  /* 0x00008c00ff237b82 */ /* 0x000e620000000800 */
[C---:B--2---:R-:W-:Y:S01]  /*3d5c0*/  IMAD.WIDE R6, R252.reuse, 0x4, R160 ;  /* 0x00000004fc067825 */ /* 0x044fe200078e02a0 */
[----:B------:R2:W-:Y:S04]  /*3d5d0*/  STL.64 [R1+0x148], R18 ;  /* 0x0001481201007387 */ /* 0x0005e80000100a00 */
[----:B------:R2:W-:Y:S01]  /*3d5e0*/  LDGSTS.E [R10+-0x7fff8], desc[UR8][R18.64], !P4 ;  /* 0x80008000120a7fae */ /* 0x0005e2000e121848 */
[----:B------:R-:W-:Y:S01]  /*3d5f0*/  IMAD.WIDE R20, R252, 0x4, R168 ;  /* 0x00000004fc147825 */ /* 0x000fe200078e02a8 */
[----:B------:R-:W-:Y:S01]  /*3d600*/  IADD3 R42, R8, 0x100000, RZ ;  /* 0x00100000082a7810 */ /* 0x000fe20007ffe0ff */
[----:B------:R-:W1:Y:S01]  /*3d610*/  LDC R34, c[0x0][0x230] ;  /* 0x00008c00ff227b82 */ /* 0x000e620000000800 */
[----:B------:R3:W-:Y:S04]  /*3d620*/  STL.64 [R1+0x140], R6 ;  /* 0x0001400601007387 */ /* 0x0007e80000100a00 */
[----:B------:R3:W-:Y:S01]  /*3d630*/  LDGSTS.E [R12+-0x7bff8], desc[UR8][R6.64], !P4 ;  /* 0x84008000060c7fae */ /* 0x0007e2000e121848 */
[----:B------:R-:W-:-:S02]  /*3d640*/  IMAD.WIDE R24, R252, 0x4, R178 ;  /* 0x00000004fc187825 */ /* 0x000fc400078e02b2 */
[----:B------:R-:W1:Y:S02]  /*3d650*/  LDC R48, c[0x0][0x230] ;  /* 0x00008c00ff307b82 */ /* 0x000e640000000800 */
[----:B--2---:R-:W-:Y:S01]  /*3d660*/  IMAD.WIDE R18, R252, 0x4, R162 ;  /* 0x00000004fc127825 */ /* 0x004fe200078e02a2 */
[----:B------:R-:W-:-:S04]  /*3d670*/  ISETP.GE.U32.AND P4, PT, R13, 0x7ffffd53, PT ;  /* 0x7ffffd530d00780c */ /* 0x000fc80003f86070 */
[----:B------:R2:W-:Y:S01]  /*3d680*/  LDGSTS.E [R11+-0x7fff4], desc[UR8][R18.64], !P5 ;  /* 0x8000c000120b7fae */ /* 0x0005e2000e921848 */
[C---:B------:R-:W-:Y:S01]  /*3d690*/  IMAD.WIDE R242, R252.reuse, 0x4, R196 ;  /* 0x00000004fcf27825 */ /* 0x040fe200078e02c4 */
[----:B------:R-:W1:Y:S03]  /*3d6a0*/  LDC R51, c[0x0][0x230] ;  /* 0x00008c00ff337b82 */ /* 0x000e660000000800 */
[----:B---3--:R-:W-:Y:S01]  /*3d6b0*/  IMAD.WIDE R6, R252, 0x4, R164 ;  /* 0x00000004fc067825 */ /* 0x008fe200078e02a4 */
[----:B------:R2:W-:Y:S04]  /*3d6c0*/  STL.64 [R1+0x138], R18 ;  /* 0x0001381201007387 */ /* 0x0005e80000100a00 */
[----:B------:R3:W-:Y:S01]  /*3d6d0*/  LDGSTS.E [R10+-0x7bff4], desc[UR8][R6.64], !P5 ;  /* 0x8400c000060a7fae */ /* 0x0007e2000e921848 */
[----:B------:R-:W-:Y:S01]  /*3d6e0*/  ISETP.GE.U32.AND P5, PT, R14, 0x7ffffd52, PT ;  /* 0x7ffffd520e00780c */ /* 0x000fe20003fa6070 */
[----:B------:R-:W-:Y:S01]  /*3d6f0*/  VIADD R28, R9, 0x100000 ;  /* 0x00100000091c7836 */ /* 0x000fe20000000000 */
[----:B------:R-:W-:Y:S01]  /*3d700*/  IADD3 R29, R29, -0x252, RZ ;  /* 0xfffffdae1d1d7810 */ /* 0x000fe20007ffe0ff */
[----:B------:R3:W-:Y:S01]  /*3d710*/  STL.64 [R1+0x130], R6 ;  /* 0x0001300601007387 */ /* 0x0007e20000100a00 */
[----:B------:R-:W-:Y:S01]  /*3d720*/  IADD3 R13, R15, -0x230, RZ ;  /* 0xfffffdd00f0d7810 */ /* 0x000fe20007ffe0ff */
[----:B------:R-:W4:Y:S02]  /*3d730*/  LDC R38, c[0x0][0x230] ;  /* 0x00008c00ff267b82 */ /* 0x000f240000000800 */
[----:B------:R-:W-:Y:S01]  /*3d740*/  STL.64 [R1+0x128], R22 ;  /* 0x0001281601007387 */ /* 0x000fe20000100a00 */
[----:B------:R-:W-:-:S03]  /*3d750*/  IMAD.WIDE R14, R252, 0x4, R174 ;  /* 0x00000004fc0e7825 */ /* 0x000fc600078e02ae */
[----:B------:R-:W-:Y:S02]  /*3d760*/  LDGSTS.E [R12+-0x78000], desc[UR8][R22.64], !P6 ;  /* 0x88000000160c7fae */ /* 0x000fe4000f121848 */
[----:B--2---:R-:W2:Y:S01]  /*3d770*/  LDC R18, c[0x0][0x230] ;  /* 0x00008c00ff127b82 */ /* 0x004ea20000000800 */
[----:B---3--:R-:W-:Y:S01]  /*3d780*/  IMAD.WIDE R6, R252, 0x4, R170 ;  /* 0x00000004fc067825 */ /* 0x008fe200078e02aa */
[----:B------:R3:W-:Y:S04]  /*3d790*/  STL.64 [R1+0x120], R20 ;  /* 0x0001201401007387 */ /* 0x0007e80000100a00 */
[----:B------:R3:W-:Y:S02]  /*3d7a0*/  LDGSTS.E [R11+-0x74000], desc[UR8][R20.64], !P6 ;  /* 0x8c000000140b7fae */ /* 0x0007e4000f121848 */
[----:B------:R-:W1:Y:S02]  /*3d7b0*/  LDC R19, c[0x0][0x230] ;  /* 0x00008c00ff137b82 */ /* 0x000e640000000800 */
[----:B------:R3:W-:Y:S04]  /*3d7c0*/  STL.64 [R1+0x118], R6 ;  /* 0x0001180601007387 */ /* 0x0007e80000100a00 */
[----:B------:R3:W-:Y:S01]  /*3d7d0*/  LDGSTS.E [R10+-0x77ffc], desc[UR8][R6.64], !P4 ;  /* 0x88004000060a7fae */ /* 0x0007e2000e121848 */
[----:B------:R-:W-:Y:S01]  /*3d7e0*/  IADD3 R27, R9, 0x100000, RZ ;  /* 0x00100000091b7810 */ /* 0x000fe20007ffe0ff */
[----:B----4-:R-:W-:Y:S01]  /*3d7f0*/  VIADD R38, R38, 0xfffffdab ;  /* 0xfffffdab26267836 */ /* 0x010fe20000000000 */
[----:B------:R-:W-:Y:S01]  /*3d800*/  IADD3 R37, R8, 0x100000, RZ ;  /* 0x0010000008257810 */ /* 0x000fe20007ffe0ff */
[C---:B---3--:R-:W-:Y:S01]  /*3d810*/  IMAD.WIDE R20, R252.reuse, 0x4, R172 ;  /* 0x00000004fc147825 */ /* 0x048fe200078e02ac */
[----:B------:R-:W-:Y:S01]  /*3d820*/  ISETP.GE.U32.AND P6, PT, R13, 0x7ffffd51, PT ;  /* 0x7ffffd510d00780c */ /* 0x000fe20003fc6070 */
[----:B------:R-:W3:Y:S03]  /*3d830*/  LDC R36, c[0x0][0x230] ;  /* 0x00008c00ff247b82 */ /* 0x000ee60000000800 */
[----:B------:R4:W-:Y:S04]  /*3d840*/  STL.64 [R1+0x110], R20 ;  /* 0x0001101401007387 */ /* 0x0009e80000100a00 */
[----:B------:R4:W-:Y:S01]  /*3d850*/  LDGSTS.E [R12+-0x73ffc], desc[UR8][R20.64], !P4 ;  /* 0x8c004000140c7fae */ /* 0x0009e2000e121848 */
[----:B------:R-:W-:Y:S01]  /*3d860*/  IMAD.WIDE R6, R252, 0x4, R176 ;  /* 0x00000004fc067825 */ /* 0x000fe200078e02b0 */
[----:B------:R-:W-:Y:S01]  /*3d870*/  IADD3 R39, R39, -0x238, RZ ;  /* 0xfffffdc827277810 */ /* 0x000fe20007ffe0ff */
[----:B------:R-:W1:Y:S01]  /*3d880*/  LDC R156, c[0x0][0x230] ;  /* 0x00008c00ff9c7b82 */ /* 0x000e620000000800 */
[----:B------:R2:W-:Y:S04]  /*3d890*/  STL.64 [R1+0x108], R14 ;  /* 0x0001080e01007387 */ /* 0x0005e80000100a00 */
[----:B------:R2:W-:Y:S01]  /*3d8a0*/  LDGSTS.E [R11+-0x77ff8], desc[UR8][R14.64], !P5 ;  /* 0x880080000e0b7fae */ /* 0x0005e2000e921848 */
[----:B------:R-:W-:-:S02]  /*3d8b0*/  VIADD R13, R16, 0xfffffdb3 ;  /* 0xfffffdb3100d7836 */ /* 0x000fc40000000000 */
[----:B------:R-:W-:Y:S01]  /*3d8c0*/  IMAD.WIDE R22, R252, 0x4, R180 ;  /* 0x00000004fc167825 */ /* 0x000fe200078e02b4 */
[----:B----4-:R-:W4:Y:S01]  /*3d8d0*/  LDC R20, c[0x0][0x230] ;  /* 0x00008c00ff147b82 */ /* 0x010f220000000800 */
[----:B------:R-:W-:Y:S01]  /*3d8e0*/  IADD3 R12, R17, -0x24e, RZ ;  /* 0xfffffdb2110c7810 */ /* 0x000fe20007ffe0ff */
[----:B------:R3:W-:Y:S06]  /*3d8f0*/  LDGSTS.E [R10+-0x73ff8], desc[UR8][R6.64], !P5 ;  /* 0x8c008000060a7fae */ /* 0x0007ec000e921848 */
[----:B--2---:R-:W2:Y:S01]  /*3d900*/  LDC R15, c[0x0][0x230] ;  /* 0x00008c00ff0f7b82 */ /* 0x004ea20000000800 */
[----:B------:R-:W-:-:S02]  /*3d910*/  ISETP.GE.U32.AND P5, PT, R13, 0x7ffffd34, PT ;  /* 0x7ffffd340d00780c */ /* 0x000fc40003fa6070 */
[----:B------:R-:W-:Y:S01]  /*3d920*/  ISETP.GE.U32.AND P4, PT, R12, 0x7ffffd33, PT ;  /* 0x7ffffd330c00780c */ /* 0x000fe20003f86070 */
[C---:B------:R-:W-:Y:S01]  /*3d930*/  VIADD R12, R241.reuse, 0x100000 ;  /* 0x00100000f10c7836 */ /* 0x040fe20000000000 */
[----:B------:R-:W-:Y:S01]  /*3d940*/  IADD3 R13, R241, 0x100000, RZ ;  /* 0x00100000f10d7810 */ /* 0x000fe20007ffe0ff */
[----:B------:R3:W-:Y:S01]  /*3d950*/  STL.64 [R1+0x100], R6 ;  /* 0x0001000601007387 */ /* 0x0007e20000100a00 */
[----:B------:R-:W-:Y:S01]  /*3d960*/  IMAD.WIDE R16, R252, 0x4, R182 ;  /* 0x00000004fc107825 */ /* 0x000fe200078e02b6 */
[----:B------:R-:W-:Y:S01]  /*3d970*/  IADD3 R46, R46, -0x256, RZ ;  /* 0xfffffdaa2e2e7810 */ /* 0x000fe20007ffe0ff */
[----:B------:R-:W2:Y:S01]  /*3d980*/  LDC R168, c[0x0][0x230] ;  /* 0x00008c00ffa87b82 */ /* 0x000ea20000000800 */
[----:B------:R-:W-:Y:S01]  /*3d990*/  STL.64 [R1+0xf8], R24 ;  /* 0x0000f81801007387 */ /* 0x000fe20000100a00 */
[----:B------:R-:W-:-:S03]  /*3d9a0*/  VIADD R14, R18, 0xfffffdb1 ;  /* 0xfffffdb1120e7836 */ /* 0x000fc60000000000 */
[----:B------:R4:W-:Y:S03]  /*3d9b0*/  LDGSTS.E [R13+-0x77ff4], desc[UR8][R24.64], !P6 ;  /* 0x8800c000180d7fae */ /* 0x0009e6000f121848 */
[----:B------:R-:W2:Y:S01]  /*3d9c0*/  LDC R18, c[0x0][0x230] ;  /* 0x00008c00ff127b82 */ /* 0x000ea20000000800 */
[----:B---3--:R-:W-:Y:S01]  /*3d9d0*/  IMAD.WIDE R6, R252, 0x4, R184 ;  /* 0x00000004fc067825 */ /* 0x008fe200078e02b8 */
[----:B------:R3:W-:Y:S04]  /*3d9e0*/  STL.64 [R1+0xf0], R22 ;  /* 0x0000f01601007387 */ /* 0x0007e80000100a00 */
[----:B------:R3:W-:Y:S01]  /*3d9f0*/  LDGSTS.E [R12+-0x73ff4], desc[UR8][R22.64], !P6 ;  /* 0x8c00c000160c7fae */ /* 0x0007e2000f121848 */
[----:B------:R-:W-:Y:S01]  /*3da00*/  ISETP.GE.U32.AND P6, PT, R14, 0x7ffffd32, PT ;  /* 0x7ffffd320e00780c */ /* 0x000fe20003fc6070 */
[----:B------:R-:W-:Y:S01]  /*3da10*/  VIADD R36, R36, 0xfffffde5 ;  /* 0xfffffde524247836 */ /* 0x000fe20000000000 */
[----:B----4-:R-:W-:Y:S01]  /*3da20*/  IADD3 R13, R20, -0x26d, RZ ;  /* 0xfffffd93140d7810 */ /* 0x010fe20007ffe0ff */
[----:B------:R-:W-:Y:S01]  /*3da30*/  LDGSTS.E [R11+-0x70000], desc[UR8][R16.64], !P5 ;  /* 0x90000000100b7fae */ /* 0x000fe2000e921848 */
[----:B------:R-:W4:Y:S03]  /*3da40*/  LDC R20, c[0x0][0x230] ;  /* 0x00008c00ff147b82 */ /* 0x000f260000000800 */
[----:B------:R-:W-:Y:S01]  /*3da50*/  LDGSTS.E [R10+-0x6c000], desc[UR8][R6.64], !P5 ;  /* 0x94000000060a7fae */ /* 0x000fe2000e921848 */
[----:B---3--:R-:W-:-:S03]  /*3da60*/  IMAD.WIDE R22, R252, 0x4, R186 ;  /* 0x00000004fc167825 */ /* 0x008fc600078e02ba */
[----:B------:R3:W-:Y:S01]  /*3da70*/  STL.64 [R1+0xe8], R16 ;  /* 0x0000e81001007387 */ /* 0x0007e20000100a00 */
[C---:B------:R-:W-:Y:S01]  /*3da80*/  IADD3 R24, R9.reuse, 0x100000, RZ ;  /* 0x0010000009187810 */ /* 0x040fe20007ffe0ff */
[----:B------:R-:W4:Y:S02]  /*3da90*/  LDC R174, c[0x0][0x230] ;  /* 0x00008c00ffae7b82 */ /* 0x000f240000000800 */
[----:B------:R2:W-:Y:S04]  /*3daa0*/  LDGSTS.E [R12+-0x6fffc], desc[UR8][R22.64], !P4 ;  /* 0x90004000160c7fae */ /* 0x0005e8000e121848 */
[----:B------:R3:W-:Y:S01]  /*3dab0*/  STL.64 [R1+0xe0], R6 ;  /* 0x0000e00601007387 */ /* 0x0007e20000100a00 */
[----:B------:R-:W-:Y:S01]  /*3dac0*/  VIADD R25, R9, 0x100000 ;  /* 0x0010000009197836 */ /* 0x000fe20000000000 */
[----:B------:R-:W-:Y:S01]  /*3dad0*/  IADD3 R91, R5, 0x100000, RZ ;  /* 0x00100000055b7810 */ /* 0x000fe20007ffe0ff */
[----:B------:R-:W-:-:S02]  /*3dae0*/  VIADD R45, R8, 0x100000 ;  /* 0x00100000082d7836 */ /* 0x000fc40000000000 */
[----:B------:R-:W-:Y:S01]  /*3daf0*/  VIADD R43, R8, 0x100000 ;  /* 0x00100000082b7836 */ /* 0x000fe20000000000 */
[----:B------:R-:W-:Y:S01]  /*3db00*/  IADD3 R57, R5, 0x100000, RZ ;  /* 0x0010000005397810 */ /* 0x000fe20007ffe0ff */
[----:B-1----:R-:W-:Y:S01]  /*3db10*/  VIADD R51, R51, 0xfffffdc5 ;  /* 0xfffffdc533337836 */ /* 0x002fe20000000000 */
[----:B--2---:R-:W-:Y:S01]  /*3db20*/  IADD3 R12, R15, -0x250, RZ ;  /* 0xfffffdb00f0c7810 */ /* 0x004fe20007ffe0ff */
[----:B---3--:R-:W-:Y:S01]  /*3db30*/  IMAD.WIDE R16, R252, 0x4, R188 ;  /* 0x00000004fc107825 */ /* 0x008fe200078e02bc */
[----:B------:R1:W-:Y:S01]  /*3db40*/  STL.64 [R1+0xd8], R22 ;  /* 0x0000d81601007387 */ /* 0x0003e20000100a00 */
[----:B------:R-:W2:Y:S01]  /*3db50*/  LDC R15, c[0x0][0x230] ;  /* 0x00008c00ff0f7b82 */ /* 0x000ea20000000800 */
[----:B------:R-:W-:Y:S01]  /*3db60*/  ISETP.GE.U32.AND P5, PT, R12, 0x7ffffd31, PT ;  /* 0x7ffffd310c00780c */ /* 0x000fe20003fa6070 */
[----:B------:R-:W-:Y:S01]  /*3db70*/  IMAD.WIDE R6, R252, 0x4, R190 ;  /* 0x00000004fc067825 */ /* 0x000fe200078e02be */
[----:B------:R3:W-:Y:S01]  /*3db80*/  LDGSTS.E [R11+-0x6bffc], desc[UR8][R16.64], !P4 ;  /* 0x94004000100b7fae */ /* 0x0007e2000e121848 */
[----:B------:R-:W-:-:S02]  /*3db90*/  ISETP.GE.U32.AND P4, PT, R13, 0x7ffffd14, PT ;  /* 0x7ffffd140d00780c */ /* 0x000fc40003f86070 */
[----:B------:R-:W-:Y:S01]  /*3dba0*/  VIADD R12, R241, 0x100000 ;  /* 0x00100000f10c7836 */ /* 0x000fe20000000000 */
[----:B------:R3:W-:Y:S01]  /*3dbb0*/  STL.64 [R1+0xd0], R16 ;  /* 0x0000d01001007387 */ /* 0x0007e20000100a00 */
[C---:B------:R-:W-:Y:S02]  /*3dbc0*/  VIADD R90, R5.reuse, 0x100000 ;  /* 0x00100000055a7836 */ /* 0x040fe40000000000 */
[----:B------:R-:W-:Y:S01]  /*3dbd0*/  VIADD R56, R5, 0x100000 ;  /* 0x0010000005387836 */ /* 0x000fe20000000000 */
[----:B------:R4:W-:Y:S01]  /*3dbe0*/  STL.64 [R1+0xc8], R6 ;  /* 0x0000c80601007387 */ /* 0x0009e20000100a00 */
[----:B-1----:R-:W-:-:S04]  /*3dbf0*/  IMAD.WIDE R22, R252, 0x4, R192 ;  /* 0x00000004fc167825 */ /* 0x002fc800078e02c0 */
[----:B------:R-:W-:Y:S01]  /*3dc00*/  VIADD R92, R92, 0xfffffda7 ;  /* 0xfffffda75c5c7836 */ /* 0x000fe20000000000 */
[----:B------:R4:W-:Y:S01]  /*3dc10*/  LDGSTS.E [R10+-0x6fff8], desc[UR8][R6.64], !P6 ;  /* 0x90008000060a7fae */ /* 0x0009e2000f121848 */
[----:B------:R-:W-:Y:S01]  /*3dc20*/  IADD3 R13, R18, -0x26e, RZ ;  /* 0xfffffd92120d7810 */ /* 0x000fe20007ffe0ff */
[----:B---3--:R-:W1:Y:S02]  /*3dc30*/  LDC R17, c[0x0][0x230] ;  /* 0x00008c00ff117b82 */ /* 0x008e640000000800 */
[----:B------:R3:W-:Y:S04]  /*3dc40*/  STL.64 [R1+0xc0], R22 ;  /* 0x0000c01601007387 */ /* 0x0007e80000100a00 */
[----:B------:R3:W-:Y:S02]  /*3dc50*/  LDGSTS.E [R12+-0x6bff8], desc[UR8][R22.64], !P6 ;  /* 0x94008000160c7fae */ /* 0x0007e4000f121848 */
[----:B------:R-:W2:Y:S01]  /*3dc60*/  LDC R16, c[0x0][0x230] ;  /* 0x00008c00ff107b82 */ /* 0x000ea20000000800 */
[----:B----4-:R-:W-:-:S05]  /*3dc70*/  IMAD.WIDE R6, R252, 0x4, R194 ;  /* 0x00000004fc067825 */ /* 0x010fca00078e02c2 */
[----:B------:R4:W-:Y:S01]  /*3dc80*/  STL.64 [R1+0xb8], R6 ;  /* 0x0000b80601007387 */ /* 0x0009e20000100a00 */
[----:B------:R-:W-:Y:S01]  /*3dc90*/  VIADD R14, R19, 0xfffffdec ;  /* 0xfffffdec130e7836 */ /* 0x000fe20000000000 */
[----:B------:R-:W2:Y:S01]  /*3dca0*/  LDC R18, c[0x0][0x230] ;  /* 0x00008c00ff127b82 */ /* 0x000ea20000000800 */
[C---:B---3--:R-:W-:Y:S01]  /*3dcb0*/  IMAD.WIDE R22, R252.reuse, 0x4, R198 ;  /* 0x00000004fc167825 */ /* 0x048fe200078e02c6 */
[----:B------:R4:W-:Y:S04]  /*3dcc0*/  LDGSTS.E [R11+-0x6fff4], desc[UR8][R6.64], !P5 ;  /* 0x9000c000060b7fae */ /* 0x0009e8000e921848 */
[----:B------:R-:W-:Y:S01]  /*3dcd0*/  LDGSTS.E [R10+-0x6bff4], desc[UR8][R242.64], !P5 ;  /* 0x9400c000f20a7fae */ /* 0x000fe2000e921848 */
[----:B------:R-:W-:Y:S01]  /*3dce0*/  VIADD R96, R5, 0x100000 ;  /* 0x0010000005607836 */ /* 0x000fe20000000000 */
[----:B------:R-:W3:Y:S02]  /*3dcf0*/  LDC R19, c[0x0][0x230] ;  /* 0x00008c00ff137b82 */ /* 0x000ee40000000800 */
[----:B------:R-:W-:Y:S01]  /*3dd00*/  STL.64 [R1+0x1a70], R242 ;  /* 0x001a70f201007387 */ /* 0x000fe20000100a00 */
[----:B----4-:R-:W-:-:S03]  /*3dd10*/  IMAD.WIDE R6, R252, 0x4, R200 ;  /* 0x00000004fc067825 */ /* 0x010fc600078e02c8 */
[----:B------:R-:W-:Y:S01]  /*3dd20*/  STL.64 [R1+0xa8], R22 ;  /* 0x0000a81601007387 */ /* 0x000fe20000100a00 */
[----:B------:R-:W-:Y:S01]  /*3dd30*/  ISETP.GE.U32.AND P5, PT, R13, 0x7ffffd13, PT ;  /* 0x7ffffd130d00780c */ /* 0x000fe20003fa6070 */
[----:B------:R-:W4:Y:S02]  /*3dd40*/  LDC R173, c[0x0][0x230] ;  /* 0x00008c00ffad7b82 */ /* 0x000f240000000800 */
[----:B------:R-:W-:Y:S04]  /*3dd50*/  LDGSTS.E [R11+-0x68000], desc[UR8][R22.64], !P4 ;  /* 0x98000000160b7fae */ /* 0x000fe8000e121848 */
[----:B------:R1:W-:Y:S01]  /*3dd60*/  STL.64 [R1+0xa0], R6 ;  /* 0x0000a00601007387 */ /* 0x0003e20000100a00 */
[----:B------:R-:W-:Y:S01]  /*3dd70*/  IADD3 R97, R97, -0x25a, RZ ;  /* 0xfffffda661617810 */ /* 0x000fe20007ffe0ff */
[C---:B------:R-:W-:Y:S01]  /*3dd80*/  VIADD R94, R5.reuse, 0x100000 ;  /* 0x00100000055e7836 */ /* 0x040fe20000000000 */
[----:B------:R-:W-:Y:S01]  /*3dd90*/  IADD3 R95, R5, 0x100000, RZ ;  /* 0x00100000055f7810 */ /* 0x000fe20007ffe0ff */
[----:B------:R1:W-:Y:S01]  /*3dda0*/  LDGSTS.E [R10+-0x64000], desc[UR8][R6.64], !P4 ;  /* 0x9c000000060a7fae */ /* 0x0003e2000e121848 */
[----:B------:R-:W-:Y:S01]  /*3ddb0*/  VIADD R103, R103, 0xfffffda4 ;  /* 0xfffffda467677836 */ /* 0x000fe20000000000 */
[C---:B------:R-:W-:Y:S01]  /*3ddc0*/  IADD3 R102, R5.reuse, 0x100000, RZ ;  /* 0x0010000005667810 */ /* 0x040fe20007ffe0ff */
[C---:B------:R-:W-:Y:S01]  /*3ddd0*/  VIADD R101, R5.reuse, 0x100000 ;  /* 0x0010000005657836 */ /* 0x040fe20000000000 */
[----:B------:R-:W3:Y:S01]  /*3dde0*/  LDL.LU.64 R148, [R1+0x468] ;  /* 0x0004680001947983 */ /* 0x000ee20000300a00 */
[C---:B------:R-:W-:Y:S01]  /*3ddf0*/  IADD3 R100, R5.reuse, 0x100000, RZ ;  /* 0x0010000005647810 */ /* 0x040fe20007ffe0ff */
[----:B------:R-:W3:Y:S01]  /*3de00*/  LDC R208, c[0x0][0x230] ;  /* 0x00008c00ffd07b82 */ /* 0x000ee20000000800 */
[----:B-1----:R-:W-:Y:S01]  /*3de10*/  IMAD.WIDE R6, R252, 0x4, R202 ;  /* 0x00000004fc067825 */ /* 0x002fe200078e02ca */
[----:B------:R-:W-:-:S06]  /*3de20*/  IADD3 R155, R5, 0x100000, RZ ;  /* 0x00100000059b7810 */ /* 0x000fcc0007ffe0ff */
[----:B------:R-:W1:Y:S01]  /*3de30*/  LDC R184, c[0x0][0x230] ;  /* 0x00008c00ffb87b82 */ /* 0x000e620000000800 */
[----:B------:R2:W-:Y:S01]  /*3de40*/  STL.64 [R1+0x98], R6 ;  /* 0x0000980601007387 */ /* 0x0005e20000100a00 */
[----:B------:R-:W-:-:S03]  /*3de50*/  VIADD R13, R241, 0x100000 ;  /* 0x00100000f10d7836 */ /* 0x000fc60000000000 */
[----:B------:R-:W3:Y:S01]  /*3de60*/  LDL.LU.64 R150, [R1+0x478] ;  /* 0x0004780001967983 */ /* 0x000ee20000300a00 */
[----:B------:R-:W-:Y:S01]  /*3de70*/  VIADD R12, R17, 0xfffffd91 ;  /* 0xfffffd91110c7836 */ /* 0x000fe20000000000 */
[----:B------:R-:W-:Y:S01]  /*3de80*/  ISETP.GE.U32.AND P6, PT, R14, 0x7ffffd6d, PT ;  /* 0x7ffffd6d0e00780c */ /* 0x000fe20003fc6070 */
[----:B------:R-:W1:Y:S01]  /*3de90*/  LDC R17, c[0x0][0x230] ;  /* 0x00008c00ff117b82 */ /* 0x000e620000000800 */
[----:B------:R-:W3:Y:S04]  /*3dea0*/  LDL.LU.64 R146, [R1+0x480] ;  /* 0x0004800001927983 */ /* 0x000ee80000300a00 */
[----:B------:R2:W-:Y:S01]  /*3deb0*/  LDGSTS.E [R13+-0x67ffc], desc[UR8][R6.64], !P5 ;  /* 0x98004000060d7fae */ /* 0x0005e2000e921848 */
[----:B------:R-:W-:Y:S01]  /*3dec0*/  VIADD R154, R5, 0x100000 ;  /* 0x00100000059a7836 */ /* 0x000fe20000000000 */
[C---:B------:R-:W-:Y:S01]  /*3ded0*/  IADD3 R157, R2.reuse, 0x100000, RZ ;  /* 0x00100000029d7810 */ /* 0x040fe20007ffe0ff */
[----:B------:R-:W1:Y:S01]  /*3dee0*/  LDC R207, c[0x0][0x230] ;  /* 0x00008c00ffcf7b82 */ /* 0x000e620000000800 */
[C---:B------:R-:W-:Y:S01]  /*3def0*/  IADD3 R167, R2.reuse, 0x100000, RZ ;  /* 0x0010000002a77810 */ /* 0x040fe20007ffe0ff */
[----:B------:R-:W-:-:S02]  /*3df00*/  VIADD R166, R2, 0x100000 ;  /* 0x0010000002a67836 */ /* 0x000fc40000000000 */
[----:B------:R-:W-:Y:S02]  /*3df10*/  VIADD R174, R174, 0xfffffdc2 ;  /* 0xfffffdc2aeae7836 */ /* 0x000fe40000000000 */
[----:B------:R-:W-:Y:S01]  /*3df20*/  VIADD R172, R2, 0x100000 ;  /* 0x0010000002ac7836 */ /* 0x000fe20000000000 */
[----:B----4-:R-:W-:Y:S01]  /*3df30*/  IADD3 R173, R173, -0x23f, RZ ;  /* 0xfffffdc1adad7810 */ /* 0x010fe20007ffe0ff */
[----:B------:R-:W4:Y:S01]  /*3df40*/  LDC R202, c[0x0][0x230] ;  /* 0x00008c00ffca7b82 */ /* 0x000f220000000800 */
[----:B--2---:R-:W2:Y:S04]  /*3df50*/  LDL.LU.64 R6, [R1+0x488] ;  /* 0x0004880001067983 */ /* 0x004ea80000300a00 */
[----:B------:R-:W-:Y:S04]  /*3df60*/  STL.64 [R1+0x1a78], R244 ;  /* 0x001a78f401007387 */ /* 0x000fe80000100a00 */
[----:B------:R-:W-:Y:S04]  /*3df70*/  STL.64 [R1+0x1a80], R246 ;  /* 0x001a80f601007387 */ /* 0x000fe80000100a00 */
[----:B------:R-:W-:Y:S04]  /*3df80*/  STL.64 [R1+0x1a88], R248 ;  /* 0x001a88f801007387 */ /* 0x000fe80000100a00 */
[----:B------:R-:W4:Y:S01]  /*3df90*/  LDL.LU.64 R138, [R1+0x490] ;  /* 0x00049000018a7983 */ /* 0x000f220000300a00 */
[----:B------:R-:W-:-:S02]  /*3dfa0*/  ISETP.GE.U32.AND P4, PT, R12, 0x7ffffd12, PT ;  /* 0x7ffffd120c00780c */ /* 0x000fc40003f86070 */
[----:B------:R-:W-:Y:S01]  /*3dfb0*/  IADD3 R12, R241, 0x100000, RZ ;  /* 0x00100000f10c7810 */ /* 0x000fe20007ffe0ff */
[----:B------:R-:W4:Y:S01]  /*3dfc0*/  LDL.LU.64 R152, [R1+0x498] ;  /* 0x0004980001987983 */ /* 0x000f220000300a00 */
[----:B------:R-:W-:Y:S02]  /*3dfd0*/  IADD3 R14, R16, -0x270, RZ ;  /* 0xfffffd90100e7810 */ /* 0x000fe40007ffe0ff */
[----:B------:R-:W-:Y:S01]  /*3dfe0*/  IADD3 R13, R15, -0x216, RZ ;  /* 0xfffffdea0f0d7810 */ /* 0x000fe20007ffe0ff */
[----:B------:R-:W-:Y:S01]  /*3dff0*/  LDGSTS.E [R12+-0x63ffc], desc[UR8][R244.64], !P5 ;  /* 0x9c004000f40c7fae */ /* 0x000fe2000e921848 */
[----:B------:R-:W-:Y:S01]  /*3e000*/  ISETP.GE.U32.AND P5, PT, R14, 0x7ffffd11, PT ;  /* 0x7ffffd110e00780c */ /* 0x000fe20003fa6070 */
[----:B------:R-:W-:Y:S01]  /*3e010*/  VIADD R14, R20, 0xfffffdeb ;  /* 0xfffffdeb140e7836 */ /* 0x000fe20000000000 */
[----:B------:R-:W1:Y:S03]  /*3e020*/  LDC R16, c[0x0][0x230] ;  /* 0x00008c00ff107b82 */ /* 0x000e660000000800 */
[----:B------:R-:W-:Y:S04]  /*3e030*/  LDGSTS.E [R11+-0x67ff8], desc[UR8][R246.64], !P4 ;  /* 0x98008000f60b7fae */ /* 0x000fe8000e121848 */
[----:B------:R2:W-:Y:S01]  /*3e040*/  LDGSTS.E [R10+-0x63ff8], desc[UR8][R248.64], !P4 ;  /* 0x9c008000f80a7fae */ /* 0x0005e2000e121848 */
[----:B------:R-:W-:-:S03]  /*3e050*/  ISETP.GE.U32.AND P4, PT, R14, 0x7ffffd6c, PT ;  /* 0x7ffffd6c0e00780c */ /* 0x000fc60003f86070 */
[----:B------:R-:W-:Y:S04]  /*3e060*/  LDGSTS.E [R12+-0x67ff4], desc[UR8][R250.64], !P5 ;  /* 0x9800c000fa0c7fae */ /* 0x000fe8000e921848 */
[----:B------:R2:W-:Y:S01]  /*3e070*/  LDGSTS.E [R11+-0x63ff4], desc[UR8][R106.64], !P5 ;  /* 0x9c00c0006a0b7fae */ /* 0x0005e2000e921848 */
[----:B---3--:R-:W-:-:S03]  /*3e080*/  IMAD.WIDE R22, R252, 0x4, R148 ;  /* 0x00000004fc167825 */ /* 0x008fc600078e0294 */
[----:B------:R-:W3:Y:S04]  /*3e090*/  LDL.LU.64 R148, [R1+0x4a0] ;  /* 0x0004a00001947983 */ /* 0x000ee80000300a00 */
[----:B------:R-:W-:Y:S04]  /*3e0a0*/  STL.64 [R1+0x70], R22 ;  /* 0x0000701601007387 */ /* 0x000fe80000100a00 */
[----:B------:R4:W-:Y:S04]  /*3e0b0*/  STL.64 [R1+0x1a90], R250 ;  /* 0x001a90fa01007387 */ /* 0x0009e80000100a00 */
[----:B------:R-:W-:Y:S01]  /*3e0c0*/  STL.64 [R1+0x1a98], R106 ;  /* 0x001a986a01007387 */ /* 0x000fe20000100a00 */
[----:B------:R-:W-:-:S03]  /*3e0d0*/  IMAD.WIDE R242, R252, 0x4, R150 ;  /* 0x00000004fcf27825 */ /* 0x000fc600078e0296 */
[----:B------:R-:W3:Y:S01]  /*3e0e0*/  LDL.LU.64 R150, [R1+0x4a8] ;  /* 0x0004a80001967983 */ /* 0x000ee20000300a00 */
[----:B------:R-:W-:-:S05]  /*3e0f0*/  IMAD.WIDE R20, R252, 0x4, R146 ;  /* 0x00000004fc147825 */ /* 0x000fca00078e0292 */
[----:B------:R1:W-:Y:S04]  /*3e100*/  STL.64 [R1+0x60], R20 ;  /* 0x0000601401007387 */ /* 0x0003e80000100a00 */
[----:B------:R-:W3:Y:S01]  /*3e110*/  LDL.LU.64 R146, [R1+0x4b0] ;  /* 0x0004b00001927983 */ /* 0x000ee20000300a00 */
[----:B--2---:R-:W-:-:S03]  /*3e120*/  IMAD.WIDE R14, R252, 0x4, R6 ;  /* 0x00000004fc0e7825 */ /* 0x004fc600078e0206 */
[----:B------:R-:W2:Y:S01]  /*3e130*/  LDL.LU.64 R6, [R1+0x4b8] ;  /* 0x0004b80001067983 */ /* 0x000ea20000300a00 */
[C---:B------:R-:W-:Y:S01]  /*3e140*/  VIADD R10, R9.reuse, 0x100000 ;  /* 0x00100000090a7836 */ /* 0x040fe20000000000 */
[C---:B------:R-:W-:Y:S01]  /*3e150*/  IADD3 R11, R9.reuse, 0x100000, RZ ;  /* 0x00100000090b7810 */ /* 0x040fe20007ffe0ff */
[----:B------:R-:W-:-:S03]  /*3e160*/  VIADD R12, R9, 0x100000 ;  /* 0x00100000090c7836 */ /* 0x000fc60000000000 */
[----:B------:R-:W-:Y:S04]  /*3e170*/  LDGSTS.E [R10+-0x80000], desc[UR8][R22.64], !P1 ;  /* 0x80000000160a7fae */ /* 0x000fe8000c921848 */
[----:B------:R-:W-:Y:S04]  /*3e180*/  LDGSTS.E [R12+-0x7c000], desc[UR8][R242.64], !P1 ;  /* 0x84000000f20c7fae */ /* 0x000fe8000c921848 */
[----:B------:R1:W-:Y:S04]  /*3e190*/  LDGSTS.E [R11+-0x7fffc], desc[UR8][R20.64], !P2 ;  /* 0x80004000140b7fae */ /* 0x0003e8000d121848 */
[----:B------:R2:W-:Y:S01]  /*3e1a0*/  STL.64 [R1+0x58], R14 ;  /* 0x0000580e01007387 */ /* 0x0005e20000100a00 */
[----:B----4-:R-:W-:-:S03]  /*3e1b0*/  IMAD.WIDE R250, R252, 0x4, R152 ;  /* 0x00000004fcfa7825 */ /* 0x010fc600078e0298 */
[----:B------:R-:W-:Y:S01]  /*3e1c0*/  STL.64 [R1+0x1ac8], R242 ;  /* 0x001ac8f201007387 */ /* 0x000fe20000100a00 */
[----:B-1----:R-:W-:Y:S01]  /*3e1d0*/  IMAD.WIDE R20, R252, 0x4, R138 ;  /* 0x00000004fc147825 */ /* 0x002fe200078e028a */
[----:B------:R-:W-:Y:S02]  /*3e1e0*/  ISETP.GE.U32.AND P5, PT, R13, 0x7ffffd6b, PT ;  /* 0x7ffffd6b0d00780c */ /* 0x000fe40003fa6070 */
[----:B------:R-:W-:Y:S04]  /*3e1f0*/  LDGSTS.E [R10+-0x7bffc], desc[UR8][R14.64], !P2 ;  /* 0x840040000e0a7fae */ /* 0x000fe8000d121848 */
[----:B------:R1:W-:Y:S04]  /*3e200*/  STL.64 [R1+0x50], R20 ;  /* 0x0000501401007387 */ /* 0x0003e80000100a00 */
[----:B------:R-:W4:Y:S04]  /*3e210*/  LDL.LU.64 R136, [R1+0x4c0] ;  /* 0x0004c00001887983 */ /* 0x000f280000300a00 */
[----:B------:R-:W4:Y:S04]  /*3e220*/  LDL.LU.64 R138, [R1+0x4c8] ;  /* 0x0004c800018a7983 */ /* 0x000f280000300a00 */
[----:B------:R-:W4:Y:S01]  /*3e230*/  LDL.LU.64 R152, [R1+0x4d0] ;  /* 0x0004d00001987983 */ /* 0x000f220000300a00 */
[----:B------:R-:W-:-:S02]  /*3e240*/  IADD3 R13, R18, -0x217, RZ ;  /* 0xfffffde9120d7810 */ /* 0x000fc40007ffe0ff */
[----:B------:R-:W1:Y:S01]  /*3e250*/  LDC R18, c[0x0][0x230] ;  /* 0x00008c00ff127b82 */ /* 0x000e620000000800 */
[----:B------:R-:W-:Y:S01]  /*3e260*/  LDGSTS.E [R12+-0x7fff8], desc[UR8][R20.64], !P3 ;  /* 0x80008000140c7fae */ /* 0x000fe2000d921848 */
[----:B------:R-:W-:Y:S02]  /*3e270*/  ISETP.GE.U32.AND P1, PT, R13, 0x7ffffd6a, PT ;  /* 0x7ffffd6a0d00780c */ /* 0x000fe40003f26070 */
[----:B------:R-:W-:Y:S01]  /*3e280*/  IADD3 R13, R19, -0x232, RZ ;  /* 0xfffffdce130d7810 */ /* 0x000fe20007ffe0ff */
[----:B------:R-:W-:Y:S03]  /*3e290*/  LDGSTS.E [R11+-0x7bff8], desc[UR8][R250.64], !P3 ;  /* 0x84008000fa0b7fae */ /* 0x000fe6000d921848 */
[----:B------:R-:W-:Y:S01]  /*3e2a0*/  ISETP.GE.U32.AND P3, PT, R13, 0x7ffffd4f, PT ;  /* 0x7ffffd4f0d00780c */ /* 0x000fe20003f66070 */
[C---:B---3--:R-:W-:Y:S02]  /*3e2b0*/  IMAD.WIDE R248, R252.reuse, 0x4, R148 ;  /* 0x00000004fcf87825 */ /* 0x048fe400078e0294 */
[----:B------:R-:W3:Y:S04]  /*3e2c0*/  LDL.LU.64 R148, [R1+0x4d8] ;  /* 0x0004d80001947983 */ /* 0x000ee80000300a00 */
[----:B------:R-:W-:Y:S04]  /*3e2d0*/  STL.64 [R1+0x1ad0], R250 ;  /* 0x001ad0fa01007387 */ /* 0x000fe80000100a00 */
[----:B------:R-:W-:Y:S04]  /*3e2e0*/  STL.64 [R1+0x1ad8], R248 ;  /* 0x001ad8f801007387 */ /* 0x000fe80000100a00 */
[----:B------:R1:W-:Y:S01]  /*3e2f0*/  LDGSTS.E [R10+-0x7fff4], desc[UR8][R248.64], !P6 ;  /* 0x8000c000f80a7fae */ /* 0x0003e2000f121848 */
[----:B------:R-:W-:-:S03]  /*3e300*/  IMAD.WIDE R246, R252, 0x4, R150 ;  /* 0x00000004fcf67825 */ /* 0x000fc600078e0296 */
[----:B------:R-:W3:Y:S01]  /*3e310*/  LDL.LU.64 R150, [R1+0x4e0] ;  /* 0x0004e00001967983 */ /* 0x000ee20000300a00 */
[----:B-1----:R-:W-:-:S03]  /*3e320*/  IMAD.WIDE R10, R252, 0x4, R146 ;  /* 0x00000004fc0a7825 */ /* 0x002fc600078e0292 */
[----:B------:R-:W3:Y:S01]  /*3e330*/  LDL.LU.64 R146, [R1+0x4e8] ;  /* 0x0004e80001927983 */ /* 0x000ee20000300a00 */
[----:B--2---:R-:W-:-:S03]  /*3e340*/  IMAD.WIDE R12, R252, 0x4, R6 ;  /* 0x00000004fc0c7825 */ /* 0x004fc600078e0206 */
[----:B------:R-:W2:Y:S01]  /*3e350*/  LDL.LU.64 R6, [R1+0x4f0] ;  /* 0x0004f00001067983 */ /* 0x000ea20000300a00 */
[----:B------:R-:W-:Y:S01]  /*3e360*/  VIADD R14, R16, 0xfffffdcf ;  /* 0xfffffdcf100e7836 */ /* 0x000fe20000000000 */
[----:B------:R-:W-:-:S04]  /*3e370*/  IADD3 R16, R9, 0x100000, RZ ;  /* 0x0010000009107810 */ /* 0x000fc80007ffe0ff */
[----:B------:R-:W-:Y:S01]  /*3e380*/  ISETP.GE.U32.AND P2, PT, R14, 0x7ffffd50, PT ;  /* 0x7ffffd500e00780c */ /* 0x000fe20003f46070 */
[----:B------:R-:W-:Y:S01]  /*3e390*/  VIADD R17, R17, 0xfffffdcd ;  /* 0xfffffdcd11117836 */ /* 0x000fe20000000000 */
[----:B------:R1:W-:Y:S01]  /*3e3a0*/  LDGSTS.E [R16+-0x7bff4], desc[UR8][R246.64], !P6 ;  /* 0x8400c000f6107fae */ /* 0x0003e2000f121848 */
[C---:B------:R-:W-:Y:S01]  /*3e3b0*/  VIADD R15, R9.reuse, 0x100000 ;  /* 0x00100000090f7836 */ /* 0x040fe20000000000 */
[----:B------:R-:W-:Y:S02]  /*3e3c0*/  IADD3 R14, R9, 0x100000, RZ ;  /* 0x00100000090e7810 */ /* 0x000fe40007ffe0ff */
[----:B------:R-:W-:Y:S01]  /*3e3d0*/  ISETP.GE.U32.AND P6, PT, R17, 0x7ffffd4e, PT ;  /* 0x7ffffd4e1100780c */ /* 0x000fe20003fc6070 */
[----:B------:R-:W-:Y:S01]  /*3e3e0*/  STL.64 [R1+0x1ae0], R246 ;  /* 0x001ae0f601007387 */ /* 0x000fe20000100a00 */
[----:B-1----:R-:W-:-:S05]  /*3e3f0*/  VIADD R16, R18, 0xfffffdcc ;  /* 0xfffffdcc12107836 */ /* 0x002fca0000000000 */
[----:B------:R-:W-:Y:S01]  /*3e400*/  LDGSTS.E [R15+-0x78000], desc[UR8][R10.64], !P2 ;  /* 0x880000000a0f7fae */ /* 0x000fe2000d121848 */
[----:B------:R-:W-:-:S03]  /*3e410*/  VIADD R23, R9, 0x100000 ;  /* 0x0010000009177836 */ /* 0x000fc60000000000 */
[----:B------:R-:W-:Y:S04]  /*3e420*/  STL.64 [R1+0x1aa0], R10 ;  /* 0x001aa00a01007387 */ /* 0x000fe80000100a00 */
[----:B------:R1:W-:Y:S01]  /*3e430*/  LDGSTS.E [R14+-0x74000], desc[UR8][R12.64], !P2 ;  /* 0x8c0000000c0e7fae */ /* 0x0003e2000d121848 */
[----:B------:R-:W-:-:S03]  /*3e440*/  ISETP.GE.U32.AND P2, PT, R16, 0x7ffffd4d, PT ;  /* 0x7ffffd4d1000780c */ /* 0x000fc60003f46070 */
[----:B------:R-:W-:Y:S01]  /*3e450*/  STL.64 [R1+0x1aa8], R12 ;  /* 0x001aa80c01007387 */ /* 0x000fe20000100a00 */
[----:B------:R-:W-:Y:S01]  /*3e460*/  IADD3 R22, R9, 0x100000, RZ ;  /* 0x0010000009167810 */ /* 0x000fe20007ffe0ff */
[----:B----4-:R-:W-:-:S04]  /*3e470*/  IMAD.WIDE R16, R252, 0x4, R138 ;  /* 0x00000004fc107825 */ /* 0x010fc800078e028a */
[C---:B-1----:R-:W-:Y:S02]  /*3e480*/  IMAD.WIDE R14, R252.reuse, 0x4, R136 ;  /* 0x00000004fc0e7825 */ /* 0x042fe400078e0288 */
[----:B------:R-:W4:Y:S02]  /*3e490*/  LDL.LU.64 R136, [R1+0x4f8] ;  /* 0x0004f80001887983 */ /* 0x000f240000300a00 */
[C---:B------:R-:W-:Y:S02]  /*3e4a0*/  IMAD.WIDE R18, R252.reuse, 0x4, R152 ;  /* 0x00000004fc127825 */ /* 0x040fe400078e0298 */
[----:B------:R-:W4:Y:S04]  /*3e4b0*/  LDL.LU.64 R138, [R1+0x500] ;  /* 0x00050000018a7983 */ /* 0x000f280000300a00 */
[----:B------:R-:W4:Y:S04]  /*3e4c0*/  LDL.LU.64 R152, [R1+0x508] ;  /* 0x0005080001987983 */ /* 0x000f280000300a00 */
[----:B------:R-:W-:Y:S04]  /*3e4d0*/  LDGSTS.E [R25+-0x77ffc], desc[UR8][R14.64], !P3 ;  /* 0x880040000e197fae */ /* 0x000fe8000d921848 */
[----:B------:R-:W-:Y:S04]  /*3e4e0*/  LDGSTS.E [R24+-0x73ffc], desc[UR8][R16.64], !P3 ;  /* 0x8c00400010187fae */ /* 0x000fe8000d921848 */
[----:B------:R-:W-:Y:S01]  /*3e4f0*/  LDGSTS.E [R23+-0x77ff8], desc[UR8][R18.64], !P6 ;  /* 0x8800800012177fae */ /* 0x000fe2000f121848 */
[----:B---3--:R-:W-:-:S03]  /*3e500*/  IMAD.WIDE R20, R252, 0x4, R148 ;  /* 0x00000004fc147825 */ /* 0x008fc600078e0294 */
[----:B------:R-:W3:Y:S04]  /*3e510*/  LDL.LU.64 R148, [R1+0x510] ;  /* 0x0005100001947983 */ /* 0x000ee80000300a00 */
[----:B------:R-:W-:Y:S04]  /*3e520*/  STL.64 [R1+0x1ab0], R14 ;  /* 0x001ab00e01007387 */ /* 0x000fe80000100a00 */
[----:B------:R-:W-:Y:S04]  /*3e530*/  STL.64 [R1+0x1ab8], R16 ;  /* 0x001ab81001007387 */ /* 0x000fe80000100a00 */
[----:B------:R1:W-:Y:S04]  /*3e540*/  STL.64 [R1+0x1ac0], R18 ;  /* 0x001ac01201007387 */ /* 0x0003e80000100a00 */
[----:B------:R1:W-:Y:S04]  /*3e550*/  LDGSTS.E [R22+-0x73ff8], desc[UR8][R20.64], !P6 ;  /* 0x8c00800014167fae */ /* 0x0003e8000f121848 */
[----:B------:R-:W-:Y:S01]  /*3e560*/  STL.64 [R1+0x1ae8], R20 ;  /* 0x001ae81401007387 */ /* 0x000fe20000100a00 */
[----:B-1----:R-:W-:-:S03]  /*3e570*/  IMAD.WIDE R22, R252, 0x4, R150 ;  /* 0x00000004fc167825 */ /* 0x002fc600078e0296 */
[----:B------:R-:W3:Y:S01]  /*3e580*/  LDL.LU.64 R150, [R1+0x518] ;  /* 0x0005180001967983 */ /* 0x000ee20000300a00 */
[----:B------:R-:W-:-:S03]  /*3e590*/  IMAD.WIDE R24, R252, 0x4, R146 ;  /* 0x00000004fc187825 */ /* 0x000fc600078e0292 */
[----:B------:R-:W3:Y:S01]  /*3e5a0*/  LDL.LU.64 R146, [R1+0x520] ;  /* 0x0005200001927983 */ /* 0x000ee20000300a00 */
[----:B--2---:R-:W-:-:S03]  /*3e5b0*/  IMAD.WIDE R58, R252, 0x4, R6 ;  /* 0x00000004fc3a7825 */ /* 0x004fc600078e0206 */
[----:B------:R-:W2:Y:S04]  /*3e5c0*/  LDL.LU.64 R6, [R1+0x530] ;  /* 0x0005300001067983 */ /* 0x000ea80000300a00 */
[----:B------:R-:W-:Y:S04]  /*3e5d0*/  STL.64 [R1+0x1af0], R22 ;  /* 0x001af01601007387 */ /* 0x000fe80000100a00 */
[----:B------:R-:W-:Y:S04]  /*3e5e0*/  STL.64 [R1+0x1af8], R24 ;  /* 0x001af81801007387 */ /* 0x000fe80000100a00 */
[----:B------:R1:W-:Y:S01]  /*3e5f0*/  STL.64 [R1+0x1b00], R58 ;  /* 0x001b003a01007387 */ /* 0x0003e20000100a00 */
[----:B----4-:R-:W-:-:S04]  /*3e600*/  IMAD.WIDE R60, R252, 0x4, R136 ;  /* 0x00000004fc3c7825 */ /* 0x010fc800078e0288 */
[----:B------:R-:W-:-:S04]  /*3e610*/  IMAD.WIDE R62, R252, 0x4, R138 ;  /* 0x00000004fc3e7825 */ /* 0x000fc800078e028a */
[C---:B------:R-:W-:Y:S01]  /*3e620*/  IMAD.WIDE R64, R252.reuse, 0x4, R152 ;  /* 0x00000004fc407825 */ /* 0x040fe200078e0298 */
[----:B------:R-:W4:Y:S04]  /*3e630*/  LDL.LU.64 R138, [R1+0x540] ;  /* 0x00054000018a7983 */ /* 0x000f280000300a00 */
[----:B------:R-:W4:Y:S01]  /*3e640*/  LDL.LU.64 R152, [R1+0x550] ;  /* 0x0005500001987983 */ /* 0x000f220000300a00 */
[----:B---3--:R-:W-:Y:S01]  /*3e650*/  IMAD.WIDE R66, R252, 0x4, R148 ;  /* 0x00000004fc427825 */ /* 0x008fe200078e0294 */
[----:B------:R-:W-:Y:S02]  /*3e660*/  ISETP.GE.U32.AND P3, PT, R26, 0x7ffffd30, PT ;  /* 0x7ffffd301a00780c */ /* 0x000fe40003f66070 */
[----:B------:R-:W3:Y:S04]  /*3e670*/  LDL.LU.64 R148, [R1+0x560] ;  /* 0x0005600001947983 */ /* 0x000ee80000300a00 */
[----:B------:R-:W-:Y:S04]  /*3e680*/  STL.64 [R1+0x1b08], R60 ;  /* 0x001b083c01007387 */ /* 0x000fe80000100a00 */
[----:B------:R-:W-:Y:S04]  /*3e690*/  STL.64 [R1+0x1b10], R62 ;  /* 0x001b103e01007387 */ /* 0x000fe80000100a00 */
[----:B------:R-:W-:Y:S04]  /*3e6a0*/  STL.64 [R1+0x1b18], R64 ;  /* 0x001b184001007387 */ /* 0x000fe80000100a00 */
[----:B------:R-:W-:Y:S01]  /*3e6b0*/  STL.64 [R1+0x1b20], R66 ;  /* 0x001b204201007387 */ /* 0x000fe20000100a00 */
[----:B------:R-:W-:-:S03]  /*3e6c0*/  ISETP.GE.U32.AND P6, PT, R29, 0x7ffffd2f, PT ;  /* 0x7ffffd2f1d00780c */ /* 0x000fc60003fc6070 */
[----:B------:R1:W-:Y:S01]  /*3e6d0*/  LDGSTS.E [R28+-0x77ff4], desc[UR8][R22.64], !P2 ;  /* 0x8800c000161c7fae */ /* 0x0003e2000d121848 */
[----:B------:R-:W-:-:S03]  /*3e6e0*/  IMAD.WIDE R68, R252, 0x4, R150 ;  /* 0x00000004fc447825 */ /* 0x000fc600078e0296 */
[----:B------:R-:W-:Y:S04]  /*3e6f0*/  LDGSTS.E [R27+-0x73ff4], desc[UR8][R24.64], !P2 ;  /* 0x8c00c000181b7fae */ /* 0x000fe8000d121848 */
[----:B------:R-:W3:Y:S01]  /*3e700*/  LDL.LU.64 R150, [R1+0x568] ;  /* 0x0005680001967983 */ /* 0x000ee20000300a00 */
[----:B------:R-:W-:-:S03]  /*3e710*/  IMAD.WIDE R70, R252, 0x4, R146 ;  /* 0x00000004fc467825 */ /* 0x000fc600078e0292 */
[----:B------:R-:W3:Y:S01]  /*3e720*/  LDL.LU.64 R146, [R1+0x570] ;  /* 0x0005700001927983 */ /* 0x000ee20000300a00 */
[----:B--2---:R-:W-:-:S03]  /*3e730*/  IMAD.WIDE R72, R252, 0x4, R6 ;  /* 0x00000004fc487825 */ /* 0x004fc600078e0206 */
[----:B------:R-:W2:Y:S04]  /*3e740*/  LDL.LU.64 R6, [R1+0x578] ;  /* 0x0005780001067983 */ /* 0x000ea80000300a00 */
[----:B------:R-:W-:Y:S04]  /*3e750*/  STL.64 [R1+0x1b28], R68 ;  /* 0x001b284401007387 */ /* 0x000fe80000100a00 */
[----:B------:R-:W-:Y:S04]  /*3e760*/  STL.64 [R1+0x1b30], R70 ;  /* 0x001b304601007387 */ /* 0x000fe80000100a00 */
[----:B------:R-:W-:Y:S01]  /*3e770*/  STL.64 [R1+0x1b38], R72 ;  /* 0x001b384801007387 */ /* 0x000fe20000100a00 */
[----:B----4-:R-:W-:-:S03]  /*3e780*/  IMAD.WIDE R108, R252, 0x4, R138 ;  /* 0x00000004fc6c7825 */ /* 0x010fc600078e028a */
[----:B------:R-:W4:Y:S01]  /*3e790*/  LDL.LU.64 R138, [R1+0x580] ;  /* 0x00058000018a7983 */ /* 0x000f220000300a00 */
[----:B------:R-:W-:-:S03]  /*3e7a0*/  IMAD.WIDE R110, R252, 0x4, R152 ;  /* 0x00000004fc6e7825 */ /* 0x000fc600078e0298 */
[----:B------:R-:W4:Y:S01]  /*3e7b0*/  LDL.LU.64 R152, [R1+0x588] ;  /* 0x0005880001987983 */ /* 0x000f220000300a00 */
[----:B---3--:R-:W-:-:S03]  /*3e7c0*/  IMAD.WIDE R112, R252, 0x4, R148 ;  /* 0x00000004fc707825 */ /* 0x008fc600078e0294 */
[----:B------:R-:W3:Y:S04]  /*3e7d0*/  LDL.LU.64 R148, [R1+0x590] ;  /* 0x0005900001947983 */ /* 0x000ee80000300a00 */
[----:B------:R-:W-:Y:S04]  /*3e7e0*/  STL.64 [R1+0x1b40], R108 ;  /* 0x001b406c01007387 */ /* 0x000fe80000100a00 */
[----:B------:R-:W-:Y:S04]  /*3e7f0*/  STL.64 [R1+0x1b48], R110 ;  /* 0x001b486e01007387 */ /* 0x000fe80000100a00 */
[----:B------:R-:W-:Y:S01]  /*3e800*/  STL.64 [R1+0x1b50], R112 ;  /* 0x001b507001007387 */ /* 0x000fe20000100a00 */
[----:B------:R-:W-:-:S03]  /*3e810*/  IMAD.WIDE R114, R252, 0x4, R150 ;  /* 0x00000004fc727825 */ /* 0x000fc600078e0296 */
        /* <DEDUP_REMOVED lines=8> */
[----:B----4-:R-:W-:-:S04]  /*3e8a0*/  IMAD.WIDE R120, R252, 0x4, R138 ;  /* 0x00000004fc787825 */ /* 0x010fc800078e028a */
[C---:B------:R-:W-:Y:S02]  /*3e8b0*/  IMAD.WIDE R122, R252.reuse, 0x4, R152 ;  /* 0x00000004fc7a7825 */ /* 0x040fe400078e0298 */
[----:B------:R-:W4:Y:S02]  /*3e8c0*/  LDL.LU.64 R152, [R1+0x5b0] ;  /* 0x0005b00001987983 */ /* 0x000f240000300a00 */
[C---:B---3--:R-:W-:Y:S02]  /*3e8d0*/  IMAD.WIDE R244, R252.reuse, 0x4, R148 ;  /* 0x00000004fcf47825 */ /* 0x048fe400078e0294 */
[----:B------:R-:W3:Y:S04]  /*3e8e0*/  LDL.LU.64 R148, [R1+0x5b8] ;  /* 0x0005b80001947983 */ /* 0x000ee80000300a00 */
        /* <DEDUP_REMOVED lines=9> */
[----:B------:R-:W-:Y:S04]  /*3e980*/  STL.64 [R1+0x1b88], R106 ;  /* 0x001b886a01007387 */ /* 0x000fe80000100a00 */
[----:B------:R-:W2:Y:S04]  /*3e990*/  LDL.LU.64 R138, [R1+0x5d8] ;  /* 0x0005d800018a7983 */ /* 0x000ea80000300a00 */
[----:B------:R-:W2:Y:S01]  /*3e9a0*/  LDL.LU.64 R6, [R1+0x5e0] ;  /* 0x0005e00001067983 */ /* 0x000ea20000300a00 */
[----:B-1----:R-:W-:Y:S02]  /*3e9b0*/  VIADD R28, R30, 0xfffffdad ;  /* 0xfffffdad1e1c7836 */ /* 0x002fe40000000000 */
[----:B------:R-:W-:-:S02]  /*3e9c0*/  VIADD R26, R9, 0x100000 ;  /* 0x00100000091a7836 */ /* 0x000fc40000000000 */
[C---:B------:R-:W-:Y:S01]  /*3e9d0*/  VIADD R29, R9.reuse, 0x100000 ;  /* 0x00100000091d7836 */ /* 0x040fe20000000000 */
[----:B------:R-:W-:Y:S02]  /*3e9e0*/  ISETP.GE.U32.AND P2, PT, R28, 0x7ffffd2e, PT ;  /* 0x7ffffd2e1c00780c */ /* 0x000fe40003f46070 */
[----:B------:R-:W-:Y:S01]  /*3e9f0*/  LDGSTS.E [R26+-0x70000], desc[UR8][R58.64], !P3 ;  /* 0x900000003a1a7fae */ /* 0x000fe2000d921848 */
[----:B------:R-:W-:Y:S02]  /*3ea00*/  IADD3 R28, R9, 0x100000, RZ ;  /* 0x00100000091c7810 */ /* 0x000fe40007ffe0ff */
[----:B------:R-:W-:Y:S01]  /*3ea10*/  IADD3 R30, R33, -0x254, RZ ;  /* 0xfffffdac211e7810 */ /* 0x000fe20007ffe0ff */
[----:B------:R1:W-:Y:S01]  /*3ea20*/  LDGSTS.E [R29+-0x6c000], desc[UR8][R60.64], !P3 ;  /* 0x940000003c1d7fae */ /* 0x0003e2000d921848 */
[----:B------:R-:W4:Y:S02]  /*3ea30*/  LDC R33, c[0x0][0x230] ;  /* 0x00008c00ff217b82 */ /* 0x000f240000000800 */
[----:B------:R-:W-:Y:S01]  /*3ea40*/  ISETP.GE.U32.AND P3, PT, R30, 0x7ffffd2d, PT ;  /* 0x7ffffd2d1e00780c */ /* 0x000fe20003f66070 */
[----:B------:R-:W-:Y:S04]  /*3ea50*/  LDGSTS.E [R28+-0x6fffc], desc[UR8][R62.64], !P6 ;  /* 0x900040003e1c7fae */ /* 0x000fe8000f121848 */
[----:B------:R-:W-:Y:S01]  /*3ea60*/  LDGSTS.E [R27+-0x6bffc], desc[UR8][R64.64], !P6 ;  /* 0x94004000401b7fae */ /* 0x000fe2000f121848 */
[----:B-1----:R-:W-:-:S03]  /*3ea70*/  VIADD R29, R31, 0xfffffd8f ;  /* 0xfffffd8f1f1d7836 */ /* 0x002fc60000000000 */
[----:B------:R-:W-:Y:S01]  /*3ea80*/  LDGSTS.E [R26+-0x6fff8], desc[UR8][R66.64], !P2 ;  /* 0x90008000421a7fae */ /* 0x000fe2000d121848 */
[----:B------:R-:W1:Y:S01]  /*3ea90*/  LDC R31, c[0x0][0x230] ;  /* 0x00008c00ff1f7b82 */ /* 0x000e620000000800 */
[----:B------:R-:W-:Y:S02]  /*3eaa0*/  ISETP.GE.U32.AND P6, PT, R29, 0x7ffffd10, PT ;  /* 0x7ffffd101d00780c */ /* 0x000fe40003fc6070 */
[----:B------:R4:W-:Y:S01]  /*3eab0*/  LDGSTS.E [R28+-0x6bff8], desc[UR8][R68.64], !P2 ;  /* 0x94008000441c7fae */ /* 0x0009e2000d121848 */
[----:B------:R-:W-:-:S03]  /*3eac0*/  IADD3 R29, R35, -0x273, RZ ;  /* 0xfffffd8d231d7810 */ /* 0x000fc60007ffe0ff */
[----:B------:R-:W-:Y:S01]  /*3ead0*/  LDGSTS.E [R27+-0x6fff4], desc[UR8][R70.64], !P3 ;  /* 0x9000c000461b7fae */ /* 0x000fe2000d921848 */
[----:B------:R-:W-:Y:S02]  /*3eae0*/  VIADD R30, R34, 0xfffffde8 ;  /* 0xfffffde8221e7836 */ /* 0x000fe40000000000 */
[----:B------:R-:W1:Y:S01]  /*3eaf0*/  LDC R34, c[0x0][0x230] ;  /* 0x00008c00ff227b82 */ /* 0x000e620000000800 */
[----:B------:R-:W-:Y:S01]  /*3eb00*/  LDGSTS.E [R26+-0x6bff4], desc[UR8][R72.64], !P3 ;  /* 0x9400c000481a7fae */ /* 0x000fe2000d921848 */
[----:B----4-:R-:W-:Y:S02]  /*3eb10*/  IADD3 R28, R32, -0x272, RZ ;  /* 0xfffffd8e201c7810 */ /* 0x010fe40007ffe0ff */
[----:B------:R-:W-:Y:S01]  /*3eb20*/  ISETP.GE.U32.AND P3, PT, R30, 0x7ffffd69, PT ;  /* 0x7ffffd691e00780c */ /* 0x000fe20003f66070 */
[----:B------:R-:W-:Y:S01]  /*3eb30*/  STL.64 [R1+0x1b90], R18 ;  /* 0x001b901201007387 */ /* 0x000fe20000100a00 */
[----:B------:R-:W-:Y:S01]  /*3eb40*/  ISETP.GE.U32.AND P2, PT, R28, 0x7ffffd0f, PT ;  /* 0x7ffffd0f1c00780c */ /* 0x000fe20003f46070 */
[----:B------:R-:W-:Y:S01]  /*3eb50*/  VIADD R28, R9, 0x100000 ;  /* 0x00100000091c7836 */ /* 0x000fe20000000000 */
[----:B------:R-:W4:Y:S04]  /*3eb60*/  LDC R30, c[0x0][0x230] ;  /* 0x00008c00ff1e7b82 */ /* 0x000f280000000800 */
[----:B------:R-:W-:Y:S04]  /*3eb70*/  LDGSTS.E [R28+-0x68000], desc[UR8][R108.64], !P6 ;  /* 0x980000006c1c7fae */ /* 0x000fe8000f121848 */
[----:B------:R-:W-:Y:S01]  /*3eb80*/  LDGSTS.E [R27+-0x64000], desc[UR8][R110.64], !P6 ;  /* 0x9c0000006e1b7fae */ /* 0x000fe2000f121848 */
[----:B------:R-:W-:Y:S01]  /*3eb90*/  ISETP.GE.U32.AND P6, PT, R29, 0x7ffffd0e, PT ;  /* 0x7ffffd0e1d00780c */ /* 0x000fe20003fc6070 */
[----:B------:R-:W-:Y:S01]  /*3eba0*/  IMAD.WIDE R14, R252, 0x4, R152 ;  /* 0x00000004fc0e7825 */ /* 0x000fe200078e0298 */
[----:B------:R-:W-:Y:S01]  /*3ebb0*/  IADD3 R29, R33, -0x274, RZ ;  /* 0xfffffd8c211d7810 */ /* 0x000fe20007ffe0ff */
[----:B------:R-:W-:Y:S01]  /*3ebc0*/  LDGSTS.E [R26+-0x67ffc], desc[UR8][R112.64], !P2 ;  /* 0x98004000701a7fae */ /* 0x000fe2000d121848 */
[----:B------:R-:W2:Y:S03]  /*3ebd0*/  LDC R32, c[0x0][0x230] ;  /* 0x00008c00ff207b82 */ /* 0x000ea60000000800 */
[----:B------:R1:W-:Y:S01]  /*3ebe0*/  LDGSTS.E [R28+-0x63ffc], desc[UR8][R114.64], !P2 ;  /* 0x9c004000721c7fae */ /* 0x0003e2000d121848 */
[----:B------:R-:W-:-:S03]  /*3ebf0*/  ISETP.GE.U32.AND P2, PT, R29, 0x7ffffd0d, PT ;  /* 0x7ffffd0d1d00780c */ /* 0x000fc60003f46070 */
[----:B------:R-:W2:Y:S04]  /*3ec00*/  LDL.LU.64 R152, [R1+0x5e8] ;  /* 0x0005e80001987983 */ /* 0x000ea80000300a00 */
[----:B------:R-:W-:Y:S01]  /*3ec10*/  LDGSTS.E [R27+-0x67ff8], desc[UR8][R116.64], !P6 ;  /* 0x98008000741b7fae */ /* 0x000fe2000f121848 */
[----:B-1----:R-:W-:-:S03]  /*3ec20*/  VIADD R28, R31, 0xfffffde7 ;  /* 0xfffffde71f1c7836 */ /* 0x002fc60000000000 */
[----:B------:R1:W-:Y:S01]  /*3ec30*/  LDGSTS.E [R26+-0x63ff8], desc[UR8][R118.64], !P6 ;  /* 0x9c008000761a7fae */ /* 0x0003e2000f121848 */
[----:B------:R-:W4:Y:S01]  /*3ec40*/  LDC R31, c[0x0][0x230] ;  /* 0x00008c00ff1f7b82 */ /* 0x000f220000000800 */
[----:B------:R-:W-:Y:S01]  /*3ec50*/  ISETP.GE.U32.AND P6, PT, R28, 0x7ffffd68, PT ;  /* 0x7ffffd681c00780c */ /* 0x000fe20003fc6070 */
[----:B------:R-:W-:-:S05]  /*3ec60*/  VIADD R28, R9, 0x100000 ;  /* 0x00100000091c7836 */ /* 0x000fca0000000000 */
[----:B------:R-:W-:Y:S01]  /*3ec70*/  LDGSTS.E [R28+-0x67ff4], desc[UR8][R120.64], !P2 ;  /* 0x9800c000781c7fae */ /* 0x000fe2000d121848 */
[----:B-1----:R-:W-:-:S03]  /*3ec80*/  IADD3 R26, R8, 0x100000, RZ ;  /* 0x00100000081a7810 */ /* 0x002fc60007ffe0ff */
[----:B------:R1:W-:Y:S04]  /*3ec90*/  LDGSTS.E [R27+-0x63ff4], desc[UR8][R122.64], !P2 ;  /* 0x9c00c0007a1b7fae */ /* 0x0003e8000d121848 */
[----:B------:R-:W-:Y:S04]  /*3eca0*/  LDGSTS.E [R26+-0x80000], desc[UR8][R244.64], !P4 ;  /* 0x80000000f41a7fae */ /* 0x000fe8000e121848 */
[----:B------:R-:W-:Y:S01]  /*3ecb0*/  LDGSTS.E [R26+-0x7c000], desc[UR8][R106.64], !P4 ;  /* 0x840000006a1a7fae */ /* 0x000fe2000e121848 */
[----:B-1----:R-:W-:Y:S01]  /*3ecc0*/  IADD3 R27, R8, 0x100000, RZ ;  /* 0x00100000081b7810 */ /* 0x002fe20007ffe0ff */
[----:B------:R-:W-:-:S04]  /*3ecd0*/  VIADD R28, R34, 0xfffffdcb ;  /* 0xfffffdcb221c7836 */ /* 0x000fc80000000000 */
[----:B------:R4:W-:Y:S01]  /*3ece0*/  LDGSTS.E [R27+-0x7fffc], desc[UR8][R18.64], !P5 ;  /* 0x80004000121b7fae */ /* 0x0009e2000e921848 */
[----:B------:R-:W-:Y:S02]  /*3ecf0*/  ISETP.GE.U32.AND P4, PT, R28, 0x7ffffd4c, PT ;  /* 0x7ffffd4c1c00780c */ /* 0x000fe40003f86070 */
[----:B------:R-:W-:Y:S01]  /*3ed00*/  IADD3 R28, R8, 0x100000, RZ ;  /* 0x00100000081c7810 */ /* 0x000fe20007ffe0ff */
[----:B------:R-:W-:Y:S04]  /*3ed10*/  LDGSTS.E [R26+-0x7bffc], desc[UR8][R16.64], !P5 ;  /* 0x84004000101a7fae */ /* 0x000fe8000e921848 */
[----:B------:R1:W-:Y:S01]  /*3ed20*/  LDGSTS.E [R28+-0x7fff8], desc[UR8][R14.64], !P1 ;  /* 0x800080000e1c7fae */ /* 0x0003e2000c921848 */
[----:B----4-:R-:W-:-:S05]  /*3ed30*/  VIADD R27, R30, 0xfffffdca ;  /* 0xfffffdca1e1b7836 */ /* 0x010fca0000000000 */
[----:B------:R-:W-:Y:S01]  /*3ed40*/  ISETP.GE.U32.AND P5, PT, R27, 0x7ffffd4b, PT ;  /* 0x7ffffd4b1b00780c */ /* 0x000fe20003fa6070 */
[----:B------:R-:W-:Y:S01]  /*3ed50*/  VIADD R27, R8, 0x100000 ;  /* 0x00100000081b7836 */ /* 0x000fe20000000000 */
[----:B-1----:R-:W-:Y:S01]  /*3ed60*/  IADD3 R28, R31, -0x237, RZ ;  /* 0xfffffdc91f1c7810 */ /* 0x002fe20007ffe0ff */
[C---:B---3--:R-:W-:Y:S02]  /*3ed70*/  IMAD.WIDE R12, R252.reuse, 0x4, R148 ;  /* 0x00000004fc0c7825 */ /* 0x048fe400078e0294 */
[----:B------:R-:W3:Y:S02]  /*3ed80*/  LDL.LU.64 R148, [R1+0x5f0] ;  /* 0x0005f00001947983 */ /* 0x000ee40000300a00 */
[C---:B------:R-:W-:Y:S02]  /*3ed90*/  IMAD.WIDE R10, R252.reuse, 0x4, R136 ;  /* 0x00000004fc0a7825 */ /* 0x040fe400078e0288 */
[----:B------:R-:W4:Y:S04]  /*3eda0*/  LDL.LU.64 R136, [R1+0x5f8] ;  /* 0x0005f80001887983 */ /* 0x000f280000300a00 */
[----:B------:R-:W-:Y:S04]  /*3edb0*/  LDGSTS.E [R27+-0x7bff8], desc[UR8][R12.64], !P1 ;  /* 0x840080000c1b7fae */ /* 0x000fe8000c921848 */
[----:B------:R1:W-:Y:S01]  /*3edc0*/  LDGSTS.E [R26+-0x7fff4], desc[UR8][R10.64], !P3 ;  /* 0x8000c0000a1a7fae */ /* 0x0003e2000d921848 */
[----:B------:R-:W-:-:S03]  /*3edd0*/  IMAD.WIDE R238, R252, 0x4, R150 ;  /* 0x00000004fcee7825 */ /* 0x000fc600078e0296 */
[----:B------:R-:W4:Y:S01]  /*3ede0*/  LDL.LU.64 R150, [R1+0x600] ;  /* 0x0006000001967983 */ /* 0x000f220000300a00 */
[----:B-1----:R-:W-:-:S03]  /*3edf0*/  IMAD.WIDE R26, R252, 0x4, R146 ;  /* 0x00000004fc1a7825 */ /* 0x002fc600078e0292 */
[----:B------:R-:W4:Y:S01]  /*3ee00*/  LDL.LU.64 R146, [R1+0x608] ;  /* 0x0006080001927983 */ /* 0x000f220000300a00 */
[----:B--2---:R-:W-:-:S03]  /*3ee10*/  IMAD.WIDE R30, R252, 0x4, R6 ;  /* 0x00000004fc1e7825 */ /* 0x004fc600078e0206 */
[----:B------:R-:W2:Y:S01]  /*3ee20*/  LDL.LU.64 R6, [R1+0x610] ;  /* 0x0006100001067983 */ /* 0x000ea20000300a00 */
[----:B------:R-:W-:Y:S01]  /*3ee30*/  IADD3 R29, R32, -0x21a, RZ ;  /* 0xfffffde6201d7810 */ /* 0x000fe20007ffe0ff */
[C---:B------:R-:W-:Y:S01]  /*3ee40*/  VIADD R34, R8.reuse, 0x100000 ;  /* 0x0010000008227836 */ /* 0x040fe20000000000 */
[----:B------:R-:W-:Y:S02]  /*3ee50*/  IADD3 R35, R8, 0x100000, RZ ;  /* 0x0010000008237810 */ /* 0x000fe40007ffe0ff */
[----:B------:R-:W-:Y:S02]  /*3ee60*/  ISETP.GE.U32.AND P2, PT, R29, 0x7ffffd67, PT ;  /* 0x7ffffd671d00780c */ /* 0x000fe40003f46070 */
[----:B------:R-:W-:Y:S01]  /*3ee70*/  ISETP.GE.U32.AND P1, PT, R28, 0x7ffffd4a, PT ;  /* 0x7ffffd4a1c00780c */ /* 0x000fe20003f26070 */
[----:B------:R-:W-:Y:S01]  /*3ee80*/  IMAD.WIDE R28, R252, 0x4, R138 ;  /* 0x00000004fc1c7825 */ /* 0x000fe200078e028a */
[C---:B------:R-:W-:Y:S01]  /*3ee90*/  IADD3 R33, R8.reuse, 0x100000, RZ ;  /* 0x0010000008217810 */ /* 0x040fe20007ffe0ff */
[----:B------:R-:W-:Y:S02]  /*3eea0*/  LDGSTS.E [R35+-0x7bff4], desc[UR8][R238.64], !P3 ;  /* 0x8400c000ee237fae */ /* 0x000fe4000d921848 */
[----:B------:R-:W-:-:S02]  /*3eeb0*/  VIADD R32, R8, 0x100000 ;  /* 0x0010000008207836 */ /* 0x000fc40000000000 */
[----:B------:R-:W-:Y:S04]  /*3eec0*/  LDGSTS.E [R34+-0x78000], desc[UR8][R26.64], !P4 ;  /* 0x880000001a227fae */ /* 0x000fe8000e121848 */
[----:B------:R-:W-:Y:S04]  /*3eed0*/  LDGSTS.E [R33+-0x74000], desc[UR8][R28.64], !P4 ;  /* 0x8c0000001c217fae */ /* 0x000fe8000e121848 */
[----:B------:R1:W-:Y:S04]  /*3eee0*/  LDGSTS.E [R32+-0x77ffc], desc[UR8][R30.64], !P5 ;  /* 0x880040001e207fae */ /* 0x0003e8000e921848 */
[----:B------:R-:W2:Y:S01]  /*3eef0*/  LDL.LU.64 R138, [R1+0x618] ;  /* 0x00061800018a7983 */ /* 0x000ea20000300a00 */
[----:B------:R-:W-:Y:S01]  /*3ef00*/  ISETP.GE.U32.AND P4, PT, R38, 0x7ffffd2c, PT ;  /* 0x7ffffd2c2600780c */ /* 0x000fe20003f86070 */
[----:B-1----:R-:W-:-:S02]  /*3ef10*/  IMAD.WIDE R32, R252, 0x4, R152 ;  /* 0x00000004fc207825 */ /* 0x002fc400078e0298 */
[----:B------:R-:W2:Y:S04]  /*3ef20*/  LDL.LU.64 R152, [R1+0x620] ;  /* 0x0006200001987983 */ /* 0x000ea80000300a00 */
[----:B------:R-:W-:Y:S01]  /*3ef30*/  LDGSTS.E [R37+-0x73ffc], desc[UR8][R32.64], !P5 ;  /* 0x8c00400020257fae */ /* 0x000fe2000e921848 */
[----:B------:R-:W-:Y:S01]  /*3ef40*/  ISETP.GE.U32.AND P5, PT, R39, 0x7ffffd49, PT ;  /* 0x7ffffd492700780c */ /* 0x000fe20003fa6070 */
[C---:B---3--:R-:W-:Y:S02]  /*3ef50*/  IMAD.WIDE R34, R252.reuse, 0x4, R148 ;  /* 0x00000004fc227825 */ /* 0x048fe400078e0294 */
[----:B------:R-:W3:Y:S02]  /*3ef60*/  LDL.LU.64 R148, [R1+0x630] ;  /* 0x0006300001947983 */ /* 0x000ee40000300a00 */
[----:B----4-:R-:W-:-:S02]  /*3ef70*/  IMAD.WIDE R38, R252, 0x4, R150 ;  /* 0x00000004fc267825 */ /* 0x010fc400078e0296 */
[----:B------:R-:W4:Y:S02]  /*3ef80*/  LDL.LU.64 R150, [R1+0x640] ;  /* 0x0006400001967983 */ /* 0x000f240000300a00 */
[C---:B------:R-:W-:Y:S02]  /*3ef90*/  IMAD.WIDE R40, R252.reuse, 0x4, R146 ;  /* 0x00000004fc287825 */ /* 0x040fe400078e0292 */
[----:B------:R-:W4:Y:S02]  /*3efa0*/  LDL.LU.64 R146, [R1+0x650] ;  /* 0x0006500001927983 */ /* 0x000f240000300a00 */
[C---:B--2---:R-:W-:Y:S02]  /*3efb0*/  IMAD.WIDE R74, R252.reuse, 0x4, R6 ;  /* 0x00000004fc4a7825 */ /* 0x044fe400078e0206 */
[----:B------:R-:W2:Y:S02]  /*3efc0*/  LDL.LU.64 R6, [R1+0x660] ;  /* 0x0006600001067983 */ /* 0x000ea40000300a00 */
[----:B------:R-:W-:-:S02]  /*3efd0*/  IMAD.WIDE R76, R252, 0x4, R138 ;  /* 0x00000004fc4c7825 */ /* 0x000fc400078e028a */
[----:B------:R-:W2:Y:S02]  /*3efe0*/  LDL.LU.64 R138, [R1+0x670] ;  /* 0x00067000018a7983 */ /* 0x000ea40000300a00 */
[C---:B------:R-:W-:Y:S02]  /*3eff0*/  IMAD.WIDE R78, R252.reuse, 0x4, R152 ;  /* 0x00000004fc4e7825 */ /* 0x040fe400078e0298 */
[----:B------:R-:W2:Y:S02]  /*3f000*/  LDL.LU.64 R152, [R1+0x680] ;  /* 0x0006800001987983 */ /* 0x000ea40000300a00 */
[C---:B---3--:R-:W-:Y:S02]  /*3f010*/  IMAD.WIDE R80, R252.reuse, 0x4, R148 ;  /* 0x00000004fc507825 */ /* 0x048fe400078e0294 */
[----:B------:R-:W3:Y:S02]  /*3f020*/  LDL.LU.64 R148, [R1+0x690] ;  /* 0x0006900001947983 */ /* 0x000ee40000300a00 */
[----:B----4-:R-:W-:-:S02]  /*3f030*/  IMAD.WIDE R82, R252, 0x4, R150 ;  /* 0x00000004fc527825 */ /* 0x010fc400078e0296 */
[----:B------:R-:W4:Y:S02]  /*3f040*/  LDL.LU.64 R150, [R1+0x6a0] ;  /* 0x0006a00001967983 */ /* 0x000f240000300a00 */
[C---:B------:R-:W-:Y:S02]  /*3f050*/  IMAD.WIDE R84, R252.reuse, 0x4, R146 ;  /* 0x00000004fc547825 */ /* 0x040fe400078e0292 */
[----:B------:R-:W4:Y:S02]  /*3f060*/  LDL.LU.64 R146, [R1+0x6b0] ;  /* 0x0006b00001927983 */ /* 0x000f240000300a00 */
[----:B--2---:R-:W-:Y:S02]  /*3f070*/  IMAD.WIDE R86, R252, 0x4, R6 ;  /* 0x00000004fc567825 */ /* 0x004fe400078e0206 */
[----:B------:R-:W2:Y:S01]  /*3f080*/  LDL.LU.64 R6, [R1+0x6c0] ;  /* 0x0006c00001067983 */ /* 0x000ea20000300a00 */
[----:B------:R-:W-:Y:S01]  /*3f090*/  ISETP.GE.U32.AND P3, PT, R36, 0x7ffffd66, PT ;  /* 0x7ffffd662400780c */ /* 0x000fe20003f66070 */
[----:B------:R-:W-:-:S05]  /*3f0a0*/  VIADD R36, R8, 0x100000 ;  /* 0x0010000008247836 */ /* 0x000fca0000000000 */
[----:B------:R1:W-:Y:S02]  /*3f0b0*/  LDGSTS.E [R36+-0x77ff8], desc[UR8][R34.64], !P1 ;  /* 0x8800800022247fae */ /* 0x0003e4000c921848 */
[C---:B-1----:R-:W-:Y:S02]  /*3f0c0*/  IMAD.WIDE R36, R252.reuse, 0x4, R136 ;  /* 0x00000004fc247825 */ /* 0x042fe400078e0288 */
[----:B------:R-:W2:Y:S02]  /*3f0d0*/  LDL.LU.64 R136, [R1+0x6c8] ;  /* 0x0006c80001887983 */ /* 0x000ea40000300a00 */
[C---:B------:R-:W-:Y:S02]  /*3f0e0*/  IMAD.WIDE R88, R252.reuse, 0x4, R138 ;  /* 0x00000004fc587825 */ /* 0x040fe400078e028a */
[----:B------:R1:W-:Y:S04]  /*3f0f0*/  LDGSTS.E [R45+-0x73ff8], desc[UR8][R36.64], !P1 ;  /* 0x8c008000242d7fae */ /* 0x0003e8000c921848 */
[----:B------:R-:W2:Y:S01]  /*3f100*/  LDL.LU.64 R138, [R1+0x6d0] ;  /* 0x0006d000018a7983 */ /* 0x000ea20000300a00 */
[----:B------:R-:W-:-:S04]  /*3f110*/  IMAD.WIDE R124, R252, 0x4, R152 ;  /* 0x00000004fc7c7825 */ /* 0x000fc800078e0298 */
[C---:B---3--:R-:W-:Y:S01]  /*3f120*/  IMAD.WIDE R126, R252.reuse, 0x4, R148 ;  /* 0x00000004fc7e7825 */ /* 0x048fe200078e0294 */
[----:B------:R-:W3:Y:S04]  /*3f130*/  LDL.LU.64 R152, [R1+0x6d8] ;  /* 0x0006d80001987983 */ /* 0x000ee80000300a00 */
[----:B------:R-:W3:Y:S01]  /*3f140*/  LDL.LU.64 R148, [R1+0x6e0] ;  /* 0x0006e00001947983 */ /* 0x000ee20000300a00 */
[----:B----4-:R-:W-:-:S04]  /*3f150*/  IMAD.WIDE R128, R252, 0x4, R150 ;  /* 0x00000004fc807825 */ /* 0x010fc800078e0296 */
[C---:B------:R-:W-:Y:S01]  /*3f160*/  IMAD.WIDE R130, R252.reuse, 0x4, R146 ;  /* 0x00000004fc827825 */ /* 0x040fe200078e0292 */
[----:B------:R-:W4:Y:S04]  /*3f170*/  LDL.LU.64 R150, [R1+0x6e8] ;  /* 0x0006e80001967983 */ /* 0x000f280000300a00 */
[----:B------:R-:W4:Y:S01]  /*3f180*/  LDL.LU.64 R146, [R1+0x6f0] ;  /* 0x0006f00001927983 */ /* 0x000f220000300a00 */
[----:B--2---:R-:W-:-:S04]  /*3f190*/  IMAD.WIDE R132, R252, 0x4, R6 ;  /* 0x00000004fc847825 */ /* 0x004fc800078e0206 */
[C---:B------:R-:W-:Y:S01]  /*3f1a0*/  IMAD.WIDE R134, R252.reuse, 0x4, R136 ;  /* 0x00000004fc867825 */ /* 0x040fe200078e0288 */
[----:B------:R-:W2:Y:S04]  /*3f1b0*/  LDL.LU.64 R6, [R1+0x6f8] ;  /* 0x0006f80001067983 */ /* 0x000ea80000300a00 */
[----:B------:R-:W-:Y:S01]  /*3f1c0*/  STL.64 [R1+0x1720], R8 ;  /* 0x0017200801007387 */ /* 0x000fe20000100a00 */
[----:B------:R-:W-:-:S03]  /*3f1d0*/  IMAD.WIDE R136, R252, 0x4, R138 ;  /* 0x00000004fc887825 */ /* 0x000fc600078e028a */
[----:B------:R-:W2:Y:S04]  /*3f1e0*/  LDL.LU.64 R142, [R1+0x700] ;  /* 0x00070000018e7983 */ /* 0x000ea80000300a00 */
[----:B------:R-:W2:Y:S01]  /*3f1f0*/  LDL.LU.64 R144, [R1+0x708] ;  /* 0x0007080001907983 */ /* 0x000ea20000300a00 */
[----:B------:R-:W-:Y:S01]  /*3f200*/  ISETP.GE.U32.AND P1, PT, R46, 0x7ffffd2b, PT ;  /* 0x7ffffd2b2e00780c */ /* 0x000fe20003f26070 */
[----:B-1----:R-:W-:Y:S01]  /*3f210*/  VIADD R45, R47, 0xfffffda9 ;  /* 0xfffffda92f2d7836 */ /* 0x002fe20000000000 */
[----:B------:R-:W1:Y:S01]  /*3f220*/  LDC R46, c[0x0][0x230] ;  /* 0x00008c00ff2e7b82 */ /* 0x000e620000000800 */
[----:B------:R-:W-:Y:S04]  /*3f230*/  LDGSTS.E [R44+-0x77ff4], desc[UR8][R38.64], !P5 ;  /* 0x8800c000262c7fae */ /* 0x000fe8000e921848 */
[----:B------:R-:W-:Y:S03]  /*3f240*/  LDGSTS.E [R43+-0x73ff4], desc[UR8][R40.64], !P5 ;  /* 0x8c00c000282b7fae */ /* 0x000fe6000e921848 */
[----:B------:R-:W1:Y:S01]  /*3f250*/  LDC R47, c[0x0][0x230] ;  /* 0x00008c00ff2f7b82 */ /* 0x000e620000000800 */
[----:B------:R-:W-:Y:S04]  /*3f260*/  LDGSTS.E [R42+-0x70000], desc[UR8][R74.64], !P4 ;  /* 0x900000004a2a7fae */ /* 0x000fe8000e121848 */
[----:B------:R2:W-:Y:S01]  /*3f270*/  LDGSTS.E [R44+-0x6c000], desc[UR8][R76.64], !P4 ;  /* 0x940000004c2c7fae */ /* 0x0005e2000e121848 */
[----:B---3--:R-:W-:-:S04]  /*3f280*/  IMAD.WIDE R138, R252, 0x4, R152 ;  /* 0x00000004fc8a7825 */ /* 0x008fc800078e0298 */
[C---:B------:R-:W-:Y:S01]  /*3f290*/  IMAD.WIDE R234, R252.reuse, 0x4, R148 ;  /* 0x00000004fcea7825 */ /* 0x040fe200078e0294 */
[----:B------:R-:W3:Y:S04]  /*3f2a0*/  LDL.LU.64 R152, [R1+0x710] ;  /* 0x0007100001987983 */ /* 0x000ee80000300a00 */
[----:B------:R-:W3:Y:S01]  /*3f2b0*/  LDL.LU.64 R148, [R1+0x718] ;  /* 0x0007180001947983 */ /* 0x000ee20000300a00 */
[----:B----4-:R-:W-:-:S04]  /*3f2c0*/  IMAD.WIDE R232, R252, 0x4, R150 ;  /* 0x00000004fce87825 */ /* 0x010fc800078e0296 */
[C---:B------:R-:W-:Y:S01]  /*3f2d0*/  IMAD.WIDE R230, R252.reuse, 0x4, R146 ;  /* 0x00000004fce67825 */ /* 0x040fe200078e0292 */
[----:B------:R-:W4:Y:S04]  /*3f2e0*/  LDL.LU.64 R150, [R1+0x720] ;  /* 0x0007200001967983 */ /* 0x000f280000300a00 */
[----:B------:R-:W4:Y:S01]  /*3f2f0*/  LDL.LU.64 R146, [R1+0x728] ;  /* 0x0007280001927983 */ /* 0x000f220000300a00 */
[----:B--2---:R-:W-:Y:S01]  /*3f300*/  IMAD.WIDE R228, R252, 0x4, R6 ;  /* 0x00000004fce47825 */ /* 0x004fe200078e0206 */
[----:B------:R-:W-:Y:S02]  /*3f310*/  ISETP.GE.U32.AND P4, PT, R45, 0x7ffffd2a, PT ;  /* 0x7ffffd2a2d00780c */ /* 0x000fe40003f86070 */
[----:B------:R-:W2:Y:S01]  /*3f320*/  LDL.LU.64 R6, [R1+0x730] ;  /* 0x0007300001067983 */ /* 0x000ea20000300a00 */
[----:B------:R-:W-:-:S03]  /*3f330*/  IADD3 R44, R49, -0x258, RZ ;  /* 0xfffffda8312c7810 */ /* 0x000fc60007ffe0ff */
[----:B------:R-:W-:Y:S01]  /*3f340*/  LDGSTS.E [R43+-0x6fffc], desc[UR8][R78.64], !P1 ;  /* 0x900040004e2b7fae */ /* 0x000fe2000c921848 */
[----:B------:R-:W-:Y:S01]  /*3f350*/  VIADD R45, R50, 0xfffffd8b ;  /* 0xfffffd8b322d7836 */ /* 0x000fe20000000000 */
[----:B------:R-:W1:Y:S02]  /*3f360*/  LDC R49, c[0x0][0x230] ;  /* 0x00008c00ff317b82 */ /* 0x000e640000000800 */
[----:B------:R-:W-:Y:S01]  /*3f370*/  LDGSTS.E [R42+-0x6bffc], desc[UR8][R80.64], !P1 ;  /* 0x94004000502a7fae */ /* 0x000fe2000c921848 */
[----:B------:R-:W-:Y:S02]  /*3f380*/  ISETP.GE.U32.AND P1, PT, R44, 0x7ffffd29, PT ;  /* 0x7ffffd292c00780c */ /* 0x000fe40003f26070 */
[----:B------:R-:W-:-:S03]  /*3f390*/  IADD3 R44, R8, 0x100000, RZ ;  /* 0x00100000082c7810 */ /* 0x000fc60007ffe0ff */
[----:B------:R-:W1:Y:S02]  /*3f3a0*/  LDC R50, c[0x0][0x230] ;  /* 0x00008c00ff327b82 */ /* 0x000e640000000800 */
[----:B------:R-:W-:Y:S04]  /*3f3b0*/  LDGSTS.E [R44+-0x6fff8], desc[UR8][R82.64], !P4 ;  /* 0x90008000522c7fae */ /* 0x000fe8000e121848 */
[----:B------:R-:W-:Y:S01]  /*3f3c0*/  LDGSTS.E [R43+-0x6bff8], desc[UR8][R84.64], !P4 ;  /* 0x94008000542b7fae */ /* 0x000fe2000e121848 */
[----:B------:R-:W-:Y:S01]  /*3f3d0*/  ISETP.GE.U32.AND P4, PT, R45, 0x7ffffd0c, PT ;  /* 0x7ffffd0c2d00780c */ /* 0x000fe20003f86070 */
[----:B------:R-:W-:Y:S02]  /*3f3e0*/  VIADD R45, R48, 0xfffffd8a ;  /* 0xfffffd8a302d7836 */ /* 0x000fe40000000000 */
[----:B------:R-:W-:Y:S01]  /*3f3f0*/  LDGSTS.E [R42+-0x6fff4], desc[UR8][R86.64], !P1 ;  /* 0x9000c000562a7fae */ /* 0x000fe2000c921848 */
[----:B------:R-:W1:Y:S03]  /*3f400*/  LDC R48, c[0x0][0x230] ;  /* 0x00008c00ff307b82 */ /* 0x000e660000000800 */
[----:B------:R1:W-:Y:S01]  /*3f410*/  LDGSTS.E [R44+-0x6bff4], desc[UR8][R88.64], !P1 ;  /* 0x9400c000582c7fae */ /* 0x0003e2000c921848 */
[----:B------:R-:W-:Y:S01]  /*3f420*/  ISETP.GE.U32.AND P1, PT, R45, 0x7ffffd0b, PT ;  /* 0x7ffffd0b2d00780c */ /* 0x000fe20003f26070 */
[----:B-1----:R-:W-:-:S03]  /*3f430*/  VIADD R45, R47, 0xfffffd88 ;  /* 0xfffffd882f2d7836 */ /* 0x002fc60000000000 */
[----:B------:R-:W1:Y:S01]  /*3f440*/  LDC R47, c[0x0][0x230] ;  /* 0x00008c00ff2f7b82 */ /* 0x000e620000000800 */
[----:B------:R-:W-:Y:S04]  /*3f450*/  LDGSTS.E [R43+-0x68000], desc[UR8][R124.64], !P4 ;  /* 0x980000007c2b7fae */ /* 0x000fe8000e121848 */
[----:B------:R-:W-:Y:S01]  /*3f460*/  LDGSTS.E [R42+-0x64000], desc[UR8][R126.64], !P4 ;  /* 0x9c0000007e2a7fae */ /* 0x000fe2000e121848 */
[----:B------:R-:W-:-:S04]  /*3f470*/  IADD3 R44, R46, -0x277, RZ ;  /* 0xfffffd892e2c7810 */ /* 0x000fc80007ffe0ff */
[----:B------:R-:W-:Y:S02]  /*3f480*/  ISETP.GE.U32.AND P4, PT, R44, 0x7ffffd0a, PT ;  /* 0x7ffffd0a2c00780c */ /* 0x000fe40003f86070 */
[----:B------:R-:W-:-:S05]  /*3f490*/  IADD3 R44, R8, 0x100000, RZ ;  /* 0x00100000082c7810 */ /* 0x000fca0007ffe0ff */
[----:B------:R-:W-:Y:S04]  /*3f4a0*/  LDGSTS.E [R44+-0x67ffc], desc[UR8][R128.64], !P1 ;  /* 0x98004000802c7fae */ /* 0x000fe8000c921848 */
[----:B------:R-:W-:Y:S01]  /*3f4b0*/  LDGSTS.E [R43+-0x63ffc], desc[UR8][R130.64], !P1 ;  /* 0x9c004000822b7fae */ /* 0x000fe2000c921848 */
[----:B------:R-:W-:Y:S02]  /*3f4c0*/  ISETP.GE.U32.AND P1, PT, R45, 0x7ffffd09, PT ;  /* 0x7ffffd092d00780c */ /* 0x000fe40003f26070 */
[----:B------:R-:W-:Y:S01]  /*3f4d0*/  IADD3 R45, R50, -0x21d, RZ ;  /* 0xfffffde3322d7810 */ /* 0x000fe20007ffe0ff */
[----:B------:R-:W-:Y:S01]  /*3f4e0*/  LDGSTS.E [R42+-0x67ff8], desc[UR8][R132.64], !P4 ;  /* 0x98008000842a7fae */ /* 0x000fe2000e121848 */
[----:B------:R-:W-:Y:S01]  /*3f4f0*/  VIADD R46, R49, 0xfffffde4 ;  /* 0xfffffde4312e7836 */ /* 0x000fe20000000000 */
[----:B------:R-:W2:Y:S02]  /*3f500*/  LDC R50, c[0x0][0x230] ;  /* 0x00008c00ff327b82 */ /* 0x000ea40000000800 */
[----:B------:R1:W-:Y:S01]  /*3f510*/  LDGSTS.E [R44+-0x63ff8], desc[UR8][R134.64], !P4 ;  /* 0x9c008000862c7fae */ /* 0x0003e2000e121848 */
[----:B------:R-:W-:-:S02]  /*3f520*/  ISETP.GE.U32.AND P4, PT, R45, 0x7ffffd64, PT ;  /* 0x7ffffd642d00780c */ /* 0x000fc40003f86070 */
[----:B------:R-:W-:-:S03]  /*3f530*/  IADD3 R45, R5, 0x100000, RZ ;  /* 0x00100000052d7810 */ /* 0x000fc60007ffe0ff */
[----:B------:R1:W-:Y:S01]  /*3f540*/  LDGSTS.E [R43+-0x67ff4], desc[UR8][R136.64], !P1 ;  /* 0x9800c000882b7fae */ /* 0x0003e2000c921848 */
[----:B------:R-:W-:Y:S01]  /*3f550*/  IMAD.WIDE R226, R252, 0x4, R142 ;  /* 0x00000004fce27825 */ /* 0x000fe200078e028e */
[----:B------:R-:W2:Y:S02]  /*3f560*/  LDC R49, c[0x0][0x230] ;  /* 0x00008c00ff317b82 */ /* 0x000ea40000000800 */
[----:B------:R1:W-:Y:S02]  /*3f570*/  LDGSTS.E [R42+-0x63ff4], desc[UR8][R138.64], !P1 ;  /* 0x9c00c0008a2a7fae */ /* 0x0003e4000c921848 */
[----:B-1----:R-:W-:Y:S02]  /*3f580*/  VIADD R44, R5, 0x100000 ;  /* 0x00100000052c7836 */ /* 0x002fe40000000000 */
[----:B------:R-:W-:Y:S01]  /*3f590*/  LDGSTS.E [R45+-0x80000], desc[UR8][R234.64], !P6 ;  /* 0x80000000ea2d7fae */ /* 0x000fe2000f121848 */
[----:B------:R-:W-:-:S03]  /*3f5a0*/  ISETP.GE.U32.AND P5, PT, R46, 0x7ffffd65, PT ;  /* 0x7ffffd652e00780c */ /* 0x000fc60003fa6070 */
[----:B------:R1:W-:Y:S01]  /*3f5b0*/  LDGSTS.E [R44+-0x7c000], desc[UR8][R232.64], !P6 ;  /* 0x84000000e82c7fae */ /* 0x0003e2000f121848 */
[C---:B------:R-:W-:Y:S01]  /*3f5c0*/  IADD3 R43, R5.reuse, 0x100000, RZ ;  /* 0x00100000052b7810 */ /* 0x040fe20007ffe0ff */
[----:B------:R-:W-:Y:S02]  /*3f5d0*/  IMAD.WIDE R224, R252, 0x4, R144 ;  /* 0x00000004fce07825 */ /* 0x000fe400078e0290 */
[----:B------:R-:W2:Y:S02]  /*3f5e0*/  LDL.LU.64 R142, [R1+0x738] ;  /* 0x00073800018e7983 */ /* 0x000ea40000300a00 */
[----:B------:R-:W-:Y:S02]  /*3f5f0*/  VIADD R42, R5, 0x100000 ;  /* 0x00100000052a7836 */ /* 0x000fe40000000000 */
[----:B------:R-:W-:Y:S01]  /*3f600*/  VIADD R46, R48, 0xfffffde2 ;  /* 0xfffffde2302e7836 */ /* 0x000fe20000000000 */
[----:B------:R-:W2:Y:S01]  /*3f610*/  LDL.LU.64 R144, [R1+0x740] ;  /* 0x0007400001907983 */ /* 0x000ea20000300a00 */
[----:B-1----:R-:W-:-:S03]  /*3f620*/  IADD3 R44, R47, -0x239, RZ ;  /* 0xfffffdc72f2c7810 */ /* 0x002fc60007ffe0ff */
[----:B------:R-:W-:Y:S01]  /*3f630*/  LDGSTS.E [R43+-0x7fffc], desc[UR8][R230.64], !P2 ;  /* 0x80004000e62b7fae */ /* 0x000fe2000d121848 */
[----:B------:R-:W-:-:S03]  /*3f640*/  ISETP.GE.U32.AND P6, PT, R44, 0x7ffffd48, PT ;  /* 0x7ffffd482c00780c */ /* 0x000fc60003fc6070 */
[----:B------:R-:W-:Y:S01]  /*3f650*/  LDGSTS.E [R42+-0x7bffc], desc[UR8][R228.64], !P2 ;  /* 0x84004000e42a7fae */ /* 0x000fe2000d121848 */
[----:B------:R-:W-:Y:S01]  /*3f660*/  ISETP.GE.U32.AND P1, PT, R46, 0x7ffffd63, PT ;  /* 0x7ffffd632e00780c */ /* 0x000fe20003f26070 */
[C---:B------:R-:W-:Y:S02]  /*3f670*/  VIADD R46, R5.reuse, 0x100000 ;  /* 0x00100000052e7836 */ /* 0x040fe40000000000 */
[----:B------:R-:W-:Y:S01]  /*3f680*/  LDGSTS.E [R43+-0x7fff8], desc[UR8][R226.64], !P3 ;  /* 0x80008000e22b7fae */ /* 0x000fe2000d921848 */
[----:B------:R-:W-:-:S03]  /*3f690*/  IADD3 R44, R5, 0x100000, RZ ;  /* 0x00100000052c7810 */ /* 0x000fc60007ffe0ff */
[----:B------:R4:W-:Y:S01]  /*3f6a0*/  LDGSTS.E [R42+-0x7bff8], desc[UR8][R224.64], !P3 ;  /* 0x84008000e02a7fae */ /* 0x0009e2000d921848 */
[----:B------:R-:W-:-:S04]  /*3f6b0*/  IADD3 R47, R52, -0x23a, RZ ;  /* 0xfffffdc6342f7810 */ /* 0x000fc80007ffe0ff */
[----:B------:R-:W-:Y:S01]  /*3f6c0*/  ISETP.GE.U32.AND P3, PT, R47, 0x7ffffd47, PT ;  /* 0x7ffffd472f00780c */ /* 0x000fe20003f66070 */
[C---:B---3--:R-:W-:Y:S02]  /*3f6d0*/  IMAD.WIDE R222, R252.reuse, 0x4, R152 ;  /* 0x00000004fcde7825 */ /* 0x048fe400078e0298 */
[----:B------:R-:W3:Y:S02]  /*3f6e0*/  LDL.LU.64 R152, [R1+0x750] ;  /* 0x0007500001987983 */ /* 0x000ee40000300a00 */
[C---:B------:R-:W-:Y:S02]  /*3f6f0*/  IMAD.WIDE R220, R252.reuse, 0x4, R148 ;  /* 0x00000004fcdc7825 */ /* 0x040fe400078e0294 */
[----:B------:R-:W3:Y:S04]  /*3f700*/  LDL.LU.64 R148, [R1+0x760] ;  /* 0x0007600001947983 */ /* 0x000ee80000300a00 */
[----:B------:R-:W-:Y:S04]  /*3f710*/  LDGSTS.E [R46+-0x7fff4], desc[UR8][R222.64], !P5 ;  /* 0x8000c000de2e7fae */ /* 0x000fe8000e921848 */
[----:B------:R-:W-:Y:S01]  /*3f720*/  LDGSTS.E [R45+-0x7bff4], desc[UR8][R220.64], !P5 ;  /* 0x8400c000dc2d7fae */ /* 0x000fe2000e921848 */
[----:B----4-:R-:W-:-:S03]  /*3f730*/  IMAD.WIDE R42, R252, 0x4, R150 ;  /* 0x00000004fc2a7825 */ /* 0x010fc600078e0296 */
[----:B------:R-:W4:Y:S04]  /*3f740*/  LDL.LU.64 R150, [R1+0x770] ;  /* 0x0007700001967983 */ /* 0x000f280000300a00 */
[----:B------:R1:W-:Y:S02]  /*3f750*/  LDGSTS.E [R44+-0x78000], desc[UR8][R42.64], !P6 ;  /* 0x880000002a2c7fae */ /* 0x0003e4000f121848 */
[C---:B-1----:R-:W-:Y:S02]  /*3f760*/  IMAD.WIDE R44, R252.reuse, 0x4, R146 ;  /* 0x00000004fc2c7825 */ /* 0x042fe400078e0292 */
[----:B------:R-:W4:Y:S02]  /*3f770*/  LDL.LU.64 R146, [R1+0x780] ;  /* 0x0007800001927983 */ /* 0x000f240000300a00 */
[----:B--2---:R-:W-:-:S02]  /*3f780*/  IMAD.WIDE R46, R252, 0x4, R6 ;  /* 0x00000004fc2e7825 */ /* 0x004fc400078e0206 */
[----:B------:R-:W2:Y:S02]  /*3f790*/  LDL.LU.64 R6, [R1+0x790] ;  /* 0x0007900001067983 */ /* 0x000ea40000300a00 */
[----:B------:R-:W-:Y:S02]  /*3f7a0*/  VIADD R48, R49, 0xfffffde1 ;  /* 0xfffffde131307836 */ /* 0x000fe40000000000 */
[----:B------:R-:W-:Y:S01]  /*3f7b0*/  VIADD R49, R5, 0x100000 ;  /* 0x0010000005317836 */ /* 0x000fe20000000000 */
[----:B------:R-:W-:Y:S01]  /*3f7c0*/  IADD3 R50, R50, -0x23c, RZ ;  /* 0xfffffdc432327810 */ /* 0x000fe20007ffe0ff */
[----:B------:R-:W2:Y:S01]  /*3f7d0*/  LDL.LU.64 R216, [R1+0x7a0] ;  /* 0x0007a00001d87983 */ /* 0x000ea20000300a00 */
[----:B------:R-:W-:-:S03]  /*3f7e0*/  ISETP.GE.U32.AND P2, PT, R48, 0x7ffffd62, PT ;  /* 0x7ffffd623000780c */ /* 0x000fc60003f46070 */
[----:B------:R-:W-:Y:S01]  /*3f7f0*/  LDGSTS.E [R49+-0x74000], desc[UR8][R44.64], !P6 ;  /* 0x8c0000002c317fae */ /* 0x000fe2000f121848 */
[----:B------:R-:W-:Y:S02]  /*3f800*/  ISETP.GE.U32.AND P6, PT, R51, 0x7ffffd46, PT ;  /* 0x7ffffd463300780c */ /* 0x000fe40003fc6070 */
[----:B------:R-:W-:Y:S01]  /*3f810*/  IADD3 R48, R5, 0x100000, RZ ;  /* 0x0010000005307810 */ /* 0x000fe20007ffe0ff */
[----:B------:R-:W2:Y:S01]  /*3f820*/  LDL.LU.64 R218, [R1+0x7b0] ;  /* 0x0007b00001da7983 */ /* 0x000ea20000300a00 */
[----:B------:R-:W-:-:S03]  /*3f830*/  ISETP.GE.U32.AND P5, PT, R50, 0x7ffffd45, PT ;  /* 0x7ffffd453200780c */ /* 0x000fc60003fa6070 */
[----:B------:R1:W-:Y:S04]  /*3f840*/  LDGSTS.E [R48+-0x77ffc], desc[UR8][R46.64], !P3 ;  /* 0x880040002e307fae */ /* 0x0003e8000d921848 */
[----:B------:R-:W2:Y:S04]  /*3f850*/  LDL.LU.64 R140, [R1+0x7c0] ;  /* 0x0007c000018c7983 */ /* 0x000ea80000300a00 */
[----:B------:R-:W2:Y:S01]  /*3f860*/  LDL.LU.64 R104, [R1+0x7d0] ;  /* 0x0007d00001687983 */ /* 0x000ea20000300a00 */
[C---:B-1----:R-:W-:Y:S02]  /*3f870*/  IMAD.WIDE R48, R252.reuse, 0x4, R142 ;  /* 0x00000004fc307825 */ /* 0x042fe400078e028e */
[----:B------:R-:W1:Y:S02]  /*3f880*/  LDC R143, c[0x0][0x230] ;  /* 0x00008c00ff8f7b82 */ /* 0x000e640000000800 */
[----:B------:R-:W-:Y:S01]  /*3f890*/  IMAD.WIDE R50, R252, 0x4, R144 ;  /* 0x00000004fc327825 */ /* 0x000fe200078e0290 */
[----:B------:R-:W-:Y:S04]  /*3f8a0*/  LDGSTS.E [R91+-0x73ffc], desc[UR8][R48.64], !P3 ;  /* 0x8c004000305b7fae */ /* 0x000fe8000d921848 */
[----:B------:R-:W-:Y:S01]  /*3f8b0*/  LDGSTS.E [R90+-0x77ff8], desc[UR8][R50.64], !P6 ;  /* 0x88008000325a7fae */ /* 0x000fe2000f121848 */
[----:B------:R-:W-:Y:S01]  /*3f8c0*/  ISETP.GE.U32.AND P3, PT, R92, 0x7ffffd28, PT ;  /* 0x7ffffd285c00780c */ /* 0x000fe20003f66070 */
[----:B---3--:R-:W-:-:S04]  /*3f8d0*/  IMAD.WIDE R52, R252, 0x4, R152 ;  /* 0x00000004fc347825 */ /* 0x008fc800078e0298 */
[C---:B------:R-:W-:Y:S01]  /*3f8e0*/  IMAD.WIDE R54, R252.reuse, 0x4, R148 ;  /* 0x00000004fc367825 */ /* 0x040fe200078e0294 */
[----:B------:R-:W-:Y:S01]  /*3f8f0*/  LDGSTS.E [R57+-0x73ff8], desc[UR8][R52.64], !P6 ;  /* 0x8c00800034397fae */ /* 0x000fe2000f121848 */
[----:B------:R-:W-:Y:S01]  /*3f900*/  IADD3 R142, R5, 0x100000, RZ ;  /* 0x00100000058e7810 */ /* 0x000fe20007ffe0ff */
[----:B------:R-:W3:Y:S02]  /*3f910*/  LDC R148, c[0x0][0x230] ;  /* 0x00008c00ff947b82 */ /* 0x000ee40000000800 */
[----:B------:R4:W-:Y:S02]  /*3f920*/  LDGSTS.E [R56+-0x77ff4], desc[UR8][R54.64], !P5 ;  /* 0x8800c00036387fae */ /* 0x0009e4000e921848 */
[C---:B----4-:R-:W-:Y:S02]  /*3f930*/  IMAD.WIDE R56, R252.reuse, 0x4, R150 ;  /* 0x00000004fc387825 */ /* 0x050fe400078e0296 */
[----:B------:R-:W4:Y:S04]  /*3f940*/  LDL.LU.64 R150, [R1+0x7e0] ;  /* 0x0007e00001967983 */ /* 0x000f280000300a00 */
[----:B------:R-:W3:Y:S04]  /*3f950*/  LDL.LU.64 R144, [R1+0x7f0] ;  /* 0x0007f00001907983 */ /* 0x000ee80000300a00 */
[----:B------:R-:W3:Y:S04]  /*3f960*/  LDL.LU.64 R152, [R1+0x800] ;  /* 0x0008000001987983 */ /* 0x000ee80000300a00 */
[----:B------:R1:W-:Y:S01]  /*3f970*/  LDGSTS.E [R96+-0x73ff4], desc[UR8][R56.64], !P5 ;  /* 0x8c00c00038607fae */ /* 0x0003e2000e921848 */
[----:B--2---:R-:W-:-:S03]  /*3f980*/  IMAD.WIDE R92, R252, 0x4, R6 ;  /* 0x00000004fc5c7825 */ /* 0x004fc600078e0206 */
[----:B------:R-:W2:Y:S01]  /*3f990*/  LDL.LU.64 R6, [R1+0x810] ;  /* 0x0008100001067983 */ /* 0x000ea20000300a00 */
[----:B-1----:R-:W-:Y:S01]  /*3f9a0*/  IADD3 R96, R98, -0x25b, RZ ;  /* 0xfffffda562607810 */ /* 0x002fe20007ffe0ff */
[----:B------:R-:W-:Y:S01]  /*3f9b0*/  IMAD.WIDE R90, R252, 0x4, R146 ;  /* 0x00000004fc5a7825 */ /* 0x000fe200078e0292 */
[----:B------:R-:W-:Y:S01]  /*3f9c0*/  ISETP.GE.U32.AND P5, PT, R97, 0x7ffffd27, PT ;  /* 0x7ffffd276100780c */ /* 0x000fe20003fa6070 */
[----:B------:R-:W3:Y:S01]  /*3f9d0*/  LDL.LU.64 R162, [R1+0x820] ;  /* 0x0008200001a27983 */ /* 0x000ee20000300a00 */
[----:B------:R-:W-:Y:S01]  /*3f9e0*/  ISETP.GE.U32.AND P6, PT, R96, 0x7ffffd26, PT ;  /* 0x7ffffd266000780c */ /* 0x000fe20003fc6070 */
[----:B------:R-:W-:Y:S01]  /*3f9f0*/  VIADD R143, R143, 0xfffffd87 ;  /* 0xfffffd878f8f7836 */ /* 0x000fe20000000000 */
[----:B------:R-:W1:Y:S01]  /*3fa00*/  LDC R146, c[0x0][0x230] ;  /* 0x00008c00ff927b82 */ /* 0x000e620000000800 */
[----:B------:R-:W-:Y:S04]  /*3fa10*/  LDGSTS.E [R95+-0x70000], desc[UR8][R90.64], !P3 ;  /* 0x900000005a5f7fae */ /* 0x000fe8000d921848 */
[----:B------:R1:W-:Y:S01]  /*3fa20*/  LDGSTS.E [R94+-0x6c000], desc[UR8][R92.64], !P3 ;  /* 0x940000005c5e7fae */ /* 0x0003e2000d921848 */
[C---:B------:R-:W-:Y:S01]  /*3fa30*/  IMAD.WIDE R96, R252.reuse, 0x4, R218 ;  /* 0x00000004fc607825 */ /* 0x040fe200078e02da */
[----:B------:R-:W-:Y:S01]  /*3fa40*/  ISETP.GE.U32.AND P3, PT, R103, 0x7ffffd25, PT ;  /* 0x7ffffd256700780c */ /* 0x000fe20003f66070 */
[----:B------:R-:W3:Y:S01]  /*3fa50*/  LDC R147, c[0x0][0x230] ;  /* 0x00008c00ff937b82 */ /* 0x000ee20000000800 */
[----:B------:R-:W3:Y:S01]  /*3fa60*/  LDL.LU.64 R160, [R1+0x830] ;  /* 0x0008300001a07983 */ /* 0x000ee20000300a00 */
[----:B------:R-:W-:-:S03]  /*3fa70*/  IMAD.WIDE R98, R252, 0x4, R140 ;  /* 0x00000004fc627825 */ /* 0x000fc600078e028c */
[----:B------:R-:W3:Y:S01]  /*3fa80*/  LDL.LU.64 R158, [R1+0x840] ;  /* 0x00084000019e7983 */ /* 0x000ee20000300a00 */
[----:B-1----:R-:W-:-:S05]  /*3fa90*/  IMAD.WIDE R94, R252, 0x4, R216 ;  /* 0x00000004fc5e7825 */ /* 0x002fca00078e02d8 */
[----:B------:R-:W-:Y:S04]  /*3faa0*/  LDGSTS.E [R102+-0x6fffc], desc[UR8][R94.64], !P5 ;  /* 0x900040005e667fae */ /* 0x000fe8000e921848 */
[----:B------:R-:W-:Y:S04]  /*3fab0*/  LDGSTS.E [R101+-0x6bffc], desc[UR8][R96.64], !P5 ;  /* 0x9400400060657fae */ /* 0x000fe8000e921848 */
[----:B------:R1:W-:Y:S01]  /*3fac0*/  LDGSTS.E [R100+-0x6fff8], desc[UR8][R98.64], !P6 ;  /* 0x9000800062647fae */ /* 0x0003e2000f121848 */
[----:B------:R-:W-:Y:S01]  /*3fad0*/  ISETP.GE.U32.AND P5, PT, R143, 0x7ffffd08, PT ;  /* 0x7ffffd088f00780c */ /* 0x000fe20003fa6070 */
[----:B-1----:R-:W-:-:S05]  /*3fae0*/  IMAD.WIDE R100, R252, 0x4, R104 ;  /* 0x00000004fc647825 */ /* 0x002fca00078e0268 */
[----:B------:R2:W-:Y:S01]  /*3faf0*/  LDGSTS.E [R142+-0x6bff8], desc[UR8][R100.64], !P6 ;  /* 0x94008000648e7fae */ /* 0x0005e2000f121848 */
[----:B----4-:R-:W-:-:S03]  /*3fb00*/  IMAD.WIDE R102, R252, 0x4, R150 ;  /* 0x00000004fc667825 */ /* 0x010fc600078e0296 */
[----:B------:R-:W4:Y:S04]  /*3fb10*/  LDL.LU.64 R150, [R1+0x850] ;  /* 0x0008500001967983 */ /* 0x000f280000300a00 */
[----:B------:R-:W4:Y:S04]  /*3fb20*/  LDL.LU.64 R164, [R1+0x860] ;  /* 0x0008600001a47983 */ /* 0x000f280000300a00 */
[----:B------:R-:W4:Y:S04]  /*3fb30*/  LDL.LU.64 R214, [R1+0x870] ;  /* 0x0008700001d67983 */ /* 0x000f280000300a00 */
[----:B------:R-:W4:Y:S04]  /*3fb40*/  LDL.LU.64 R218, [R1+0x880] ;  /* 0x0008800001da7983 */ /* 0x000f280000300a00 */
[----:B------:R-:W4:Y:S01]  /*3fb50*/  LDL.LU.64 R216, [R1+0x890] ;  /* 0x0008900001d87983 */ /* 0x000f220000300a00 */
[----:B--2---:R-:W-:-:S03]  /*3fb60*/  IMAD.WIDE R142, R252, 0x4, R6 ;  /* 0x00000004fc8e7825 */ /* 0x004fc600078e0206 */
[----:B------:R-:W2:Y:S01]  /*3fb70*/  LDL.LU.64 R6, [R1+0x8a0] ;  /* 0x0008a00001067983 */ /* 0x000ea20000300a00 */
[C---:B------:R-:W-:Y:S01]  /*3fb80*/  IADD3 R140, R5.reuse, 0x100000, RZ ;  /* 0x00100000058c7810 */ /* 0x040fe20007ffe0ff */
[C---:B------:R-:W-:Y:S02]  /*3fb90*/  VIADD R141, R5.reuse, 0x100000 ;  /* 0x00100000058d7836 */ /* 0x040fe40000000000 */
[----:B---3--:R-:W-:Y:S01]  /*3fba0*/  IMAD.WIDE R104, R252, 0x4, R144 ;  /* 0x00000004fc687825 */ /* 0x008fe200078e0290 */
[C---:B------:R-:W-:Y:S01]  /*3fbb0*/  IADD3 R145, R5.reuse, 0x100000, RZ ;  /* 0x0010000005917810 */ /* 0x040fe20007ffe0ff */
[----:B------:R-:W3:Y:S02]  /*3fbc0*/  LDL.LU.64 R182, [R1+0x8b0] ;  /* 0x0008b00001b67983 */ /* 0x000ee40000300a00 */
[----:B------:R-:W-:Y:S02]  /*3fbd0*/  VIADD R146, R146, 0xfffffd86 ;  /* 0xfffffd8692927836 */ /* 0x000fe40000000000 */
[----:B------:R-:W-:Y:S01]  /*3fbe0*/  LDGSTS.E [R141+-0x6fff4], desc[UR8][R102.64], !P3 ;  /* 0x9000c000668d7fae */ /* 0x000fe2000d921848 */
[----:B------:R-:W-:-:S03]  /*3fbf0*/  VIADD R144, R5, 0x100000 ;  /* 0x0010000005907836 */ /* 0x000fc60000000000 */
[----:B------:R1:W-:Y:S01]  /*3fc00*/  LDGSTS.E [R140+-0x6bff4], desc[UR8][R104.64], !P3 ;  /* 0x9400c000688c7fae */ /* 0x0003e2000d921848 */
[----:B------:R-:W-:Y:S02]  /*3fc10*/  ISETP.GE.U32.AND P6, PT, R146, 0x7ffffd07, PT ;  /* 0x7ffffd079200780c */ /* 0x000fe40003fc6070 */
[----:B------:R-:W-:Y:S01]  /*3fc20*/  IADD3 R146, R148, -0x27b, RZ ;  /* 0xfffffd8594927810 */ /* 0x000fe20007ffe0ff */
[----:B------:R-:W-:Y:S01]  /*3fc30*/  VIADD R147, R147, 0xfffffde0 ;  /* 0xfffffde093937836 */ /* 0x000fe20000000000 */
[----:B------:R-:W3:Y:S01]  /*3fc40*/  LDL.LU.64 R176, [R1+0x8c0] ;  /* 0x0008c00001b07983 */ /* 0x000ee20000300a00 */
[----:B-1----:R-:W-:-:S03]  /*3fc50*/  IMAD.WIDE R140, R252, 0x4, R152 ;  /* 0x00000004fc8c7825 */ /* 0x002fc600078e0298 */
[----:B------:R-:W-:Y:S01]  /*3fc60*/  ISETP.GE.U32.AND P3, PT, R147, 0x7ffffd61, PT ;  /* 0x7ffffd619300780c */ /* 0x000fe20003f66070 */
[----:B------:R-:W3:Y:S04]  /*3fc70*/  LDL.LU.64 R170, [R1+0x8d0] ;  /* 0x0008d00001aa7983 */ /* 0x000ee80000300a00 */
[----:B------:R-:W-:Y:S04]  /*3fc80*/  LDGSTS.E [R145+-0x68000], desc[UR8][R140.64], !P5 ;  /* 0x980000008c917fae */ /* 0x000fe8000e921848 */
[----:B------:R1:W-:Y:S01]  /*3fc90*/  LDGSTS.E [R144+-0x64000], desc[UR8][R142.64], !P5 ;  /* 0x9c0000008e907fae */ /* 0x0003e2000e921848 */
[----:B------:R-:W-:Y:S01]  /*3fca0*/  ISETP.GE.U32.AND P5, PT, R146, 0x7ffffd06, PT ;  /* 0x7ffffd069200780c */ /* 0x000fe20003fa6070 */
[----:B------:R-:W-:Y:S01]  /*3fcb0*/  IMAD.WIDE R146, R252, 0x4, R160 ;  /* 0x00000004fc927825 */ /* 0x000fe200078e02a0 */
[----:B------:R-:W-:-:S03]  /*3fcc0*/  IADD3 R153, R5, 0x100000, RZ ;  /* 0x0010000005997810 */ /* 0x000fc60007ffe0ff */
[----:B------:R-:W-:-:S04]  /*3fcd0*/  IMAD.WIDE R148, R252, 0x4, R158 ;  /* 0x00000004fc947825 */ /* 0x000fc800078e029e */
[----:B-1----:R-:W-:Y:S02]  /*3fce0*/  IMAD.WIDE R144, R252, 0x4, R162 ;  /* 0x00000004fc907825 */ /* 0x002fe400078e02a2 */
[----:B------:R-:W3:Y:S02]  /*3fcf0*/  LDL.LU.64 R162, [R1+0x8e0] ;  /* 0x0008e00001a27983 */ /* 0x000ee40000300a00 */
[----:B------:R-:W-:Y:S02]  /*3fd00*/  VIADD R152, R5, 0x100000 ;  /* 0x0010000005987836 */ /* 0x000fe40000000000 */
[----:B------:R1:W-:Y:S04]  /*3fd10*/  LDGSTS.E [R155+-0x67ffc], desc[UR8][R144.64], !P6 ;  /* 0x98004000909b7fae */ /* 0x0003e8000f121848 */
[----:B------:R4:W-:Y:S04]  /*3fd20*/  LDGSTS.E [R154+-0x63ffc], desc[UR8][R146.64], !P6 ;  /* 0x9c004000929a7fae */ /* 0x0009e8000f121848 */
[----:B------:R-:W-:Y:S01]  /*3fd30*/  LDGSTS.E [R153+-0x67ff8], desc[UR8][R148.64], !P5 ;  /* 0x9800800094997fae */ /* 0x000fe2000e921848 */
[----:B-1----:R-:W-:-:S03]  /*3fd40*/  IADD3 R155, R156, -0x27c, RZ ;  /* 0xfffffd849c9b7810 */ /* 0x002fc60007ffe0ff */
[----:B------:R1:W-:Y:S04]  /*3fd50*/  STL.64 [R1+0x1718], R4 ;  /* 0x0017180401007387 */ /* 0x0003e80000100a00 */
[----:B------:R-:W3:Y:S04]  /*3fd60*/  LDL.LU.64 R180, [R1+0x8f0] ;  /* 0x0008f00001b47983 */ /* 0x000ee80000300a00 */
[----:B------:R-:W3:Y:S01]  /*3fd70*/  LDL.LU.64 R178, [R1+0x900] ;  /* 0x0009000001b27983 */ /* 0x000ee20000300a00 */
[----:B----4-:R-:W-:-:S05]  /*3fd80*/  IMAD.WIDE R150, R252, 0x4, R150 ;  /* 0x00000004fc967825 */ /* 0x010fca00078e0296 */
[----:B------:R4:W-:Y:S01]  /*3fd90*/  LDGSTS.E [R152+-0x63ff8], desc[UR8][R150.64], !P5 ;  /* 0x9c00800096987fae */ /* 0x0009e2000e921848 */
[----:B------:R-:W-:Y:S01]  /*3fda0*/  ISETP.GE.U32.AND P5, PT, R155, 0x7ffffd05, PT ;  /* 0x7ffffd059b00780c */ /* 0x000fe20003fa6070 */
[----:B------:R-:W-:-:S04]  /*3fdb0*/  IMAD.WIDE R154, R252, 0x4, R214 ;  /* 0x00000004fc9a7825 */ /* 0x000fc800078e02d6 */
[C---:B--2---:R-:W-:Y:S02]  /*3fdc0*/  IMAD.WIDE R214, R252.reuse, 0x4, R6 ;  /* 0x00000004fcd67825 */ /* 0x044fe400078e0206 */
[----:B------:R-:W2:Y:S01]  /*3fdd0*/  LDL.LU.64 R6, [R1+0x910] ;  /* 0x0009100001067983 */ /* 0x000ea20000300a00 */
[C---:B------:R-:W-:Y:S01]  /*3fde0*/  IADD3 R159, R5.reuse, 0x100000, RZ ;  /* 0x00100000059f7810 */ /* 0x040fe20007ffe0ff */
[----:B------:R-:W-:Y:S02]  /*3fdf0*/  VIADD R160, R5, 0x100000 ;  /* 0x0010000005a07836 */ /* 0x000fe40000000000 */
[----:B----4-:R-:W-:Y:S01]  /*3fe00*/  IMAD.WIDE R152, R252, 0x4, R164 ;  /* 0x00000004fc987825 */ /* 0x010fe200078e02a4 */
[----:B------:R-:W4:Y:S03]  /*3fe10*/  LDL.LU.64 R194, [R1+0x920] ;  /* 0x0009200001c27983 */ /* 0x000f260000300a00 */
[----:B------:R-:W-:Y:S01]  /*3fe20*/  VIADD R158, R2, 0x100000 ;  /* 0x00100000029e7836 */ /* 0x000fe20000000000 */
[----:B------:R-:W4:Y:S01]  /*3fe30*/  LDL.LU.64 R190, [R1+0x930] ;  /* 0x0009300001be7983 */ /* 0x000f220000300a00 */
[----:B------:R-:W-:-:S03]  /*3fe40*/  IMAD.WIDE R218, R252, 0x4, R218 ;  /* 0x00000004fcda7825 */ /* 0x000fc600078e02da */
[----:B------:R-:W-:Y:S01]  /*3fe50*/  LDGSTS.E [R160+-0x67ff4], desc[UR8][R152.64], !P5 ;  /* 0x9800c00098a07fae */ /* 0x000fe2000e921848 */
[----:B------:R-:W-:-:S03]  /*3fe60*/  IMAD.WIDE R216, R252, 0x4, R216 ;  /* 0x00000004fcd87825 */ /* 0x000fc600078e02d8 */
[----:B------:R-:W-:Y:S01]  /*3fe70*/  LDGSTS.E [R159+-0x63ff4], desc[UR8][R154.64], !P5 ;  /* 0x9c00c0009a9f7fae */ /* 0x000fe2000e921848 */
[----:B------:R-:W-:-:S03]  /*3fe80*/  VIADD R156, R2, 0x100000 ;  /* 0x00100000029c7836 */ /* 0x000fc60000000000 */
[----:B------:R3:W-:Y:S04]  /*3fe90*/  LDGSTS.E [R158+-0x80000], desc[UR8][R218.64], !P4 ;  /* 0x80000000da9e7fae */ /* 0x0007e8000e121848 */
[----:B------:R-:W-:Y:S04]  /*3fea0*/  LDGSTS.E [R157+-0x7c000], desc[UR8][R216.64], !P4 ;  /* 0x84000000d89d7fae */ /* 0x000fe8000e121848 */
[----:B------:R1:W-:Y:S04]  /*3feb0*/  LDGSTS.E [R156+-0x7fffc], desc[UR8][R214.64], !P1 ;  /* 0x80004000d69c7fae */ /* 0x0003e8000c921848 */
[----:B------:R-:W4:Y:S01]  /*3fec0*/  LDL.LU.64 R192, [R1+0x940] ;  /* 0x0009400001c07983 */ /* 0x000f220000300a00 */
[----:B---3--:R-:W-:-:S03]  /*3fed0*/  IMAD.WIDE R158, R252, 0x4, R176 ;  /* 0x00000004fc9e7825 */ /* 0x008fc600078e02b0 */
[----:B------:R-:W3:Y:S01]  /*3fee0*/  LDL.LU.64 R176, [R1+0x950] ;  /* 0x0009500001b07983 */ /* 0x000ee20000300a00 */
[----:B-1----:R-:W-:-:S03]  /*3fef0*/  IMAD.WIDE R156, R252, 0x4, R182 ;  /* 0x00000004fc9c7825 */ /* 0x002fc600078e02b6 */
[----:B------:R-:W3:Y:S01]  /*3ff00*/  LDL.LU.64 R186, [R1+0x960] ;  /* 0x0009600001ba7983 */ /* 0x000ee20000300a00 */
[----:B------:R-:W-:Y:S01]  /*3ff10*/  IADD3 R165, R2, 0x100000, RZ ;  /* 0x0010000002a57810 */ /* 0x000fe20007ffe0ff */
[----:B------:R-:W1:Y:S02]  /*3ff20*/  LDC R182, c[0x0][0x230] ;  /* 0x00008c00ffb67b82 */ /* 0x000e640000000800 */
[----:B------:R1:W-:Y:S04]  /*3ff30*/  LDGSTS.E [R167+-0x7bffc], desc[UR8][R156.64], !P1 ;  /* 0x840040009ca77fae */ /* 0x0003e8000c921848 */
[----:B------:R-:W3:Y:S01]  /*3ff40*/  LDL.LU.64 R188, [R1+0x970] ;  /* 0x0009700001bc7983 */ /* 0x000ee20000300a00 */
[----:B------:R-:W-:Y:S01]  /*3ff50*/  IMAD.WIDE R160, R252, 0x4, R170 ;  /* 0x00000004fca07825 */ /* 0x000fe200078e02aa */
[----:B------:R-:W3:Y:S02]  /*3ff60*/  LDC R183, c[0x0][0x230] ;  /* 0x00008c00ffb77b82 */ /* 0x000ee40000000800 */
[----:B------:R2:W-:Y:S01]  /*3ff70*/  LDGSTS.E [R166+-0x7fff8], desc[UR8][R158.64], !P2 ;  /* 0x800080009ea67fae */ /* 0x0005e2000d121848 */
[----:B-1----:R-:W-:Y:S01]  /*3ff80*/  IADD3 R167, R168, -0x23d, RZ ;  /* 0xfffffdc3a8a77810 */ /* 0x002fe20007ffe0ff */
[----:B------:R-:W-:-:S02]  /*3ff90*/  VIADD R164, R2, 0x100000 ;  /* 0x0010000002a47836 */ /* 0x000fc40000000000 */
[----:B------:R-:W-:Y:S01]  /*3ffa0*/  LDGSTS.E [R165+-0x7bff8], desc[UR8][R160.64], !P2 ;  /* 0x84008000a0a57fae */ /* 0x000fe2000d121848 */
[----:B--2---:R-:W-:-:S03]  /*3ffb0*/  IMAD.WIDE R168, R252, 0x4, R6 ;  /* 0x00000004fca87825 */ /* 0x004fc600078e0206 */
[----:B------:R-:W2:Y:S01]  /*3ffc0*/  LDL.LU.64 R6, [R1+0x980] ;  /* 0x0009800001067983 */ /* 0x000ea20000300a00 */
[----:B------:R-:W-:Y:S01]  /*3ffd0*/  IMAD.WIDE R162, R252, 0x4, R162 ;  /* 0x00000004fca27825 */ /* 0x000fe200078e02a2 */
[----:B------:R-:W-:-:S04]  /*3ffe0*/  ISETP.GE.U32.AND P1, PT, R167, 0x7ffffd44, PT ;  /* 0x7ffffd44a700780c */ /* 0x000fc80003f26070 */
[----:B------:R1:W-:Y:S01]  /*3fff0*/  LDGSTS.E [R164+-0x7fff4], desc[UR8][R162.64], !P3 ;  /* 0x8000c000a2a47fae */ /* 0x0003e2000d921848 */
[----:B------:R-:W-:Y:S01]  /*40000*/  ISETP.GE.U32.AND P2, PT, R174, 0x7ffffd43, PT ;  /* 0x7ffffd43ae00780c */ /* 0x000fe20003f46070 */
[----:B------:R-:W-:Y:S01]  /*40010*/  IMAD.WIDE R166, R252, 0x4, R178 ;  /* 0x00000004fca67825 */ /* 0x000fe200078e02b2 */
[----:B------:R-:W-:-:S03]  /*40020*/  IADD3 R171, R2, 0x100000, RZ ;  /* 0x0010000002ab7810 */ /* 0x000fc60007ffe0ff */
[----:B-1----:R-:W-:-:S05]  /*40030*/  IMAD.WIDE R164, R252, 0x4, R180 ;  /* 0x00000004fca47825 */ /* 0x002fca00078e02b4 */
[----:B------:R4:W-:Y:S01]  /*40040*/  LDGSTS.E [R172+-0x7bff4], desc[UR8][R164.64], !P3 ;  /* 0x8400c000a4ac7fae */ /* 0x0009e2000d921848 */
[----:B------:R-:W-:Y:S01]  /*40050*/  ISETP.GE.U32.AND P3, PT, R173, 0x7ffffd42, PT ;  /* 0x7ffffd42ad00780c */ /* 0x000fe20003f66070 */
[C---:B------:R-:W-:Y:S02]  /*40060*/  VIADD R170, R2.reuse, 0x100000 ;  /* 0x0010000002aa7836 */ /* 0x040fe40000000000 */
[----:B------:R-:W-:Y:S01]  /*40070*/  LDGSTS.E [R171+-0x78000], desc[UR8][R166.64], !P1 ;  /* 0x88000000a6ab7fae */ /* 0x000fe2000c921848 */
[C---:B------:R-:W-:Y:S01]  /*40080*/  IADD3 R181, R2.reuse, 0x100000, RZ ;  /* 0x0010000002b57810 */ /* 0x040fe20007ffe0ff */
[----:B------:R-:W-:Y:S02]  /*40090*/  VIADD R180, R2, 0x100000 ;  /* 0x0010000002b47836 */ /* 0x000fe40000000000 */
[----:B------:R1:W-:Y:S01]  /*400a0*/  LDGSTS.E [R170+-0x74000], desc[UR8][R168.64], !P1 ;  /* 0x8c000000a8aa7fae */ /* 0x0003e2000c921848 */
[----:B----4-:R-:W-:-:S03]  /*400b0*/  IMAD.WIDE R172, R252, 0x4, R190 ;  /* 0x00000004fcac7825 */ /* 0x010fc600078e02be */
[----:B------:R-:W4:Y:S01]  /*400c0*/  LDL.LU.64 R190, [R1+0x990] ;  /* 0x0009900001be7983 */ /* 0x000f220000300a00 */
[----:B------:R-:W-:Y:S01]  /*400d0*/  IADD3 R179, R2, 0x100000, RZ ;  /* 0x0010000002b37810 */ /* 0x000fe20007ffe0ff */
[C---:B------:R-:W-:Y:S02]  /*400e0*/  IMAD.WIDE R174, R252.reuse, 0x4, R192 ;  /* 0x00000004fcae7825 */ /* 0x040fe400078e02c0 */
[----:B------:R-:W4:Y:S01]  /*400f0*/  LDL.LU.64 R200, [R1+0x9a0] ;  /* 0x0009a00001c87983 */ /* 0x000f220000300a00 */
[----:B------:R-:W2:Y:S01]  /*40100*/  LDC R192, c[0x0][0x230] ;  /* 0x00008c00ffc07b82 */ /* 0x000ea20000000800 */
[----:B-1----:R-:W-:Y:S02]  /*40110*/  IMAD.WIDE R170, R252, 0x4, R194 ;  /* 0x00000004fcaa7825 */ /* 0x002fe400078e02c2 */
[----:B------:R-:W4:Y:S04]  /*40120*/  LDL.LU.64 R198, [R1+0x9b0] ;  /* 0x0009b00001c67983 */ /* 0x000f280000300a00 */
[----:B------:R1:W-:Y:S01]  /*40130*/  LDGSTS.E [R181+-0x77ffc], desc[UR8][R170.64], !P2 ;  /* 0x88004000aab57fae */ /* 0x0003e2000d121848 */
[----:B------:R-:W-:Y:S01]  /*40140*/  VIADD R178, R2, 0x100000 ;  /* 0x0010000002b27836 */ /* 0x000fe20000000000 */
[----:B------:R-:W4:Y:S02]  /*40150*/  LDC R193, c[0x0][0x230] ;  /* 0x00008c00ffc17b82 */ /* 0x000f240000000800 */
[----:B------:R-:W-:Y:S04]  /*40160*/  LDGSTS.E [R180+-0x73ffc], desc[UR8][R172.64], !P2 ;  /* 0x8c004000acb47fae */ /* 0x000fe8000d121848 */
[----:B------:R1:W-:Y:S01]  /*40170*/  LDGSTS.E [R179+-0x77ff8], desc[UR8][R174.64], !P3 ;  /* 0x88008000aeb37fae */ /* 0x0003e2000d921848 */
[----:B---3--:R-:W-:Y:S01]  /*40180*/  IMAD.WIDE R176, R252, 0x4, R176 ;  /* 0x00000004fcb07825 */ /* 0x008fe200078e02b0 */
[----:B------:R-:W3:Y:S02]  /*40190*/  LDC R194, c[0x0][0x230] ;  /* 0x00008c00ffc27b82 */ /* 0x000ee40000000800 */
[----:B------:R-:W3:Y:S01]  /*401a0*/  LDL.LU.64 R250, [R1+0x9c0] ;  /* 0x0009c00001fa7983 */ /* 0x000ee20000300a00 */
[----:B-1----:R-:W-:-:S03]  /*401b0*/  IADD3 R181, R182, -0x240, RZ ;  /* 0xfffffdc0b6b57810 */ /* 0x002fc60007ffe0ff */
[----:B------:R-:W3:Y:S01]  /*401c0*/  LDL.LU.64 R210, [R1+0x9d0] ;  /* 0x0009d00001d27983 */ /* 0x000ee20000300a00 */
[----:B------:R-:W-:-:S03]  /*401d0*/  VIADD R179, R183, 0xfffffda3 ;  /* 0xfffffda3b7b37836 */ /* 0x000fc60000000000 */
[----:B------:R-:W3:Y:S04]  /*401e0*/  LDL.LU.64 R196, [R1+0x9e0] ;  /* 0x0009e00001c47983 */ /* 0x000ee80000300a00 */
[----:B------:R1:W-:Y:S01]  /*401f0*/  LDGSTS.E [R178+-0x73ff8], desc[UR8][R176.64], !P3 ;  /* 0x8c008000b0b27fae */ /* 0x0003e2000d921848 */
[----:B--2---:R-:W-:-:S03]  /*40200*/  IMAD.WIDE R182, R252, 0x4, R6 ;  /* 0x00000004fcb67825 */ /* 0x004fc600078e0206 */
[----:B------:R-:W2:Y:S04]  /*40210*/  LDL.LU.64 R6, [R1+0x9f0] ;  /* 0x0009f00001067983 */ /* 0x000ea80000300a00 */
[----:B------:R-:W2:Y:S04]  /*40220*/  LDL.LU.64 R204, [R1+0xa00] ;  /* 0x000a000001cc7983 */ /* 0x000ea80000300a00 */
[----:B------:R-:W2:Y:S01]  /*40230*/  LDL.LU.64 R242, [R1+0xa10] ;  /* 0x000a100001f27983 */ /* 0x000ea20000300a00 */
[----:B------:R-:W-:Y:S02]  /*40240*/  ISETP.GE.U32.AND P1, PT, R181, 0x7ffffd41, PT ;  /* 0x7ffffd41b500780c */ /* 0x000fe40003f26070 */
[----:B-1----:R-:W-:-:S02]  /*40250*/  IADD3 R178, R184, -0x25e, RZ ;  /* 0xfffffda2b8b27810 */ /* 0x002fc40007ffe0ff */
[----:B------:R-:W-:Y:S01]  /*40260*/  ISETP.GE.U32.AND P2, PT, R179, 0x7ffffd24, PT ;  /* 0x7ffffd24b300780c */ /* 0x000fe20003f46070 */
[----:B------:R-:W-:Y:S01]  /*40270*/  VIADD R184, R2, 0x100000 ;  /* 0x0010000002b87836 */ /* 0x000fe20000000000 */
[----:B------:R-:W-:Y:S01]  /*40280*/  ISETP.GE.U32.AND P3, PT, R178, 0x7ffffd23, PT ;  /* 0x7ffffd23b200780c */ /* 0x000fe20003f66070 */
[----:B------:R-:W-:Y:S01]  /*40290*/  IMAD.WIDE R178, R252, 0x4, R186 ;  /* 0x00000004fcb27825 */ /* 0x000fe200078e02ba */
[----:B------:R-:W-:Y:S01]  /*402a0*/  IADD3 R187, R2, 0x100000, RZ ;  /* 0x0010000002bb7810 */ /* 0x000fe20007ffe0ff */
[----:B------:R-:W2:Y:S02]  /*402b0*/  LDL.LU.64 R212, [R1+0xa20] ;  /* 0x000a200001d47983 */ /* 0x000ea40000300a00 */
[----:B------:R-:W-:Y:S01]  /*402c0*/  IMAD.WIDE R180, R252, 0x4, R188 ;  /* 0x00000004fcb47825 */ /* 0x000fe200078e02bc */
[C---:B------:R-:W-:Y:S01]  /*402d0*/  IADD3 R188, R2.reuse, 0x100000, RZ ;  /* 0x0010000002bc7810 */ /* 0x040fe20007ffe0ff */
[----:B------:R4:W-:Y:S02]  /*402e0*/  LDGSTS.E [R184+-0x77ff4], desc[UR8][R178.64], !P1 ;  /* 0x8800c000b2b87fae */ /* 0x0009e4000c921848 */
[----:B------:R-:W-:-:S02]  /*402f0*/  VIADD R186, R2, 0x100000 ;  /* 0x0010000002ba7836 */ /* 0x000fc40000000000 */
[----:B------:R-:W-:Y:S01]  /*40300*/  LDGSTS.E [R187+-0x73ff4], desc[UR8][R180.64], !P1 ;  /* 0x8c00c000b4bb7fae */ /* 0x000fe2000c921848 */
[----:B------:R-:W-:-:S03]  /*40310*/  VIADD R192, R192, 0xfffffda1 ;  /* 0xfffffda1c0c07836 */ /* 0x000fc60000000000 */
[----:B------:R1:W-:Y:S04]  /*40320*/  LDGSTS.E [R186+-0x70000], desc[UR8][R182.64], !P2 ;  /* 0x90000000b6ba7fae */ /* 0x0003e8000d121848 */
[----:B------:R-:W2:Y:S01]  /*40330*/  LDL.LU.64 R58, [R1+0xa30] ;  /* 0x000a3000013a7983 */ /* 0x000ea20000300a00 */
[----:B----4-:R-:W-:Y:S01]  /*40340*/  IMAD.WIDE R184, R252, 0x4, R190 ;  /* 0x00000004fcb87825 */ /* 0x010fe200078e02be */
[C---:B------:R-:W-:Y:S02]  /*40350*/  IADD3 R190, R2.reuse, 0x100000, RZ ;  /* 0x0010000002be7810 */ /* 0x040fe40007ffe0ff */
[----:B------:R-:W4:Y:S01]  /*40360*/  LDL.LU.64 R24, [R1+0xa40] ;  /* 0x000a400001187983 */ /* 0x000f220000300a00 */
[----:B------:R-:W-:Y:S02]  /*40370*/  VIADD R191, R2, 0x100000 ;  /* 0x0010000002bf7836 */ /* 0x000fe40000000000 */
[----:B-1----:R-:W-:Y:S01]  /*40380*/  IMAD.WIDE R186, R252, 0x4, R200 ;  /* 0x00000004fcba7825 */ /* 0x002fe200078e02c8 */
[----:B------:R1:W-:Y:S01]  /*40390*/  LDGSTS.E [R188+-0x6c000], desc[UR8][R184.64], !P2 ;  /* 0x94000000b8bc7fae */ /* 0x0003e2000d121848 */
[----:B------:R-:W-:-:S03]  /*403a0*/  ISETP.GE.U32.AND P1, PT, R192, 0x7ffffd22, PT ;  /* 0x7ffffd22c000780c */ /* 0x000fc60003f26070 */
[----:B------:R3:W-:Y:S01]  /*403b0*/  LDGSTS.E [R191+-0x6fffc], desc[UR8][R186.64], !P3 ;  /* 0x90004000babf7fae */ /* 0x0007e2000d921848 */
[----:B-1----:R-:W-:-:S05]  /*403c0*/  IMAD.WIDE R188, R252, 0x4, R198 ;  /* 0x00000004fcbc7825 */ /* 0x002fca00078e02c6 */
[----:B------:R1:W-:Y:S01]  /*403d0*/  LDGSTS.E [R190+-0x6bffc], desc[UR8][R188.64], !P3 ;  /* 0x94004000bcbe7fae */ /* 0x0003e2000d921848 */
[----:B---3--:R-:W-:Y:S01]  /*403e0*/  IADD3 R191, R194, -0x260, RZ ;  /* 0xfffffda0c2bf7810 */ /* 0x008fe20007ffe0ff */
[C---:B------:R-:W-:Y:S01]  /*403f0*/  VIADD R201, R2.reuse, 0x100000 ;  /* 0x0010000002c97836 */ /* 0x040fe20000000000 */
[----:B------:R-:W-:Y:S02]  /*40400*/  IADD3 R200, R2, 0x100000, RZ ;  /* 0x0010000002c87810 */ /* 0x000fe40007ffe0ff */
[----:B------:R-:W-:Y:S01]  /*40410*/  ISETP.GE.U32.AND P2, PT, R191, 0x7ffffd21, PT ;  /* 0x7ffffd21bf00780c */ /* 0x000fe20003f46070 */
[----:B------:R-:W-:-:S04]  /*40420*/  IMAD.WIDE R194, R252, 0x4, R196 ;  /* 0x00000004fcc27825 */ /* 0x000fc800078e02c4 */
[----:B-1----:R-:W-:Y:S02]  /*40430*/  VIADD R190, R193, 0xfffffd83 ;  /* 0xfffffd83c1be7836 */ /* 0x002fe40000000000 */
[----:B------:R-:W-:Y:S02]  /*40440*/  IMAD.WIDE R192, R252, 0x4, R210 ;  /* 0x00000004fcc07825 */ /* 0x000fe400078e02d2 */
[----:B------:R-:W3:Y:S01]  /*40450*/  LDL.LU.64 R210, [R1+0xa50] ;  /* 0x000a500001d27983 */ /* 0x000ee20000300a00 */
[----:B------:R-:W-:Y:S01]  /*40460*/  ISETP.GE.U32.AND P3, PT, R190, 0x7ffffd04, PT ;  /* 0x7ffffd04be00780c */ /* 0x000fe20003f66070 */
[----:B------:R-:W-:-:S05]  /*40470*/  IMAD.WIDE R190, R252, 0x4, R250 ;  /* 0x00000004fcbe7825 */ /* 0x000fca00078e02fa */
[----:B------:R-:W-:Y:S04]  /*40480*/  LDGSTS.E [R201+-0x6fff8], desc[UR8][R190.64], !P1 ;  /* 0x90008000bec97fae */ /* 0x000fe8000c921848 */
[----:B------:R1:W-:Y:S01]  /*40490*/  LDGSTS.E [R200+-0x6bff8], desc[UR8][R192.64], !P1 ;  /* 0x94008000c0c87fae */ /* 0x0003e2000c921848 */
[----:B--2---:R-:W-:-:S03]  /*404a0*/  IMAD.WIDE R196, R252, 0x4, R6 ;  /* 0x00000004fcc47825 */ /* 0x004fc600078e0206 */
[----:B------:R-:W2:Y:S04]  /*404b0*/  LDL.LU.64 R6, [R1+0xa60] ;  /* 0x000a600001067983 */ /* 0x000ea80000300a00 */
[----:B------:R-:W2:Y:S04]  /*404c0*/  LDL.LU.64 R22, [R1+0xa70] ;  /* 0x000a700001167983 */ /* 0x000ea80000300a00 */
[----:B------:R-:W2:Y:S04]  /*404d0*/  LDL.LU.64 R20, [R1+0x470] ;  /* 0x0004700001147983 */ /* 0x000ea80000300a00 */
[----:B------:R-:W2:Y:S01]  /*404e0*/  LDL.LU.64 R246, [R1+0x460] ;  /* 0x0004600001f67983 */ /* 0x000ea20000300a00 */
[----:B-1----:R-:W-:-:S03]  /*404f0*/  IMAD.WIDE R200, R252, 0x4, R242 ;  /* 0x00000004fcc87825 */ /* 0x002fc600078e02f2 */
[----:B------:R-:W2:Y:S04]  /*40500*/  LDL.LU.64 R248, [R1+0x458] ;  /* 0x0004580001f87983 */ /* 0x000ea80000300a00 */
[----:B------:R-:W2:Y:S04]  /*40510*/  LDL.LU.64 R250, [R1+0x450] ;  /* 0x0004500001fa7983 */ /* 0x000ea80000300a00 */
[----:B------:R-:W2:Y:S01]  /*40520*/  LDL.LU.64 R242, [R1+0x448] ;  /* 0x0004480001f27983 */ /* 0x000ea20000300a00 */
[----:B------:R-:W1:Y:S01]  /*40530*/  S2R R236, SR_TID.X ;  /* 0x0000000000ec7919 */ /* 0x000e620000002100 */
[C---:B------:R-:W-:Y:S01]  /*40540*/  VIADD R199, R2.reuse, 0x100000 ;  /* 0x0010000002c77836 */ /* 0x040fe20000000000 */
[----:B------:R-:W-:-:S02]  /*40550*/  IADD3 R198, R2, 0x100000, RZ ;  /* 0x0010000002c67810 */ /* 0x000fc40007ffe0ff */
[----:B------:R-:W-:Y:S02]  /*40560*/  IADD3 R202, R202, -0x27e, RZ ;  /* 0xfffffd82caca7810 */ /* 0x000fe40007ffe0ff */
[----:B------:R-:W-:Y:S01]  /*40570*/  LDGSTS.E [R199+-0x6fff4], desc[UR8][R194.64], !P2 ;  /* 0x9000c000c2c77fae */ /* 0x000fe2000d121848 */
[----:B------:R-:W-:-:S03]  /*40580*/  IADD3 R206, R2, 0x100000, RZ ;  /* 0x0010000002ce7810 */ /* 0x000fc60007ffe0ff */
[----:B------:R4:W-:Y:S01]  /*40590*/  LDGSTS.E [R198+-0x6bff4], desc[UR8][R196.64], !P2 ;  /* 0x9400c000c4c67fae */ /* 0x0009e2000d121848 */
[----:B------:R-:W-:Y:S01]  /*405a0*/  ISETP.GE.U32.AND P1, PT, R202, 0x7ffffd03, PT ;  /* 0x7ffffd03ca00780c */ /* 0x000fe20003f26070 */
[----:B----4-:R-:W-:-:S05]  /*405b0*/  IMAD.WIDE R198, R252, 0x4, R204 ;  /* 0x00000004fcc67825 */ /* 0x010fca00078e02cc */
[----:B------:R4:W-:Y:S01]  /*405c0*/  LDGSTS.E [R206+-0x68000], desc[UR8][R198.64], !P3 ;  /* 0x98000000c6ce7fae */ /* 0x0009e2000d921848 */
[C---:B------:R-:W-:Y:S01]  /*405d0*/  VIADD R205, R2.reuse, 0x100000 ;  /* 0x0010000002cd7836 */ /* 0x040fe20000000000 */
[----:B------:R-:W-:Y:S01]  /*405e0*/  IADD3 R204, R2, 0x100000, RZ ;  /* 0x0010000002cc7810 */ /* 0x000fe20007ffe0ff */
[----:B------:R-:W-:Y:S01]  /*405f0*/  IMAD.WIDE R202, R252, 0x4, R212 ;  /* 0x00000004fcca7825 */ /* 0x000fe200078e02d4 */
[----:B-1----:R-:W-:Y:S02]  /*40600*/  LOP3.LUT R236, R236, 0x7f, RZ, 0xc0, !PT ;  /* 0x0000007fecec7812 */ /* 0x002fe400078ec0ff */
[----:B------:R-:W-:Y:S01]  /*40610*/  LDGSTS.E [R205+-0x64000], desc[UR8][R200.64], !P3 ;  /* 0x9c000000c8cd7fae */ /* 0x000fe2000d921848 */
[----:B------:R-:W-:Y:S01]  /*40620*/  VIADD R207, R207, 0xfffffd80 ;  /* 0xfffffd80cfcf7836 */ /* 0x000fe20000000000 */
[----:B------:R-:W-:Y:S02]  /*40630*/  IADD3 R5, R2, 0x100000, RZ ;  /* 0x0010000002057810 */ /* 0x000fe40007ffe0ff */
[----:B------:R1:W-:Y:S01]  /*40640*/  LDGSTS.E [R204+-0x67ffc], desc[UR8][R202.64], !P1 ;  /* 0x98004000cacc7fae */ /* 0x0003e2000c921848 */
[----:B----4-:R-:W-:-:S05]  /*40650*/  VIADD R206, R208, 0xfffffd81 ;  /* 0xfffffd81d0ce7836 */ /* 0x010fca0000000000 */
[----:B------:R-:W-:Y:S01]  /*40660*/  ISETP.GE.U32.AND P2, PT, R206, 0x7ffffd02, PT ;  /* 0x7ffffd02ce00780c */ /* 0x000fe20003f46070 */
[----:B------:R-:W-:Y:S01]  /*40670*/  VIADD R4, R2, 0x100000 ;  /* 0x0010000002047836 */ /* 0x000fe20000000000 */
[----:B------:R-:W-:Y:S02]  /*40680*/  ISETP.GE.AND P4, PT, R236, R207, PT ;  /* 0x000000cfec00720c */ /* 0x000fe40003f86270 */
[----:B------:R-:W-:Y:S01]  /*40690*/  ISETP.GE.U32.AND P3, PT, R207, 0x7ffffd01, PT ;  /* 0x7ffffd01cf00780c */ /* 0x000fe20003f66070 */
[----:B-1----:R-:W-:Y:S01]  /*406a0*/  IMAD.WIDE R204, R252, 0x4, R58 ;  /* 0x00000004fccc7825 */ /* 0x002fe200078e023a */
[----:B------:R-:W-:-:S03]  /*406b0*/  IADD3 R236, R2, 0x100000, RZ ;  /* 0x0010000002ec7810 */ /* 0x000fc60007ffe0ff */
[C---:B------:R-:W-:Y:S01]  /*406c0*/  IMAD.WIDE R206, R252.reuse, 0x4, R24 ;  /* 0x00000004fcce7825 */ /* 0x040fe200078e0218 */
[----:B------:R1:W-:Y:S03]  /*406d0*/  STL.64 [R1+0x1710], R2 ;  /* 0x0017100201007387 */ /* 0x0003e60000100a00 */
[----:B---3--:R-:W-:Y:S01]  /*406e0*/  IMAD.WIDE R208, R252, 0x4, R210 ;  /* 0x00000004fcd07825 */ /* 0x008fe200078e02d2 */
[----:B------:R-:W-:Y:S03]  /*406f0*/  LDGSTS.E [R5+-0x63ffc], desc[UR8][R204.64], !P1 ;  /* 0x9c004000cc057fae */ /* 0x000fe6000c921848 */
[----:B------:R-:W-:Y:S01]  /*40700*/  VIADD R213, R2, 0x100000 ;  /* 0x0010000002d57836 */ /* 0x000fe20000000000 */
[----:B------:R-:W-:Y:S01]  /*40710*/  LDGSTS.E [R4+-0x67ff8], desc[UR8][R206.64], !P2 ;  /* 0x98008000ce047fae */ /* 0x000fe2000d121848 */
[----:B------:R-:W-:Y:S01]  /*40720*/  UISETP.GT.AND UP1, UPT, UR6, 0x2ff, UPT ;  /* 0x000002ff0600788c */ /* 0x000fe2000bf24270 */
[----:B------:R-:W-:-:S02]  /*40730*/  SEL R212, RZ, 0x4, P4 ;  /* 0x00000004ffd47807 */ /* 0x000fc40002000000 */
[----:B------:R-:W-:Y:S04]  /*40740*/  LDGSTS.E [R236+-0x63ff8], desc[UR8][R208.64], !P2 ;  /* 0x9c008000d0ec7fae */ /* 0x000fe8000d121848 */
[----:B------:R-:W3:Y:S01]  /*40750*/  LDL.LU.64 R4, [R1+0x440] ;  /* 0x0004400001047983 */ /* 0x000ee20000300a00 */
[----:B------:R-:W-:-:S04]  /*40760*/  PLOP3.LUT P4, PT, PT, PT, UP1, 0x80, 0x0 ;  /* 0x000000000000781c */ /* 0x000fc80003f8f018 */
[----:B------:R-:W-:-:S04]  /*40770*/  SEL R212, R212, RZ, P4 ;  /* 0x000000ffd4d47207 */ /* 0x000fc80002000000 */
[----:B------:R-:W-:Y:S01]  /*40780*/  ISETP.NE.U32.AND P1, PT, R212, RZ, PT ;  /* 0x000000ffd400720c */ /* 0x000fe20003f25070 */
[----:B--2---:R-:W-:Y:S01]  /*40790*/  IMAD.WIDE R210, R252, 0x4, R6 ;  /* 0x00000004fcd27825 */ /* 0x004fe200078e0206 */
[----:B------:R-:W-:-:S04]  /*407a0*/  IADD3 R6, R2, 0x100000, RZ ;  /* 0x0010000002067810 */ /* 0x000fc80007ffe0ff */
[----:B------:R2:W-:Y:S01]  /*407b0*/  LDGSTS.E [R213+-0x67ff4], desc[UR8][R210.64], !P3 ;  /* 0x9800c000d2d57fae */ /* 0x0005e2000d921848 */
[----:B------:R-:W-:-:S04]  /*407c0*/  IMAD.WIDE R8, R252, 0x4, R20 ;  /* 0x00000004fc087825 */ /* 0x000fc800078e0214 */
[C---:B-1----:R-:W-:Y:S01]  /*407d0*/  IMAD.WIDE R2, R252.reuse, 0x4, R246 ;  /* 0x00000004fc027825 */ /* 0x042fe200078e02f6 */
[----:B------:R1:W-:Y:S03]  /*407e0*/  STL.64 [R1+0x600], R8 ;  /* 0x0006000801007387 */ /* 0x0003e60000100a00 */
[----:B------:R-:W-:-:S04]  /*407f0*/  IMAD.WIDE R18, R252, 0x4, R248 ;  /* 0x00000004fc127825 */ /* 0x000fc800078e02f8 */
[C---:B------:R-:W-:Y:S01]  /*40800*/  IMAD.WIDE R20, R252.reuse, 0x4, R250 ;  /* 0x00000004fc147825 */ /* 0x040fe200078e02fa */
[----:B-1----:R-:W4:Y:S04]  /*40810*/  LDL.LU.64 R8, [R1+0x438] ;  /* 0x0004380001087983 */ /* 0x002f280000300a00 */
[----:B------:R1:W-:Y:S04]  /*40820*/  STL.64 [R1+0x608], R2 ;  /* 0x0006080201007387 */ /* 0x0003e80000100a00 */
[----:B------:R2:W-:Y:S01]  /*40830*/  STL.64 [R1+0x610], R18 ;  /* 0x0006101201007387 */ /* 0x0005e20000100a00 */
[----:B-1----:R-:W-:-:S03]  /*40840*/  IMAD.WIDE R2, R252, 0x4, R242 ;  /* 0x00000004fc027825 */ /* 0x002fc600078e02f2 */
[----:B--2---:R-:W2:Y:S04]  /*40850*/  LDL.LU.64 R18, [R1+0x430] ;  /* 0x0004300001127983 */ /* 0x004ea80000300a00 */
[----:B------:R1:W-:Y:S04]  /*40860*/  STL.64 [R1+0x618], R20 ;  /* 0x0006181401007387 */ /* 0x0003e80000100a00 */
[----:B------:R-:W2:Y:S04]  /*40870*/  LDL.LU.64 R106, [R1+0x368] ;  /* 0x00036800016a7983 */ /* 0x000ea80000300a00 */
[----:B------:R3:W-:Y:S04]  /*40880*/  STL.64 [R1+0x620], R2 ;  /* 0x0006200201007387 */ /* 0x0007e80000100a00 */
[----:B------:R-:W2:Y:S04]  /*40890*/  LDL.LU.64 R244, [R1+0x360] ;  /* 0x0003600001f47983 */ /* 0x000ea80000300a00 */
        /* <DEDUP_REMOVED lines=14> */
[----:B------:R-:W2:Y:S01]  /*40980*/  LDL.LU.64 R60, [R1+0x168] ;  /* 0x00016800013c7983 */ /* 0x000ea20000300a00 */
[----:B------:R-:W-:-:S03]  /*40990*/  IMAD.WIDE R212, R252, 0x4, R22 ;  /* 0x00000004fcd47825 */ /* 0x000fc600078e0216 */
[----:B------:R-:W2:Y:S04]  /*409a0*/  LDL.LU.64 R58, [R1+0x160] ;  /* 0x00016000013a7983 */ /* 0x000ea80000300a00 */
[----:B------:R-:W2:Y:S04]  /*409b0*/  LDL.LU.64 R24, [R1+0x158] ;  /* 0x0001580001187983 */ /* 0x000ea80000300a00 */
[----:B------:R-:W2:Y:S04]  /*409c0*/  LDL.LU.64 R22, [R1+0x150] ;  /* 0x0001500001167983 */ /* 0x000ea80000300a00 */
[----:B-1----:R-:W2:Y:S04]  /*409d0*/  LDL.LU.64 R20, [R1+0x148] ;  /* 0x0001480001147983 */ /* 0x002ea80000300a00 */
[----:B------:R-:W2:Y:S04]  /*409e0*/  LDL.LU.64 R246, [R1+0x140] ;  /* 0x0001400001f67983 */ /* 0x000ea80000300a00 */
[----:B------:R-:W2:Y:S04]  /*409f0*/  LDL.LU.64 R248, [R1+0x138] ;  /* 0x0001380001f87983 */ /* 0x000ea80000300a00 */
[----:B------:R-:W2:Y:S04]  /*40a00*/  LDL.LU.64 R250, [R1+0x130] ;  /* 0x0001300001fa7983 */ /* 0x000ea80000300a00 */
[----:B------:R-:W2:Y:S01]  /*40a10*/  LDL.LU.64 R242, [R1+0x70] ;  /* 0x0000700001f27983 */ /* 0x000ea20000300a00 */
[----:B---3--:R-:W-:-:S03]  /*40a20*/  IMAD.WIDE R4, R252, 0x4, R4 ;  /* 0x00000004fc047825 */ /* 0x008fc600078e0204 */
[----:B------:R-:W3:Y:S04]  /*40a30*/  LDL.LU.64 R2, [R1+0x60] ;  /* 0x0000600001027983 */ /* 0x000ee80000300a00 */
[----:B------:R1:W-:Y:S04]  /*40a40*/  STL.64 [R1+0x628], R4 ;  /* 0x0006280401007387 */ /* 0x0003e80000100a00 */
[----:B------:R-:W-:Y:S01]  /*40a50*/  LDGSTS.E [R6+-0x63ff4], desc[UR8][R212.64], !P3 ;  /* 0x9c00c000d4067fae */ /* 0x000fe2000d921848 */
[----:B------:R-:W-:-:S03]  /*40a60*/  VIADD R236, R240, 0x100000 ;  /* 0x00100000f0ec7836 */ /* 0x000fc60000000000 */
[----:B------:R-:W0:Y:S04]  /*40a70*/  LDGDEPBAR ;  /* 0x00000000000079af */ /* 0x000e280000000000 */
[----:B-1----:R-:W3:Y:S01]  /*40a80*/  LDL.LU.64 R4, [R1+0x58] ;  /* 0x0000580001047983 */ /* 0x002ee20000300a00 */
[----:B----4-:R-:W-:-:S05]  /*40a90*/  IMAD.WIDE R8, R252, 0x4, R8 ;  /* 0x00000004fc087825 */ /* 0x010fca00078e0208 */
[----:B------:R1:W-:Y:S04]  /*40aa0*/  STL.64 [R1+0x630], R8 ;  /* 0x0006300801007387 */ /* 0x0003e80000100a00 */
[----:B-1----:R-:W4:Y:S01]  /*40ab0*/  LDL.LU.64 R8, [R1+0x50] ;  /* 0x0000500001087983 */ /* 0x002f220000300a00 */
[----:B--2---:R-:W-:-:S05]  /*40ac0*/  IMAD.WIDE R18, R252, 0x4, R18 ;  /* 0x00000004fc127825 */ /* 0x004fca00078e0212 */
[----:B------:R1:W-:Y:S01]  /*40ad0*/  STL.64 [R1+0x638], R18 ;  /* 0x0006381201007387 */ /* 0x0003e20000100a00 */
[----:B------:R-:W-:-:S04]  /*40ae0*/  IMAD.WIDE R106, R252, 0x4, R106 ;  /* 0x00000004fc6a7825 */ /* 0x000fc800078e026a */
[C---:B------:R-:W-:Y:S01]  /*40af0*/  IMAD.WIDE R244, R252.reuse, 0x4, R244 ;  /* 0x00000004fcf47825 */ /* 0x040fe200078e02f4 */
[----:B-1----:R-:W2:Y:S03]  /*40b00*/  LDL.LU.64 R18, [R1+0x1b90] ;  /* 0x001b900001127983 */ /* 0x002ea60000300a00 */
[C---:B------:R-:W-:Y:S01]  /*40b10*/  IMAD.WIDE R122, R252.reuse, 0x4, R122 ;  /* 0x00000004fc7a7825 */ /* 0x040fe200078e027a */
[----:B------:R1:W-:Y:S03]  /*40b20*/  STL.64 [R1+0x640], R106 ;  /* 0x0006406a01007387 */ /* 0x0003e60000100a00 */
[----:B------:R-:W-:-:S04]  /*40b30*/  IMAD.WIDE R120, R252, 0x4, R120 ;  /* 0x00000004fc787825 */ /* 0x000fc800078e0278 */
[C---:B------:R-:W-:Y:S01]  /*40b40*/  IMAD.WIDE R118, R252.reuse, 0x4, R118 ;  /* 0x00000004fc767825 */ /* 0x040fe200078e0276 */
[----:B-1----:R-:W2:Y:S03]  /*40b50*/  LDL.LU.64 R106, [R1+0x1b88] ;  /* 0x001b8800016a7983 */ /* 0x002ea60000300a00 */
[C---:B------:R-:W-:Y:S01]  /*40b60*/  IMAD.WIDE R116, R252.reuse, 0x4, R116 ;  /* 0x00000004fc747825 */ /* 0x040fe200078e0274 */
[----:B------:R1:W-:Y:S03]  /*40b70*/  STL.64 [R1+0x648], R244 ;  /* 0x000648f401007387 */ /* 0x0003e60000100a00 */
[----:B------:R-:W-:-:S04]  /*40b80*/  IMAD.WIDE R114, R252, 0x4, R114 ;  /* 0x00000004fc727825 */ /* 0x000fc800078e0272 */
[C---:B------:R-:W-:Y:S01]  /*40b90*/  IMAD.WIDE R112, R252.reuse, 0x4, R112 ;  /* 0x00000004fc707825 */ /* 0x040fe200078e0270 */
[----:B-1----:R-:W2:Y:S04]  /*40ba0*/  LDL.LU.64 R244, [R1+0x1b80] ;  /* 0x001b800001f47983 */ /* 0x002ea80000300a00 */
[----:B------:R1:W-:Y:S01]  /*40bb0*/  STL.64 [R1+0x650], R122 ;  /* 0x0006507a01007387 */ /* 0x0003e20000100a00 */
[----:B------:R-:W-:-:S03]  /*40bc0*/  IMAD.WIDE R110, R252, 0x4, R110 ;  /* 0x00000004fc6e7825 */ /* 0x000fc600078e026e */
        /* <DEDUP_REMOVED lines=49> */
[----:B------:R1:W-:Y:S04]  /*40ee0*/  STL.64 [R1+0x6d8], R22 ;  /* 0x0006d81601007387 */ /* 0x0003e80000100a00 */
        /* <DEDUP_REMOVED lines=10> */
[----:B-1----:R-:W4:Y:S01]  /*40f90*/  LDL.LU.64 R242, [R1+0x1ac8] ;  /* 0x001ac80001f27983 */ /* 0x002f220000300a00 */
[----:B---3--:R-:W-:-:S04]  /*40fa0*/  IMAD.WIDE R2, R252, 0x4, R2 ;  /* 0x00000004fc027825 */ /* 0x008fc800078e0202 */
[----:B----4-:R-:W-:-:S05]  /*40fb0*/  IMAD.WIDE R242, R252, 0x4, R242 ;  /* 0x00000004fcf27825 */ /* 0x010fca00078e02f2 */
[----:B------:R1:W-:Y:S04]  /*40fc0*/  STL.64 [R1+0x708], R242 ;  /* 0x000708f201007387 */ /* 0x0003e80000100a00 */
[----:B-1----:R-:W3:Y:S04]  /*40fd0*/  LDL.LU.64 R242, [R1+0x428] ;  /* 0x0004280001f27983 */ /* 0x002ee80000300a00 */
[----:B------:R1:W-:Y:S02]  /*40fe0*/  STL.64 [R1+0x710], R2 ;  /* 0x0007100201007387 */ /* 0x0003e40000100a00 */
[----:B-1----:R-:W-:-:S04]  /*40ff0*/  IMAD.WIDE R2, R252, 0x4, R4 ;  /* 0x00000004fc027825 */ /* 0x002fc800078e0204 */
[C---:B------:R-:W-:Y:S01]  /*41000*/  IMAD.WIDE R4, R252.reuse, 0x4, R8 ;  /* 0x00000004fc047825 */ /* 0x040fe200078e0208 */
[----:B------:R1:W-:Y:S03]  /*41010*/  STL.64 [R1+0x718], R2 ;  /* 0x0007180201007387 */ /* 0x0003e60000100a00 */
[C---:B--2---:R-:W-:Y:S01]  /*41020*/  IMAD.WIDE R8, R252.reuse, 0x4, R248 ;  /* 0x00000004fc087825 */ /* 0x044fe200078e02f8 */
[----:B------:R2:W-:Y:S03]  /*41030*/  STL.64 [R1+0x720], R4 ;  /* 0x0007200401007387 */ /* 0x0005e60000100a00 */
[----:B-1----:R-:W-:-:S04]  /*41040*/  IMAD.WIDE R2, R252, 0x4, R250 ;  /* 0x00000004fc027825 */ /* 0x002fc800078e02fa */
[C---:B--2---:R-:W-:Y:S01]  /*41050*/  IMAD.WIDE R4, R252.reuse, 0x4, R246 ;  /* 0x00000004fc047825 */ /* 0x044fe200078e02f6 */
[----:B------:R1:W-:Y:S04]  /*41060*/  STL.64 [R1+0x728], R2 ;  /* 0x0007280201007387 */ /* 0x0003e80000100a00 */
[----:B------:R2:W-:Y:S04]  /*41070*/  STL.64 [R1+0x730], R8 ;  /* 0x0007300801007387 */ /* 0x0005e80000100a00 */
[----:B------:R4:W-:Y:S01]  /*41080*/  STL.64 [R1+0x738], R4 ;  /* 0x0007380401007387 */ /* 0x0009e20000100a00 */
[----:B-1----:R-:W-:-:S04]  /*41090*/  IMAD.WIDE R2, R252, 0x4, R244 ;  /* 0x00000004fc027825 */ /* 0x002fc800078e02f4 */
[C---:B--2---:R-:W-:Y:S01]  /*410a0*/  IMAD.WIDE R8, R252.reuse, 0x4, R106 ;  /* 0x00000004fc087825 */ /* 0x044fe200078e026a */
[----:B------:R1:W-:Y:S03]  /*410b0*/  STL.64 [R1+0x740], R2 ;  /* 0x0007400201007387 */ /* 0x0003e60000100a00 */
[C---:B----4-:R-:W-:Y:S01]  /*410c0*/  IMAD.WIDE R4, R252.reuse, 0x4, R18 ;  /* 0x00000004fc047825 */ /* 0x050fe200078e0212 */
        /* <DEDUP_REMOVED lines=42> */
[----:B------:R-:W-:Y:S04]  /*41370*/  STL.64 [R1+0x7f0], R8 ;  /* 0x0007f00801007387 */ /* 0x000fe80000100a00 */
[----:B------:R-:W2:Y:S04]  /*41380*/  LDL.LU.64 R18, [R1+0x420] ;  /* 0x0004200001127983 */ /* 0x000ea80000300a00 */
[----:B------:R-:W-:Y:S04]  /*41390*/  STL.64 [R1+0x7f8], R4 ;  /* 0x0007f80401007387 */ /* 0x000fe80000100a00 */
[----:B------:R-:W4:Y:S01]  /*413a0*/  LDL.LU.64 R16, [R1+0x418] ;  /* 0x0004180001107983 */ /* 0x000f220000300a00 */
[----:B---3--:R-:W-:-:S05]  /*413b0*/  IMAD.WIDE R2, R252, 0x4, R242 ;  /* 0x00000004fc027825 */ /* 0x008fca00078e02f2 */
[----:B------:R1:W-:Y:S04]  /*413c0*/  STL.64 [R1+0x800], R2 ;  /* 0x0008000201007387 */ /* 0x0003e80000100a00 */
[----:B------:R-:W3:Y:S04]  /*413d0*/  LDL.LU.64 R14, [R1+0x410] ;  /* 0x00041000010e7983 */ /* 0x000ee80000300a00 */
        /* <DEDUP_REMOVED lines=25> */
[----:B-1----:R-:W3:Y:S04]  /*41570*/  LDL.LU.64 R2, [R1+0x100] ;  /* 0x0001000001027983 */ /* 0x002ee80000300a00 */
[----:B------:R-:W3:Y:S04]  /*41580*/  LDL.LU.64 R4, [R1+0xf8] ;  /* 0x0000f80001047983 */ /* 0x000ee80000300a00 */
[----:B------:R-:W3:Y:S01]  /*41590*/  LDL.LU.64 R8, [R1+0xf0] ;  /* 0x0000f00001087983 */ /* 0x000ee20000300a00 */
[----:B--2---:R-:W-:-:S05]  /*415a0*/  IMAD.WIDE R18, R252, 0x4, R18 ;  /* 0x00000004fc127825 */ /* 0x004fca00078e0212 */
[----:B------:R1:W-:Y:S01]  /*415b0*/  STL.64 [R1+0x808], R18 ;  /* 0x0008081201007387 */ /* 0x0003e20000100a00 */
[----:B----4-:R-:W-:-:S03]  /*415c0*/  IMAD.WIDE R16, R252, 0x4, R16 ;  /* 0x00000004fc107825 */ /* 0x010fc600078e0210 */
[----:B-1----:R-:W2:Y:S04]  /*415d0*/  LDL.LU.64 R18, [R1+0x1ac0] ;  /* 0x001ac00001127983 */ /* 0x002ea80000300a00 */
[----:B------:R1:W-:Y:S04]  /*415e0*/  STL.64 [R1+0x810], R16 ;  /* 0x0008101001007387 */ /* 0x0003e80000100a00 */
[----:B-1----:R-:W4:Y:S01]  /*415f0*/  LDL.LU.64 R16, [R1+0x1ab8] ;  /* 0x001ab80001107983 */ /* 0x002f220000300a00 */
[----:B---3--:R-:W-:-:S04]  /*41600*/  IMAD.WIDE R14, R252, 0x4, R14 ;  /* 0x00000004fc0e7825 */ /* 0x008fc800078e020e */
[C---:B------:R-:W-:Y:S01]  /*41610*/  IMAD.WIDE R12, R252.reuse, 0x4, R12 ;  /* 0x00000004fc0c7825 */ /* 0x040fe200078e020c */
[----:B------:R1:W-:Y:S03]  /*41620*/  STL.64 [R1+0x818], R14 ;  /* 0x0008180e01007387 */ /* 0x0003e60000100a00 */
[C---:B------:R-:W-:Y:S01]  /*41630*/  IMAD.WIDE R10, R252.reuse, 0x4, R10 ;  /* 0x00000004fc0a7825 */ /* 0x040fe200078e020a */
[----:B-1----:R-:W3:Y:S04]  /*41640*/  LDL.LU.64 R14, [R1+0x1ab0] ;  /* 0x001ab000010e7983 */ /* 0x002ee80000300a00 */
[----:B------:R1:W-:Y:S04]  /*41650*/  STL.64 [R1+0x820], R12 ;  /* 0x0008200c01007387 */ /* 0x0003e80000100a00 */
[----:B-1----:R-:W2:Y:S04]  /*41660*/  LDL.LU.64 R12, [R1+0x1aa8] ;  /* 0x001aa800010c7983 */ /* 0x002ea80000300a00 */
[----:B------:R1:W-:Y:S04]  /*41670*/  STL.64 [R1+0x828], R10 ;  /* 0x0008280a01007387 */ /* 0x0003e80000100a00 */
[----:B-1----:R-:W4:Y:S01]  /*41680*/  LDL.LU.64 R10, [R1+0x1aa0] ;  /* 0x001aa000010a7983 */ /* 0x002f220000300a00 */
[----:B------:R-:W-:-:S04]  /*41690*/  IMAD.WIDE R106, R252, 0x4, R106 ;  /* 0x00000004fc6a7825 */ /* 0x000fc800078e026a */
[C---:B------:R-:W-:Y:S01]  /*416a0*/  IMAD.WIDE R250, R252.reuse, 0x4, R250 ;  /* 0x00000004fcfa7825 */ /* 0x040fe200078e02fa */
[----:B------:R1:W-:Y:S03]  /*416b0*/  STL.64 [R1+0x830], R106 ;  /* 0x0008306a01007387 */ /* 0x0003e60000100a00 */
[----:B------:R-:W-:-:S04]  /*416c0*/  IMAD.WIDE R248, R252, 0x4, R248 ;  /* 0x00000004fcf87825 */ /* 0x000fc800078e02f8 */
[C---:B------:R-:W-:Y:S01]  /*416d0*/  IMAD.WIDE R246, R252.reuse, 0x4, R246 ;  /* 0x00000004fcf67825 */ /* 0x040fe200078e02f6 */
[----:B-1----:R-:W4:Y:S03]  /*416e0*/  LDL.LU.64 R106, [R1+0x1a98] ;  /* 0x001a9800016a7983 */ /* 0x002f260000300a00 */
[C---:B------:R-:W-:Y:S01]  /*416f0*/  IMAD.WIDE R244, R252.reuse, 0x4, R244 ;  /* 0x00000004fcf47825 */ /* 0x040fe200078e02f4 */
[----:B------:R1:W-:Y:S03]  /*41700*/  STL.64 [R1+0x838], R250 ;  /* 0x000838fa01007387 */ /* 0x0003e60000100a00 */
[----:B------:R-:W-:-:S04]  /*41710*/  IMAD.WIDE R242, R252, 0x4, R242 ;  /* 0x00000004fcf27825 */ /* 0x000fc800078e02f2 */
[C---:B------:R-:W-:Y:S01]  /*41720*/  IMAD.WIDE R164, R252.reuse, 0x4, R164 ;  /* 0x00000004fca47825 */ /* 0x040fe200078e02a4 */
[----:B-1----:R-:W4:Y:S04]  /*41730*/  LDL.LU.64 R250, [R1+0x1a90] ;  /* 0x001a900001fa7983 */ /* 0x002f280000300a00 */
[----:B------:R1:W-:Y:S04]  /*41740*/  STL.64 [R1+0x840], R248 ;  /* 0x000840f801007387 */ /* 0x0003e80000100a00 */
[----:B-1----:R-:W4:Y:S04]  /*41750*/  LDL.LU.64 R248, [R1+0x1a88] ;  /* 0x001a880001f87983 */ /* 0x002f280000300a00 */
[----:B------:R1:W-:Y:S04]  /*41760*/  STL.64 [R1+0x848], R246 ;  /* 0x000848f601007387 */ /* 0x0003e80000100a00 */
[----:B-1----:R-:W4:Y:S04]  /*41770*/  LDL.LU.64 R246, [R1+0x1a80] ;  /* 0x001a800001f67983 */ /* 0x002f280000300a00 */
[----:B------:R1:W-:Y:S04]  /*41780*/  STL.64 [R1+0x850], R244 ;  /* 0x000850f401007387 */ /* 0x0003e80000100a00 */
[----:B-1----:R-:W4:Y:S04]  /*41790*/  LDL.LU.64 R244, [R1+0x1a78] ;  /* 0x001a780001f47983 */ /* 0x002f280000300a00 */
[----:B------:R1:W-:Y:S04]  /*417a0*/  STL.64 [R1+0x858], R242 ;  /* 0x000858f201007387 */ /* 0x0003e80000100a00 */
[----:B-1----:R-:W4:Y:S04]  /*417b0*/  LDL.LU.64 R242, [R1+0x1a70] ;  /* 0x001a700001f27983 */ /* 0x002f280000300a00 */
[----:B------:R1:W-:Y:S02]  /*417c0*/  STL.64 [R1+0x860], R164 ;  /* 0x000860a401007387 */ /* 0x0003e40000100a00 */
[----:B-1----:R-:W-:-:S04]  /*417d0*/  IMAD.WIDE R164, R252, 0x4, R162 ;  /* 0x00000004fca47825 */ /* 0x002fc800078e02a2 */
[C---:B------:R-:W-:Y:S01]  /*417e0*/  IMAD.WIDE R162, R252.reuse, 0x4, R160 ;  /* 0x00000004fca27825 */ /* 0x040fe200078e02a0 */
[----:B------:R-:W-:Y:S03]  /*417f0*/  STL.64 [R1+0x868], R164 ;  /* 0x000868a401007387 */ /* 0x000fe60000100a00 */
[C---:B------:R-:W-:Y:S01]  /*41800*/  IMAD.WIDE R160, R252.reuse, 0x4, R158 ;  /* 0x00000004fca07825 */ /* 0x040fe200078e029e */
[----:B------:R-:W-:Y:S03]  /*41810*/  STL.64 [R1+0x870], R162 ;  /* 0x000870a201007387 */ /* 0x000fe60000100a00 */
[C---:B------:R-:W-:Y:S01]  /*41820*/  IMAD.WIDE R158, R252.reuse, 0x4, R156 ;  /* 0x00000004fc9e7825 */ /* 0x040fe200078e029c */
[----:B------:R1:W-:Y:S03]  /*41830*/  STL.64 [R1+0x878], R160 ;  /* 0x000878a001007387 */ /* 0x0003e60000100a00 */
[C---:B------:R-:W-:Y:S01]  /*41840*/  IMAD.WIDE R156, R252.reuse, 0x4, R214 ;  /* 0x00000004fc9c7825 */ /* 0x040fe200078e02d6 */
[----:B------:R1:W-:Y:S04]  /*41850*/  STL.64 [R1+0x880], R158 ;  /* 0x0008809e01007387 */ /* 0x0003e80000100a00 */
[----:B------:R1:W-:Y:S02]  /*41860*/  STL.64 [R1+0x888], R156 ;  /* 0x0008889c01007387 */ /* 0x0003e40000100a00 */
[----:B-1----:R-:W-:-:S04]  /*41870*/  IMAD.WIDE R160, R252, 0x4, R216 ;  /* 0x00000004fca07825 */ /* 0x002fc800078e02d8 */
        /* <DEDUP_REMOVED lines=19> */
[----:B------:R-:W-:Y:S03]  /*419b0*/  STL.64 [R1+0x8d8], R160 ;  /* 0x0008d8a001007387 */ /* 0x000fe60000100a00 */
[C---:B------:R-:W-:Y:S01]  /*419c0*/  IMAD.WIDE R156, R252.reuse, 0x4, R2 ;  /* 0x00000004fc9c7825 */ /* 0x040fe200078e0202 */
[----:B------:R-:W-:Y:S03]  /*419d0*/  STL.64 [R1+0x8e0], R158 ;  /* 0x0008e09e01007387 */ /* 0x000fe60000100a00 */
[C---:B------:R-:W-:Y:S01]  /*419e0*/  IMAD.WIDE R2, R252.reuse, 0x4, R4 ;  /* 0x00000004fc027825 */ /* 0x040fe200078e0204 */
[----:B------:R-:W-:Y:S03]  /*419f0*/  STL.64 [R1+0x8e8], R156 ;  /* 0x0008e89c01007387 */ /* 0x000fe60000100a00 */
[C---:B------:R-:W-:Y:S01]  /*41a00*/  IMAD.WIDE R8, R252.reuse, 0x4, R8 ;  /* 0x00000004fc087825 */ /* 0x040fe200078e0208 */
[----:B------:R-:W-:Y:S04]  /*41a10*/  STL.64 [R1+0x8f0], R2 ;  /* 0x0008f00201007387 */ /* 0x000fe80000100a00 */
[----:B------:R3:W-:Y:S02]  /*41a20*/  STL.64 [R1+0x8f8], R8 ;  /* 0x0008f80801007387 */ /* 0x0007e40000100a00 */
[----:B---3--:R-:W-:-:S04]  /*41a30*/  IMAD.WIDE R8, R252, 0x4, R14 ;  /* 0x00000004fc087825 */ /* 0x008fc800078e020e */
[----:B--2---:R-:W-:-:S04]  /*41a40*/  IMAD.WIDE R2, R252, 0x4, R12 ;  /* 0x00000004fc027825 */ /* 0x004fc800078e020c */
[----:B----4-:R-:W-:-:S05]  /*41a50*/  IMAD.WIDE R4, R252, 0x4, R10 ;  /* 0x00000004fc047825 */ /* 0x010fca00078e020a */
[----:B------:R1:W-:Y:S04]  /*41a60*/  STL.64 [R1+0x900], R4 ;  /* 0x0009000401007387 */ /* 0x0003e80000100a00 */
[----:B------:R2:W-:Y:S04]  /*41a70*/  STL.64 [R1+0x908], R2 ;  /* 0x0009080201007387 */ /* 0x0005e80000100a00 */
[----:B------:R3:W-:Y:S01]  /*41a80*/  STL.64 [R1+0x910], R8 ;  /* 0x0009100801007387 */ /* 0x0007e20000100a00 */
[----:B-1----:R-:W-:-:S04]  /*41a90*/  IMAD.WIDE R4, R252, 0x4, R16 ;  /* 0x00000004fc047825 */ /* 0x002fc800078e0210 */
[C---:B--2---:R-:W-:Y:S01]  /*41aa0*/  IMAD.WIDE R2, R252.reuse, 0x4, R18 ;  /* 0x00000004fc027825 */ /* 0x044fe200078e0212 */
[----:B------:R1:W-:Y:S03]  /*41ab0*/  STL.64 [R1+0x918], R4 ;  /* 0x0009180401007387 */ /* 0x0003e60000100a00 */
[C---:B---3--:R-:W-:Y:S01]  /*41ac0*/  IMAD.WIDE R8, R252.reuse, 0x4, R20 ;  /* 0x00000004fc087825 */ /* 0x048fe200078e0214 */
        /* <DEDUP_REMOVED lines=49> */
[----:B------:R-:W-:Y:S01]  /*41de0*/  STL.64 [R1+0x9e8], R8 ;  /* 0x0009e80801007387 */ /* 0x000fe20000100a00 */
[----:B-1----:R-:W-:-:S03]  /*41df0*/  IMAD.WIDE R4, R252, 0x4, R178 ;  /* 0x00000004fc047825 */ /* 0x002fc600078e02b2 */
[----:B------:R-:W3:Y:S01]  /*41e00*/  LDL.LU.64 R30, [R1+0x3e8] ;  /* 0x0003e800011e7983 */ /* 0x000ee20000300a00 */
[----:B--2---:R-:W-:-:S03]  /*41e10*/  IMAD.WIDE R2, R252, 0x4, R180 ;  /* 0x00000004fc027825 */ /* 0x004fc600078e02b4 */
[----:B------:R-:W-:Y:S04]  /*41e20*/  STL.64 [R1+0x9f0], R4 ;  /* 0x0009f00401007387 */ /* 0x000fe80000100a00 */
[----:B------:R-:W2:Y:S04]  /*41e30*/  LDL.LU.64 R28, [R1+0x3e0] ;  /* 0x0003e000011c7983 */ /* 0x000ea80000300a00 */
[----:B------:R1:W-:Y:S04]  /*41e40*/  STL.64 [R1+0x9f8], R2 ;  /* 0x0009f80201007387 */ /* 0x0003e80000100a00 */
[----:B------:R-:W4:Y:S04]  /*41e50*/  LDL.LU.64 R26, [R1+0x3d8] ;  /* 0x0003d800011a7983 */ /* 0x000f280000300a00 */
        /* <DEDUP_REMOVED lines=25> */
[----:B-1----:R-:W4:Y:S04]  /*41ff0*/  LDL.LU.64 R2, [R1+0xc8] ;  /* 0x0000c80001027983 */ /* 0x002f280000300a00 */
[----:B------:R-:W4:Y:S04]  /*42000*/  LDL.LU.64 R4, [R1+0xc0] ;  /* 0x0000c00001047983 */ /* 0x000f280000300a00 */
[----:B------:R-:W4:Y:S01]  /*42010*/  LDL.LU.64 R8, [R1+0xb8] ;  /* 0x0000b80001087983 */ /* 0x000f220000300a00 */
[----:B---3--:R-:W-:-:S04]  /*42020*/  IMAD.WIDE R30, R252, 0x4, R30 ;  /* 0x00000004fc1e7825 */ /* 0x008fc800078e021e */
[C---:B--2---:R-:W-:Y:S01]  /*42030*/  IMAD.WIDE R28, R252.reuse, 0x4, R28 ;  /* 0x00000004fc1c7825 */ /* 0x044fe200078e021c */
[----:B------:R-:W-:Y:S03]  /*42040*/  STL.64 [R1+0xa00], R30 ;  /* 0x000a001e01007387 */ /* 0x000fe60000100a00 */
[C---:B----4-:R-:W-:Y:S01]  /*42050*/  IMAD.WIDE R26, R252.reuse, 0x4, R26 ;  /* 0x00000004fc1a7825 */ /* 0x050fe200078e021a */
[----:B------:R-:W-:Y:S03]  /*42060*/  STL.64 [R1+0xa08], R28 ;  /* 0x000a081c01007387 */ /* 0x000fe60000100a00 */
[C---:B------:R-:W-:Y:S01]  /*42070*/  IMAD.WIDE R24, R252.reuse, 0x4, R24 ;  /* 0x00000004fc187825 */ /* 0x040fe200078e0218 */
        /* <DEDUP_REMOVED lines=48> */
[----:B------:R-:W-:Y:S03]  /*42380*/  STL.64 [R1+0xad0], R14 ;  /* 0x000ad00e01007387 */ /* 0x000fe60000100a00 */
[C---:B---3--:R-:W-:Y:S01]  /*42390*/  IMAD.WIDE R10, R252.reuse, 0x4, R2 ;  /* 0x00000004fc0a7825 */ /* 0x048fe200078e0202 */
        /* <DEDUP_REMOVED lines=60> */
[----:B------:R-:W-:Y:S04]  /*42760*/  STL.64 [R1+0xbc8], R8 ;  /* 0x000bc80801007387 */ /* 0x000fe80000100a00 */
[----:B------:R-:W2:Y:S01]  /*42770*/  LDL.LU.64 R20, [R1+0x3a8] ;  /* 0x0003a80001147983 */ /* 0x000ea20000300a00 */
[----:B-1----:R-:W-:-:S03]  /*42780*/  IMAD.WIDE R2, R252, 0x4, R188 ;  /* 0x00000004fc027825 */ /* 0x002fc600078e02bc */
[----:B------:R1:W-:Y:S04]  /*42790*/  STL.64 [R1+0xbd0], R4 ;  /* 0x000bd00401007387 */ /* 0x0003e80000100a00 */
[----:B------:R-:W3:Y:S04]  /*427a0*/  LDL.LU.64 R18, [R1+0x3a0] ;  /* 0x0003a00001127983 */ /* 0x000ee80000300a00 */
[----:B------:R4:W-:Y:S04]  /*427b0*/  STL.64 [R1+0xbd8], R2 ;  /* 0x000bd80201007387 */ /* 0x0009e80000100a00 */
[----:B------:R-:W3:Y:S04]  /*427c0*/  LDL.LU.64 R16, [R1+0x398] ;  /* 0x0003980001107983 */ /* 0x000ee80000300a00 */
[----:B------:R-:W3:Y:S04]  /*427d0*/  LDL.LU.64 R14, [R1+0x390] ;  /* 0x00039000010e7983 */ /* 0x000ee80000300a00 */
[----:B------:R-:W3:Y:S04]  /*427e0*/  LDL.LU.64 R12, [R1+0x388] ;  /* 0x00038800010c7983 */ /* 0x000ee80000300a00 */
[----:B------:R-:W3:Y:S01]  /*427f0*/  LDL.LU.64 R10, [R1+0x380] ;  /* 0x00038000010a7983 */ /* 0x000ee20000300a00 */
[----:B-1----:R-:W-:-:S03]  /*42800*/  IMAD.WIDE R4, R252, 0x4, R190 ;  /* 0x00000004fc047825 */ /* 0x002fc600078e02be */
[----:B------:R-:W3:Y:S04]  /*42810*/  LDL.LU.64 R242, [R1+0x378] ;  /* 0x0003780001f27983 */ /* 0x000ee80000300a00 */
[----:B------:R-:W3:Y:S01]  /*42820*/  LDL.LU.64 R164, [R1+0x370] ;  /* 0x0003700001a47983 */ /* 0x000ee20000300a00 */
[----:B----4-:R-:W-:-:S03]  /*42830*/  IMAD.WIDE R2, R252, 0x4, R192 ;  /* 0x00000004fc027825 */ /* 0x010fc600078e02c0 */
[----:B------:R-:W4:Y:S04]  /*42840*/  LDL.LU.64 R162, [R1+0x2a8] ;  /* 0x0002a80001a27983 */ /* 0x000f280000300a00 */
[----:B------:R-:W4:Y:S04]  /*42850*/  LDL.LU.64 R160, [R1+0x2a0] ;  /* 0x0002a00001a07983 */ /* 0x000f280000300a00 */
[----:B------:R-:W4:Y:S04]  /*42860*/  LDL.LU.64 R158, [R1+0x298] ;  /* 0x00029800019e7983 */ /* 0x000f280000300a00 */
[----:B------:R-:W-:Y:S04]  /*42870*/  STL.64 [R1+0xbe0], R4 ;  /* 0x000be00401007387 */ /* 0x000fe80000100a00 */
[----:B------:R-:W4:Y:S04]  /*42880*/  LDL.LU.64 R156, [R1+0x290] ;  /* 0x00029000019c7983 */ /* 0x000f280000300a00 */
        /* <DEDUP_REMOVED lines=16> */
[----:B------:R-:W-:-:S04]  /*42990*/  IMAD.WIDE R24, R252, 0x4, R194 ;  /* 0x00000004fc187825 */ /* 0x000fc800078e02c2 */
[C---:B------:R-:W-:Y:S01]  /*429a0*/  IMAD.WIDE R22, R252.reuse, 0x4, R196 ;  /* 0x00000004fc167825 */ /* 0x040fe200078e02c4 */
[----:B------:R-:W-:Y:S04]  /*429b0*/  STL.64 [R1+0xbf0], R24 ;  /* 0x000bf01801007387 */ /* 0x000fe80000100a00 */
[----:B------:R-:W-:Y:S01]  /*429c0*/  STL.64 [R1+0xbf8], R22 ;  /* 0x000bf81601007387 */ /* 0x000fe20000100a00 */
[----:B--2---:R-:W-:-:S05]  /*429d0*/  IMAD.WIDE R20, R252, 0x4, R20 ;  /* 0x00000004fc147825 */ /* 0x004fca00078e0214 */
[----:B------:R-:W-:Y:S01]  /*429e0*/  STL.64 [R1+0xc00], R20 ;  /* 0x000c001401007387 */ /* 0x000fe20000100a00 */
[----:B---3--:R-:W-:-:S04]  /*429f0*/  IMAD.WIDE R18, R252, 0x4, R18 ;  /* 0x00000004fc127825 */ /* 0x008fc800078e0212 */
[C---:B------:R-:W-:Y:S01]  /*42a00*/  IMAD.WIDE R16, R252.reuse, 0x4, R16 ;  /* 0x00000004fc107825 */ /* 0x040fe200078e0210 */
[----:B------:R-:W-:Y:S03]  /*42a10*/  STL.64 [R1+0xc08], R18 ;  /* 0x000c081201007387 */ /* 0x000fe60000100a00 */
[C---:B------:R-:W-:Y:S01]  /*42a20*/  IMAD.WIDE R14, R252.reuse, 0x4, R14 ;  /* 0x00000004fc0e7825 */ /* 0x040fe200078e020e */
[----:B------:R-:W-:Y:S03]  /*42a30*/  STL.64 [R1+0xc10], R16 ;  /* 0x000c101001007387 */ /* 0x000fe60000100a00 */
[C---:B------:R-:W-:Y:S01]  /*42a40*/  IMAD.WIDE R12, R252.reuse, 0x4, R12 ;  /* 0x00000004fc0c7825 */ /* 0x040fe200078e020c */
[----:B------:R1:W-:Y:S03]  /*42a50*/  STL.64 [R1+0xc18], R14 ;  /* 0x000c180e01007387 */ /* 0x0003e60000100a00 */
[C---:B------:R-:W-:Y:S01]  /*42a60*/  IMAD.WIDE R10, R252.reuse, 0x4, R10 ;  /* 0x00000004fc0a7825 */ /* 0x040fe200078e020a */
[----:B------:R4:W-:Y:S03]  /*42a70*/  STL.64 [R1+0xc20], R12 ;  /* 0x000c200c01007387 */ /* 0x0009e60000100a00 */
[C---:B------:R-:W-:Y:S01]  /*42a80*/  IMAD.WIDE R242, R252.reuse, 0x4, R242 ;  /* 0x00000004fcf27825 */ /* 0x040fe200078e02f2 */
[----:B------:R2:W-:Y:S03]  /*42a90*/  STL.64 [R1+0xc28], R10 ;  /* 0x000c280a01007387 */ /* 0x0005e60000100a00 */
[----:B-1----:R-:W-:-:S04]  /*42aa0*/  IMAD.WIDE R14, R252, 0x4, R164 ;  /* 0x00000004fc0e7825 */ /* 0x002fc800078e02a4 */
[C---:B----4-:R-:W-:Y:S01]  /*42ab0*/  IMAD.WIDE R12, R252.reuse, 0x4, R162 ;  /* 0x00000004fc0c7825 */ /* 0x050fe200078e02a2 */
[----:B------:R1:W-:Y:S03]  /*42ac0*/  STL.64 [R1+0xc38], R14 ;  /* 0x000c380e01007387 */ /* 0x0003e60000100a00 */
[C---:B--2---:R-:W-:Y:S01]  /*42ad0*/  IMAD.WIDE R10, R252.reuse, 0x4, R160 ;  /* 0x00000004fc0a7825 */ /* 0x044fe200078e02a0 */
[----:B------:R-:W-:Y:S04]  /*42ae0*/  STL.64 [R1+0xc30], R242 ;  /* 0x000c30f201007387 */ /* 0x000fe80000100a00 */
[----:B------:R2:W-:Y:S04]  /*42af0*/  STL.64 [R1+0xc40], R12 ;  /* 0x000c400c01007387 */ /* 0x0005e80000100a00 */
[----:B------:R-:W-:Y:S01]  /*42b00*/  STL.64 [R1+0x1730], R242 ;  /* 0x001730f201007387 */ /* 0x000fe20000100a00 */
[----:B-1----:R-:W-:-:S03]  /*42b10*/  IMAD.WIDE R14, R252, 0x4, R158 ;  /* 0x00000004fc0e7825 */ /* 0x002fc600078e029e */
[----:B------:R1:W-:Y:S01]  /*42b20*/  STL.64 [R1+0xc48], R10 ;  /* 0x000c480a01007387 */ /* 0x0003e20000100a00 */
[----:B--2---:R-:W-:-:S03]  /*42b30*/  IMAD.WIDE R12, R252, 0x4, R156 ;  /* 0x00000004fc0c7825 */ /* 0x004fc600078e029c */
[----:B------:R2:W-:Y:S01]  /*42b40*/  STL.64 [R1+0xc50], R14 ;  /* 0x000c500e01007387 */ /* 0x0005e20000100a00 */
[----:B-1----:R-:W-:-:S03]  /*42b50*/  IMAD.WIDE R10, R252, 0x4, R214 ;  /* 0x00000004fc0a7825 */ /* 0x002fc600078e02d6 */
[----:B------:R1:W-:Y:S01]  /*42b60*/  STL.64 [R1+0xc58], R12 ;  /* 0x000c580c01007387 */ /* 0x0003e20000100a00 */
[----:B--2---:R-:W-:-:S03]  /*42b70*/  IMAD.WIDE R14, R252, 0x4, R216 ;  /* 0x00000004fc0e7825 */ /* 0x004fc600078e02d8 */
[----:B------:R2:W-:Y:S01]  /*42b80*/  STL.64 [R1+0xc60], R10 ;  /* 0x000c600a01007387 */ /* 0x0005e20000100a00 */
[----:B-1----:R-:W-:-:S03]  /*42b90*/  IMAD.WIDE R12, R252, 0x4, R218 ;  /* 0x00000004fc0c7825 */ /* 0x002fc600078e02da */
[----:B------:R1:W-:Y:S01]  /*42ba0*/  STL.64 [R1+0xc68], R14 ;  /* 0x000c680e01007387 */ /* 0x0003e20000100a00 */
[----:B--2---:R-:W-:-:S03]  /*42bb0*/  IMAD.WIDE R10, R252, 0x4, R220 ;  /* 0x00000004fc0a7825 */ /* 0x004fc600078e02dc */
        /* <DEDUP_REMOVED lines=14> */
[----:B------:R-:W-:-:S04]  /*42ca0*/  IMAD.WIDE R4, R252, 0x4, R4 ;  /* 0x00000004fc047825 */ /* 0x000fc800078e0204 */
        /* <DEDUP_REMOVED lines=8> */
[----:B------:R1:W-:Y:S04]  /*42d30*/  STL.64 [R1+0x14b0], R4 ;  /* 0x0014b00401007387 */ /* 0x0003e80000100a00 */
[----:B------:R-:W2:Y:S04]  /*42d40*/  LDL.LU.64 R244, [R1+0x1a68] ;  /* 0x001a680001f47983 */ /* 0x000ea80000300a00 */
[----:B------:R3:W-:Y:S01]  /*42d50*/  STL.64 [R1+0x14b8], R2 ;  /* 0x0014b80201007387 */ /* 0x0007e20000100a00 */
[----:B-1----:R-:W-:-:S04]  /*42d60*/  IMAD.WIDE R4, R252, 0x4, R248 ;  /* 0x00000004fc047825 */ /* 0x002fc800078e02f8 */
[C---:B---3--:R-:W-:Y:S02]  /*42d70*/  IMAD.WIDE R2, R252.reuse, 0x4, R246 ;  /* 0x00000004fc027825 */ /* 0x048fe400078e02f6 */
[----:B------:R-:W3:Y:S04]  /*42d80*/  LDL.LU.64 R246, [R1+0x1a60] ;  /* 0x001a600001f67983 */ /* 0x000ee80000300a00 */
[----:B------:R-:W4:Y:S04]  /*42d90*/  LDL.LU.64 R248, [R1+0x1a58] ;  /* 0x001a580001f87983 */ /* 0x000f280000300a00 */
[----:B------:R1:W-:Y:S02]  /*42da0*/  STL.64 [R1+0x14c8], R2 ;  /* 0x0014c80201007387 */ /* 0x0003e40000100a00 */
[----:B-1----:R-:W-:-:S02]  /*42db0*/  IMAD.WIDE R2, R252, 0x4, R250 ;  /* 0x00000004fc027825 */ /* 0x002fc400078e02fa */
[----:B------:R-:W4:Y:S04]  /*42dc0*/  LDL.LU.64 R250, [R1+0x1a50] ;  /* 0x001a500001fa7983 */ /* 0x000f280000300a00 */
[----:B------:R1:W-:Y:S04]  /*42dd0*/  STL.64 [R1+0x14d0], R4 ;  /* 0x0014d00401007387 */ /* 0x0003e80000100a00 */
[----:B------:R-:W-:Y:S04]  /*42de0*/  STL.64 [R1+0x14c0], R8 ;  /* 0x0014c00801007387 */ /* 0x000fe80000100a00 */
[----:B------:R1:W-:Y:S04]  /*42df0*/  STL.64 [R1+0x1738], R8 ;  /* 0x0017380801007387 */ /* 0x0003e80000100a00 */
[----:B------:R1:W-:Y:S02]  /*42e00*/  STL.64 [R1+0x14d8], R2 ;  /* 0x0014d80201007387 */ /* 0x0003e40000100a00 */
[----:B-1----:R-:W-:-:S04]  /*42e10*/  IMAD.WIDE R4, R252, 0x4, R110 ;  /* 0x00000004fc047825 */ /* 0x002fc800078e026e */
[----:B------:R-:W-:-:S04]  /*42e20*/  IMAD.WIDE R8, R252, 0x4, R108 ;  /* 0x00000004fc087825 */ /* 0x000fc800078e026c */
[----:B------:R-:W-:-:S05]  /*42e30*/  IMAD.WIDE R2, R252, 0x4, R106 ;  /* 0x00000004fc027825 */ /* 0x000fca00078e026a */
[----:B------:R1:W-:Y:S04]  /*42e40*/  STL.64 [R1+0x14e0], R2 ;  /* 0x0014e00201007387 */ /* 0x0003e80000100a00 */
        /* <DEDUP_REMOVED lines=13> */
[----:B------:R-:W2:Y:S01]  /*42f20*/  LDL.LU.64 R238, [R1+0x1468] ;  /* 0x0014680001ee7983 */ /* 0x000ea20000300a00 */
[----:B-1----:R-:W-:-:S03]  /*42f30*/  IMAD.WIDE R2, R252, 0x4, R124 ;  /* 0x00000004fc027825 */ /* 0x002fc600078e027c */
[----:B------:R1:W-:Y:S01]  /*42f40*/  STL.64 [R1+0x1520], R4 ;  /* 0x0015200401007387 */ /* 0x0003e20000100a00 */
[----:B------:R-:W-:-:S03]  /*42f50*/  IMAD.WIDE R8, R252, 0x4, R128 ;  /* 0x00000004fc087825 */ /* 0x000fc600078e0280 */
[----:B------:R1:W-:Y:S01]  /*42f60*/  STL.64 [R1+0x1528], R2 ;  /* 0x0015280201007387 */ /* 0x0003e20000100a00 */
[----:B------:R-:W-:-:S04]  /*42f70*/  IMAD.WIDE R10, R252, 0x4, R134 ;  /* 0x00000004fc0a7825 */ /* 0x000fc800078e0286 */
[----:B-1----:R-:W-:-:S04]  /*42f80*/  IMAD.WIDE R4, R252, 0x4, R126 ;  /* 0x00000004fc047825 */ /* 0x002fc800078e027e */
[C---:B------:R-:W-:Y:S01]  /*42f90*/  IMAD.WIDE R2, R252.reuse, 0x4, R130 ;  /* 0x00000004fc027825 */ /* 0x040fe200078e0282 */
[----:B------:R1:W-:Y:S04]  /*42fa0*/  STL.64 [R1+0x1530], R4 ;  /* 0x0015300401007387 */ /* 0x0003e80000100a00 */
[----:B------:R1:W-:Y:S04]  /*42fb0*/  STL.64 [R1+0x1538], R8 ;  /* 0x0015380801007387 */ /* 0x0003e80000100a00 */
[----:B------:R1:W-:Y:S02]  /*42fc0*/  STL.64 [R1+0x1540], R2 ;  /* 0x0015400201007387 */ /* 0x0003e40000100a00 */
[----:B-1----:R-:W-:-:S02]  /*42fd0*/  IMAD.WIDE R4, R252, 0x4, R132 ;  /* 0x00000004fc047825 */ /* 0x002fc400078e0284 */
[----:B------:R1:W-:Y:S02]  /*42fe0*/  STL.64 [R1+0x1550], R10 ;  /* 0x0015500a01007387 */ /* 0x0003e40000100a00 */
[C---:B------:R-:W-:Y:S02]  /*42ff0*/  IMAD.WIDE R8, R252.reuse, 0x4, R136 ;  /* 0x00000004fc087825 */ /* 0x040fe400078e0288 */
[----:B------:R-:W-:Y:S02]  /*43000*/  STL.64 [R1+0x1548], R4 ;  /* 0x0015480401007387 */ /* 0x000fe40000100a00 */
[C---:B------:R-:W-:Y:S02]  /*43010*/  IMAD.WIDE R2, R252.reuse, 0x4, R138 ;  /* 0x00000004fc027825 */ /* 0x040fe400078e028a */
[----:B------:R1:W-:Y:S04]  /*43020*/  STL.64 [R1+0x1558], R8 ;  /* 0x0015580801007387 */ /* 0x0003e80000100a00 */
[----:B------:R1:W-:Y:S02]  /*43030*/  STL.64 [R1+0x1740], R4 ;  /* 0x0017400401007387 */ /* 0x0003e40000100a00 */
[----:B-1----:R-:W-:-:S02]  /*43040*/  IMAD.WIDE R10, R252, 0x4, R146 ;  /* 0x00000004fc0a7825 */ /* 0x002fc400078e0292 */
[----:B------:R-:W-:Y:S02]  /*43050*/  STL.64 [R1+0x1560], R2 ;  /* 0x0015600201007387 */ /* 0x000fe40000100a00 */
[----:B------:R-:W-:-:S04]  /*43060*/  IMAD.WIDE R8, R252, 0x4, R140 ;  /* 0x00000004fc087825 */ /* 0x000fc800078e028c */
[C---:B------:R-:W-:Y:S01]  /*43070*/  IMAD.WIDE R4, R252.reuse, 0x4, R142 ;  /* 0x00000004fc047825 */ /* 0x040fe200078e028e */
[----:B------:R1:W-:Y:S04]  /*43080*/  STL.64 [R1+0x1568], R8 ;  /* 0x0015680801007387 */ /* 0x0003e80000100a00 */
[----:B------:R1:W-:Y:S04]  /*43090*/  STL.64 [R1+0x1570], R4 ;  /* 0x0015700401007387 */ /* 0x0003e80000100a00 */
[----:B------:R-:W-:Y:S01]  /*430a0*/  STL.64 [R1+0x1580], R10 ;  /* 0x0015800a01007387 */ /* 0x000fe20000100a00 */
[----:B-1----:R-:W-:-:S03]  /*430b0*/  IMAD.WIDE R8, R252, 0x4, R148 ;  /* 0x00000004fc087825 */ /* 0x002fc600078e0294 */
[----:B------:R-:W3:Y:S01]  /*430c0*/  LDL.LU.64 R220, [R1+0x1420] ;  /* 0x0014200001dc7983 */ /* 0x000ee20000300a00 */
[----:B------:R-:W-:-:S03]  /*430d0*/  IMAD.WIDE R4, R252, 0x4, R150 ;  /* 0x00000004fc047825 */ /* 0x000fc600078e0296 */
[----:B------:R1:W-:Y:S04]  /*430e0*/  STL.64 [R1+0x1588], R8 ;  /* 0x0015880801007387 */ /* 0x0003e80000100a00 */
[----:B------:R-:W4:Y:S04]  /*430f0*/  LDL.LU.64 R222, [R1+0x13e0] ;  /* 0x0013e00001de7983 */ /* 0x000f280000300a00 */
[----:B------:R1:W-:Y:S04]  /*43100*/  STL.64 [R1+0x1590], R4 ;  /* 0x0015900401007387 */ /* 0x0003e80000100a00 */
[----:B------:R-:W4:Y:S04]  /*43110*/  LDL.LU.64 R226, [R1+0x13a0] ;  /* 0x0013a00001e27983 */ /* 0x000f280000300a00 */
[----:B------:R-:W4:Y:S04]  /*43120*/  LDL.LU.64 R228, [R1+0x1360] ;  /* 0x0013600001e47983 */ /* 0x000f280000300a00 */
[----:B------:R-:W4:Y:S01]  /*43130*/  LDL.LU.64 R234, [R1+0x1320] ;  /* 0x0013200001ea7983 */ /* 0x000f220000300a00 */
[----:B------:R-:W-:-:S04]  /*43140*/  IMAD.WIDE R2, R252, 0x4, R144 ;  /* 0x00000004fc027825 */ /* 0x000fc800078e0290 */
[C---:B-1----:R-:W-:Y:S01]  /*43150*/  IMAD.WIDE R8, R252.reuse, 0x4, R152 ;  /* 0x00000004fc087825 */ /* 0x042fe200078e0298 */
[----:B------:R-:W-:Y:S03]  /*43160*/  STL.64 [R1+0x1578], R2 ;  /* 0x0015780201007387 */ /* 0x000fe60000100a00 */
[C---:B------:R-:W-:Y:S01]  /*43170*/  IMAD.WIDE R4, R252.reuse, 0x4, R154 ;  /* 0x00000004fc047825 */ /* 0x040fe200078e029a */
        /* <DEDUP_REMOVED lines=13> */
[----:B------:R1:W-:Y:S04]  /*43250*/  STL.64 [R1+0x15c8], R8 ;  /* 0x0015c80801007387 */ /* 0x0003e80000100a00 */
[----:B------:R1:W-:Y:S02]  /*43260*/  STL.64 [R1+0x15d0], R4 ;  /* 0x0015d00401007387 */ /* 0x0003e40000100a00 */
[----:B-1----:R-:W-:-:S04]  /*43270*/  IMAD.WIDE R8, R252, 0x4, R210 ;  /* 0x00000004fc087825 */ /* 0x002fc800078e02d2 */
[----:B------:R-:W-:Y:S01]  /*43280*/  IMAD.WIDE R4, R252, 0x4, R212 ;  /* 0x00000004fc047825 */ /* 0x000fe200078e02d4 */
[----:B------:R1:W-:Y:S03]  /*43290*/  STL.64 [R1+0x1468], R8 ;  /* 0x0014680801007387 */ /* 0x0003e60000100a00 */
[----:B--2---:R-:W-:-:S05]  /*432a0*/  IMAD.WIDE R2, R237, 0x4, R238 ;  /* 0x00000004ed027825 */ /* 0x004fca00078e02ee */
[----:B------:R-:W-:Y:S04]  /*432b0*/  STL.64 [R1+0x468], R2 ;  /* 0x0004680201007387 */ /* 0x000fe80000100a00 */
[----:B------:R2:W-:Y:S04]  /*432c0*/  STL.64 [R1+0x15d8], R4 ;  /* 0x0015d80401007387 */ /* 0x0005e80000100a00 */
[----:B------:R-:W2:Y:S04]  /*432d0*/  LDL.LU.64 R224, [R1+0x12e0] ;  /* 0x0012e00001e07983 */ /* 0x000ea80000300a00 */
[----:B------:R-:W2:Y:S04]  /*432e0*/  LDL.LU.64 R230, [R1+0x12a0] ;  /* 0x0012a00001e67983 */ /* 0x000ea80000300a00 */
[----:B------:R-:W2:Y:S04]  /*432f0*/  LDL.LU.64 R6, [R1+0x1260] ;  /* 0x0012600001067983 */ /* 0x000ea80000300a00 */
[----:B------:R-:W2:Y:S04]  /*43300*/  LDL.LU.64 R232, [R1+0x1220] ;  /* 0x0012200001e87983 */ /* 0x000ea80000300a00 */
[----:B------:R-:W2:Y:S04]  /*43310*/  LDL.LU.64 R238, [R1+0x11e0] ;  /* 0x0011e00001ee7983 */ /* 0x000ea80000300a00 */
[----:B------:R2:W-:Y:S01]  /*43320*/  LDGSTS.E [R236+0x60000], desc[UR8][R2.64], P0 ;  /* 0x6000000002ec7fae */ /* 0x0005e20008121848 */
[----:B---3--:R-:W-:-:S04]  /*43330*/  IMAD.WIDE R18, R237, 0x4, R220 ;  /* 0x00000004ed127825 */ /* 0x008fc800078e02dc */
[C---:B----4-:R-:W-:Y:S01]  /*43340*/  IMAD.WIDE R16, R237.reuse, 0x4, R222 ;  /* 0x00000004ed107825 */ /* 0x050fe200078e02de */
[----:B------:R-:W-:Y:S03]  /*43350*/  STL.64 [R1+0x428], R18 ;  /* 0x0004281201007387 */ /* 0x000fe60000100a00 */
[C---:B-1----:R-:W-:Y:S01]  /*43360*/  IMAD.WIDE R8, R237.reuse, 0x4, R226 ;  /* 0x00000004ed087825 */ /* 0x042fe200078e02e2 */
[----:B------:R1:W-:Y:S03]  /*43370*/  STL.64 [R1+0x3e8], R16 ;  /* 0x0003e81001007387 */ /* 0x0003e60000100a00 */
[C---:B--2---:R-:W-:Y:S01]  /*43380*/  IMAD.WIDE R4, R237.reuse, 0x4, R228 ;  /* 0x00000004ed047825 */ /* 0x044fe200078e02e4 */
[----:B------:R2:W-:Y:S03]  /*43390*/  STL.64 [R1+0x3a8], R8 ;  /* 0x0003a80801007387 */ /* 0x0005e60000100a00 */
[C---:B------:R-:W-:Y:S01]  /*433a0*/  IMAD.WIDE R2, R237.reuse, 0x4, R234 ;  /* 0x00000004ed027825 */ /* 0x040fe200078e02ea */
[----:B------:R3:W-:Y:S04]  /*433b0*/  STL.64 [R1+0x368], R4 ;  /* 0x0003680401007387 */ /* 0x0007e80000100a00 */
[----:B------:R4:W-:Y:S04]  /*433c0*/  STL.64 [R1+0x328], R2 ;  /* 0x0003280201007387 */ /* 0x0009e80000100a00 */
[----:B------:R-:W4:Y:S04]  /*433d0*/  LDL.LU.64 R220, [R1+0x11a0] ;  /* 0x0011a00001dc7983 */ /* 0x000f280000300a00 */
[----:B------:R-:W4:Y:S04]  /*433e0*/  LDL.LU.64 R222, [R1+0x1160] ;  /* 0x0011600001de7983 */ /* 0x000f280000300a00 */
[----:B------:R-:W4:Y:S04]  /*433f0*/  LDL.LU.64 R226, [R1+0x1120] ;  /* 0x0011200001e27983 */ /* 0x000f280000300a00 */
[----:B------:R-:W4:Y:S04]  /*43400*/  LDL.LU.64 R228, [R1+0x10e0] ;  /* 0x0010e00001e47983 */ /* 0x000f280000300a00 */
[----:B------:R-:W4:Y:S01]  /*43410*/  LDL.LU.64 R234, [R1+0x10a0] ;  /* 0x0010a00001ea7983 */ /* 0x000f220000300a00 */
[C---:B------:R-:W-:Y:S01]  /*43420*/  IADD3 R14, R240.reuse, 0x100000, RZ ;  /* 0x00100000f00e7810 */ /* 0x040fe20007ffe0ff */
[C---:B------:R-:W-:Y:S01]  /*43430*/  VIADD R13, R240.reuse, 0x100000 ;  /* 0x00100000f00d7836 */ /* 0x040fe20000000000 */
[C---:B------:R-:W-:Y:S01]  /*43440*/  IADD3 R12, R240.reuse, 0x100000, RZ ;  /* 0x00100000f00c7810 */ /* 0x040fe20007ffe0ff */
[C---:B------:R-:W-:Y:S01]  /*43450*/  VIADD R11, R240.reuse, 0x100000 ;  /* 0x00100000f00b7836 */ /* 0x040fe20000000000 */
[----:B------:R-:W-:Y:S01]  /*43460*/  IADD3 R10, R240, 0x100000, RZ ;  /* 0x00100000f00a7810 */ /* 0x000fe20007ffe0ff */
[----:B------:R-:W-:Y:S04]  /*43470*/  LDGSTS.E [R14+0x60400], desc[UR8][R18.64], P0 ;  /* 0x60400000120e7fae */ /* 0x000fe80008121848 */
[----:B------:R1:W-:Y:S04]  /*43480*/  LDGSTS.E [R13+0x60800], desc[UR8][R16.64], P0 ;  /* 0x60800000100d7fae */ /* 0x0003e80008121848 */
[----:B------:R2:W-:Y:S04]  /*43490*/  LDGSTS.E [R12+0x60c00], desc[UR8][R8.64], P0 ;  /* 0x60c00000080c7fae */ /* 0x0005e80008121848 */
[----:B------:R3:W-:Y:S04]  /*434a0*/  LDGSTS.E [R11+0x61000], desc[UR8][R4.64], P0 ;  /* 0x61000000040b7fae */ /* 0x0007e80008121848 */
[----:B------:R4:W-:Y:S01]  /*434b0*/  LDGSTS.E [R10+0x61400], desc[UR8][R2.64], P0 ;  /* 0x61400000020a7fae */ /* 0x0009e20008121848 */
[----:B-1----:R-:W-:-:S04]  /*434c0*/  IMAD.WIDE R16, R237, 0x4, R224 ;  /* 0x00000004ed107825 */ /* 0x002fc800078e02e0 */
[C---:B--2---:R-:W-:Y:S01]  /*434d0*/  IMAD.WIDE R8, R237.reuse, 0x4, R230 ;  /* 0x00000004ed087825 */ /* 0x044fe200078e02e6 */
[----:B------:R-:W-:Y:S03]  /*434e0*/  STL.64 [R1+0x2e8], R16 ;  /* 0x0002e81001007387 */ /* 0x000fe60000100a00 */
[C---:B------:R-:W-:Y:S01]  /*434f0*/  IMAD.WIDE R6, R237.reuse, 0x4, R6 ;  /* 0x00000004ed067825 */ /* 0x040fe200078e0206 */
[----:B------:R-:W-:Y:S03]  /*43500*/  STL.64 [R1+0x2a8], R8 ;  /* 0x0002a80801007387 */ /* 0x000fe60000100a00 */
[C---:B---3--:R-:W-:Y:S01]  /*43510*/  IMAD.WIDE R4, R237.reuse, 0x4, R232 ;  /* 0x00000004ed047825 */ /* 0x048fe200078e02e8 */
[----:B------:R1:W-:Y:S03]  /*43520*/  STL.64 [R1+0x268], R6 ;  /* 0x0002680601007387 */ /* 0x0003e60000100a00 */
[C---:B----4-:R-:W-:Y:S01]  /*43530*/  IMAD.WIDE R2, R237.reuse, 0x4, R238 ;  /* 0x00000004ed027825 */ /* 0x050fe200078e02ee */
[----:B------:R2:W-:Y:S04]  /*43540*/  STL.64 [R1+0x228], R4 ;  /* 0x0002280401007387 */ /* 0x0005e80000100a00 */
[----:B------:R3:W-:Y:S04]  /*43550*/  STL.64 [R1+0x1e8], R2 ;  /* 0x0001e80201007387 */ /* 0x0007e80000100a00 */
[----:B------:R-:W4:Y:S04]  /*43560*/  LDL.LU.64 R224, [R1+0x1060] ;  /* 0x0010600001e07983 */ /* 0x000f280000300a00 */
[----:B------:R2:W-:Y:S04]  /*43570*/  LDGSTS.E [R14+0x61800], desc[UR8][R16.64], P0 ;  /* 0x61800000100e7fae */ /* 0x0005e80008121848 */
[----:B------:R-:W4:Y:S04]  /*43580*/  LDL.LU.64 R230, [R1+0x1020] ;  /* 0x0010200001e67983 */ /* 0x000f280000300a00 */
[----:B------:R3:W-:Y:S04]  /*43590*/  LDGSTS.E [R13+0x61c00], desc[UR8][R8.64], P0 ;  /* 0x61c00000080d7fae */ /* 0x0007e80008121848 */
[----:B------:R-:W4:Y:S04]  /*435a0*/  LDL.LU.64 R232, [R1+0xfe0] ;  /* 0x000fe00001e87983 */ /* 0x000f280000300a00 */
[----:B------:R-:W-:Y:S04]  /*435b0*/  LDGSTS.E [R12+0x62000], desc[UR8][R6.64], P0 ;  /* 0x62000000060c7fae */ /* 0x000fe80008121848 */
[----:B------:R-:W4:Y:S04]  /*435c0*/  LDL.LU.64 R238, [R1+0xfa0] ;  /* 0x000fa00001ee7983 */ /* 0x000f280000300a00 */
[----:B------:R3:W-:Y:S04]  /*435d0*/  LDGSTS.E [R11+0x62400], desc[UR8][R4.64], P0 ;  /* 0x62400000040b7fae */ /* 0x0007e80008121848 */
[----:B-1----:R-:W4:Y:S04]  /*435e0*/  LDL.LU.64 R6, [R1+0xf60] ;  /* 0x000f600001067983 */ /* 0x002f280000300a00 */
[----:B------:R1:W-:Y:S01]  /*435f0*/  LDGSTS.E [R10+0x62800], desc[UR8][R2.64], P0 ;  /* 0x62800000020a7fae */ /* 0x0003e20008121848 */
[----:B------:R-:W-:-:S04]  /*43600*/  IMAD.WIDE R18, R237, 0x4, R220 ;  /* 0x00000004ed127825 */ /* 0x000fc800078e02dc */
[C---:B--2---:R-:W-:Y:S01]  /*43610*/  IMAD.WIDE R16, R237.reuse, 0x4, R222 ;  /* 0x00000004ed107825 */ /* 0x044fe200078e02de */
[----:B------:R-:W-:Y:S03]  /*43620*/  STL.64 [R1+0x1a8], R18 ;  /* 0x0001a81201007387 */ /* 0x000fe60000100a00 */
[C---:B---3--:R-:W-:Y:S01]  /*43630*/  IMAD.WIDE R8, R237.reuse, 0x4, R226 ;  /* 0x00000004ed087825 */ /* 0x048fe200078e02e2 */
[----:B------:R2:W-:Y:S03]  /*43640*/  STL.64 [R1+0x168], R16 ;  /* 0x0001681001007387 */ /* 0x0005e60000100a00 */
[C---:B------:R-:W-:Y:S01]  /*43650*/  IMAD.WIDE R4, R237.reuse, 0x4, R228 ;  /* 0x00000004ed047825 */ /* 0x040fe200078e02e4 */
[----:B------:R-:W-:Y:S03]  /*43660*/  STL.64 [R1+0x128], R8 ;  /* 0x0001280801007387 */ /* 0x000fe60000100a00 */
[C---:B-1----:R-:W-:Y:S01]  /*43670*/  IMAD.WIDE R2, R237.reuse, 0x4, R234 ;  /* 0x00000004ed027825 */ /* 0x042fe200078e02ea */
[----:B------:R4:W-:Y:S04]  /*43680*/  STL.64 [R1+0xe8], R4 ;  /* 0x0000e80401007387 */ /* 0x0009e80000100a00 */
[----:B------:R1:W-:Y:S04]  /*43690*/  STL.64 [R1+0xa8], R2 ;  /* 0x0000a80201007387 */ /* 0x0003e80000100a00 */
[----:B------:R-:W3:Y:S04]  /*436a0*/  LDL.LU.64 R218, [R1+0xf20] ;  /* 0x000f200001da7983 */ /* 0x000ee80000300a00 */
[----:B------:R-:W3:Y:S04]  /*436b0*/  LDL.LU.64 R220, [R1+0xee0] ;  /* 0x000ee00001dc7983 */ /* 0x000ee80000300a00 */
[----:B------:R-:W3:Y:S04]  /*436c0*/  LDL.LU.64 R226, [R1+0xea0] ;  /* 0x000ea00001e27983 */ /* 0x000ee80000300a00 */
[----:B------:R-:W3:Y:S04]  /*436d0*/  LDL.LU.64 R228, [R1+0xe60] ;  /* 0x000e600001e47983 */ /* 0x000ee80000300a00 */
[----:B------:R-:W3:Y:S04]  /*436e0*/  LDL.LU.64 R234, [R1+0xe20] ;  /* 0x000e200001ea7983 */ /* 0x000ee80000300a00 */
[----:B------:R-:W-:Y:S04]  /*436f0*/  LDGSTS.E [R14+0x62c00], desc[UR8][R18.64], P0 ;  /* 0x62c00000120e7fae */ /* 0x000fe80008121848 */
[----:B------:R2:W-:Y:S04]  /*43700*/  LDGSTS.E [R13+0x63000], desc[UR8][R16.64], P0 ;  /* 0x63000000100d7fae */ /* 0x0005e80008121848 */
[----:B------:R-:W-:Y:S04]  /*43710*/  LDGSTS.E [R12+0x63400], desc[UR8][R8.64], P0 ;  /* 0x63400000080c7fae */ /* 0x000fe80008121848 */
[----:B------:R4:W-:Y:S04]  /*43720*/  LDGSTS.E [R11+0x63800], desc[UR8][R4.64], P0 ;  /* 0x63800000040b7fae */ /* 0x0009e80008121848 */
[----:B------:R1:W-:Y:S01]  /*43730*/  LDGSTS.E [R10+0x63c00], desc[UR8][R2.64], P0 ;  /* 0x63c00000020a7fae */ /* 0x0003e20008121848 */
[C---:B--2---:R-:W-:Y:S01]  /*43740*/  VIADD R16, R240.reuse, 0x100000 ;  /* 0x00100000f0107836 */ /* 0x044fe20000000000 */
[----:B------:R-:W-:Y:S01]  /*43750*/  IADD3 R15, R240, 0x100000, RZ ;  /* 0x00100000f00f7810 */ /* 0x000fe20007ffe0ff */
[----:B----4-:R-:W-:-:S05]  /*43760*/  IMAD.WIDE R4, R237, 0x4, R224 ;  /* 0x00000004ed047825 */ /* 0x010fca00078e02e0 */
[----:B------:R-:W-:Y:S01]  /*43770*/  STL.64 [R1+0x68], R4 ;  /* 0x0000680401007387 */ /* 0x000fe20000100a00 */
[----:B-1----:R-:W-:-:S03]  /*43780*/  IMAD.WIDE R2, R237, 0x4, R230 ;  /* 0x00000004ed027825 */ /* 0x002fc600078e02e6 */
[----:B------:R-:W2:Y:S04]  /*43790*/  LDL.LU.64 R222, [R1+0xde0] ;  /* 0x000de00001de7983 */ /* 0x000ea80000300a00 */
[----:B------:R-:W4:Y:S04]  /*437a0*/  LDL.LU.64 R224, [R1+0xda0] ;  /* 0x000da00001e07983 */ /* 0x000f280000300a00 */
[----:B------:R-:W4:Y:S01]  /*437b0*/  LDL.LU.64 R230, [R1+0xd60] ;  /* 0x000d600001e67983 */ /* 0x000f220000300a00 */
[----:B------:R-:W-:-:S03]  /*437c0*/  IMAD.WIDE R232, R237, 0x4, R232 ;  /* 0x00000004ede87825 */ /* 0x000fc600078e02e8 */
[----:B------:R-:W-:Y:S01]  /*437d0*/  LDGSTS.E [R16+0x64000], desc[UR8][R4.64], P0 ;  /* 0x6400000004107fae */ /* 0x000fe20008121848 */
[----:B------:R-:W-:-:S03]  /*437e0*/  IMAD.WIDE R216, R237, 0x4, R238 ;  /* 0x00000004edd87825 */ /* 0x000fc600078e02ee */
[----:B------:R-:W-:Y:S04]  /*437f0*/  LDGSTS.E [R15+0x64400], desc[UR8][R2.64], P0 ;  /* 0x64400000020f7fae */ /* 0x000fe80008121848 */
[----:B------:R-:W4:Y:S01]  /*43800*/  LDL.LU.64 R238, [R1+0xd20] ;  /* 0x000d200001ee7983 */ /* 0x000f220000300a00 */
[----:B------:R-:W-:-:S03]  /*43810*/  IMAD.WIDE R10, R237, 0x4, R6 ;  /* 0x00000004ed0a7825 */ /* 0x000fc600078e0206 */
[----:B------:R-:W-:Y:S04]  /*43820*/  LDGSTS.E [R14+0x64800], desc[UR8][R232.64], P0 ;  /* 0x64800000e80e7fae */ /* 0x000fe80008121848 */
[----:B------:R-:W4:Y:S04]  /*43830*/  LDL.LU.64 R6, [R1+0xce0] ;  /* 0x000ce00001067983 */ /* 0x000f280000300a00 */
[----:B------:R-:W-:Y:S04]  /*43840*/  STL.64 [R1+0x1768], R2 ;  /* 0x0017680201007387 */ /* 0x000fe80000100a00 */
[----:B------:R-:W-:Y:S04]  /*43850*/  STL.64 [R1+0x1750], R232 ;  /* 0x001750e801007387 */ /* 0x000fe80000100a00 */
[----:B------:R-:W-:Y:S04]  /*43860*/  LDGSTS.E [R13+0x64c00], desc[UR8][R216.64], P0 ;  /* 0x64c00000d80d7fae */ /* 0x000fe80008121848 */
[----:B------:R-:W-:Y:S04]  /*43870*/  STL.64 [R1+0x1758], R216 ;  /* 0x001758d801007387 */ /* 0x000fe80000100a00 */
[----:B------:R3:W-:Y:S04]  /*43880*/  LDGSTS.E [R12+0x65000], desc[UR8][R10.64], P0 ;  /* 0x650000000a0c7fae */ /* 0x0007e80008121848 */
[----:B------:R1:W-:Y:S01]  /*43890*/  STL.64 [R1+0x1760], R10 ;  /* 0x0017600a01007387 */ /* 0x0003e20000100a00 */
[----:B---3--:R-:W-:-:S03]  /*438a0*/  IMAD.WIDE R12, R237, 0x4, R218 ;  /* 0x00000004ed0c7825 */ /* 0x008fc600078e02da */
[----:B------:R-:W3:Y:S01]  /*438b0*/  LDL.LU.64 R218, [R1+0xca0] ;  /* 0x000ca00001da7983 */ /* 0x000ee20000300a00 */
[----:B------:R-:W-:-:S03]  /*438c0*/  IMAD.WIDE R14, R237, 0x4, R220 ;  /* 0x00000004ed0e7825 */ /* 0x000fc600078e02dc */
[----:B------:R-:W1:Y:S01]  /*438d0*/  LDL.LU.64 R220, [R1+0x1460] ;  /* 0x0014600001dc7983 */ /* 0x000e620000300a00 */
[----:B------:R-:W-:-:S03]  /*438e0*/  IMAD.WIDE R16, R237, 0x4, R226 ;  /* 0x00000004ed107825 */ /* 0x000fc600078e02e2 */
[----:B------:R-:W3:Y:S01]  /*438f0*/  LDL.LU.64 R226, [R1+0x1418] ;  /* 0x0014180001e27983 */ /* 0x000ee20000300a00 */
[----:B------:R-:W-:-:S03]  /*43900*/  IMAD.WIDE R18, R237, 0x4, R228 ;  /* 0x00000004ed127825 */ /* 0x000fc600078e02e4 */
[----:B------:R-:W3:Y:S01]  /*43910*/  LDL.LU.64 R228, [R1+0x13d8] ;  /* 0x0013d80001e47983 */ /* 0x000ee20000300a00 */
[----:B------:R-:W-:-:S03]  /*43920*/  IMAD.WIDE R20, R237, 0x4, R234 ;  /* 0x00000004ed147825 */ /* 0x000fc600078e02ea */
[----:B------:R-:W3:Y:S01]  /*43930*/  LDL.LU.64 R234, [R1+0x1398] ;  /* 0x0013980001ea7983 */ /* 0x000ee20000300a00 */
[C---:B------:R-:W-:Y:S01]  /*43940*/  IADD3 R25, R240.reuse, 0x100000, RZ ;  /* 0x00100000f0197810 */ /* 0x040fe20007ffe0ff */
[C---:B------:R-:W-:Y:S01]  /*43950*/  VIADD R26, R240.reuse, 0x100000 ;  /* 0x00100000f01a7836 */ /* 0x040fe20000000000 */
[C---:B------:R-:W-:Y:S01]  /*43960*/  IADD3 R23, R240.reuse, 0x100000, RZ ;  /* 0x00100000f0177810 */ /* 0x040fe20007ffe0ff */
[C---:B------:R-:W-:Y:S02]  /*43970*/  VIADD R24, R240.reuse, 0x100000 ;  /* 0x00100000f0187836 */ /* 0x040fe40000000000 */
[C---:B------:R-:W-:Y:S01]  /*43980*/  VIADD R22, R240.reuse, 0x100000 ;  /* 0x00100000f0167836 */ /* 0x040fe20000000000 */
[----:B------:R-:W-:Y:S04]  /*43990*/  LDGSTS.E [R26+0x65400], desc[UR8][R12.64], P0 ;  /* 0x654000000c1a7fae */ /* 0x000fe80008121848 */
[----:B------:R-:W-:Y:S04]  /*439a0*/  STL.64 [R1+0x1770], R12 ;  /* 0x0017700c01007387 */ /* 0x000fe80000100a00 */
[----:B------:R-:W-:Y:S04]  /*439b0*/  LDGSTS.E [R25+0x65800], desc[UR8][R14.64], P0 ;  /* 0x658000000e197fae */ /* 0x000fe80008121848 */
[----:B------:R-:W-:Y:S04]  /*439c0*/  STL.64 [R1+0x1778], R14 ;  /* 0x0017780e01007387 */ /* 0x000fe80000100a00 */
[----:B------:R-:W-:Y:S04]  /*439d0*/  LDGSTS.E [R24+0x65c00], desc[UR8][R16.64], P0 ;  /* 0x65c0000010187fae */ /* 0x000fe80008121848 */
[----:B------:R-:W-:Y:S04]  /*439e0*/  STL.64 [R1+0x1780], R16 ;  /* 0x0017801001007387 */ /* 0x000fe80000100a00 */
[----:B------:R-:W-:Y:S04]  /*439f0*/  LDGSTS.E [R23+0x66000], desc[UR8][R18.64], P0 ;  /* 0x6600000012177fae */ /* 0x000fe80008121848 */
[----:B------:R-:W-:Y:S04]  /*43a00*/  STL.64 [R1+0x1788], R18 ;  /* 0x0017881201007387 */ /* 0x000fe80000100a00 */
[----:B------:R2:W-:Y:S04]  /*43a10*/  LDGSTS.E [R22+0x66400], desc[UR8][R20.64], P0 ;  /* 0x6640000014167fae */ /* 0x0005e80008121848 */
[----:B------:R-:W-:Y:S01]  /*43a20*/  STL.64 [R1+0x1790], R20 ;  /* 0x0017901401007387 */ /* 0x000fe20000100a00 */
[C---:B------:R-:W-:Y:S01]  /*43a30*/  IADD3 R36, R240.reuse, 0x100000, RZ ;  /* 0x00100000f0247810 */ /* 0x040fe20007ffe0ff */
[C---:B------:R-:W-:Y:S01]  /*43a40*/  VIADD R35, R240.reuse, 0x100000 ;  /* 0x00100000f0237836 */ /* 0x040fe20000000000 */
[C---:B------:R-:W-:Y:S01]  /*43a50*/  IADD3 R34, R240.reuse, 0x100000, RZ ;  /* 0x00100000f0227810 */ /* 0x040fe20007ffe0ff */
[C---:B------:R-:W-:Y:S01]  /*43a60*/  VIADD R33, R240.reuse, 0x100000 ;  /* 0x00100000f0217836 */ /* 0x040fe20000000000 */
[----:B------:R-:W-:Y:S01]  /*43a70*/  IADD3 R32, R240, 0x100000, RZ ;  /* 0x00100000f0207810 */ /* 0x000fe20007ffe0ff */
[----:B--2---:R-:W-:-:S02]  /*43a80*/  IMAD.WIDE R22, R237, 0x4, R222 ;  /* 0x00000004ed167825 */ /* 0x004fc400078e02de */
[----:B------:R-:W2:Y:S02]  /*43a90*/  LDL.LU.64 R222, [R1+0x1358] ;  /* 0x0013580001de7983 */ /* 0x000ea40000300a00 */
[C---:B----4-:R-:W-:Y:S02]  /*43aa0*/  IMAD.WIDE R24, R237.reuse, 0x4, R224 ;  /* 0x00000004ed187825 */ /* 0x050fe400078e02e0 */
[----:B------:R-:W4:Y:S02]  /*43ab0*/  LDL.LU.64 R224, [R1+0x1318] ;  /* 0x0013180001e07983 */ /* 0x000f240000300a00 */
[C---:B------:R-:W-:Y:S02]  /*43ac0*/  IMAD.WIDE R26, R237.reuse, 0x4, R230 ;  /* 0x00000004ed1a7825 */ /* 0x040fe400078e02e6 */
[----:B------:R-:W-:Y:S04]  /*43ad0*/  LDGSTS.E [R36+0x66800], desc[UR8][R22.64], P0 ;  /* 0x6680000016247fae */ /* 0x000fe80008121848 */
[----:B------:R-:W-:Y:S04]  /*43ae0*/  LDGSTS.E [R35+0x66c00], desc[UR8][R24.64], P0 ;  /* 0x66c0000018237fae */ /* 0x000fe80008121848 */
[----:B------:R-:W-:Y:S01]  /*43af0*/  LDGSTS.E [R34+0x67000], desc[UR8][R26.64], P0 ;  /* 0x670000001a227fae */ /* 0x000fe20008121848 */
[----:B------:R-:W-:-:S05]  /*43b00*/  IMAD.WIDE R28, R237, 0x4, R238 ;  /* 0x00000004ed1c7825 */ /* 0x000fca00078e02ee */
[----:B------:R-:W-:Y:S01]  /*43b10*/  LDGSTS.E [R33+0x67400], desc[UR8][R28.64], P0 ;  /* 0x674000001c217fae */ /* 0x000fe20008121848 */
[----:B------:R-:W-:-:S03]  /*43b20*/  IMAD.WIDE R30, R237, 0x4, R6 ;  /* 0x00000004ed1e7825 */ /* 0x000fc600078e0206 */
[----:B------:R-:W4:Y:S04]  /*43b30*/  LDL.LU.64 R6, [R1+0x12d8] ;  /* 0x0012d80001067983 */ /* 0x000f280000300a00 */
[----:B------:R-:W4:Y:S04]  /*43b40*/  LDL.LU.64 R230, [R1+0x1298] ;  /* 0x0012980001e67983 */ /* 0x000f280000300a00 */
[----:B------:R-:W4:Y:S04]  /*43b50*/  LDL.LU.64 R238, [R1+0x1258] ;  /* 0x0012580001ee7983 */ /* 0x000f280000300a00 */
[----:B------:R-:W-:Y:S04]  /*43b60*/  STL.64 [R1+0x1798], R22 ;  /* 0x0017981601007387 */ /* 0x000fe80000100a00 */
[----:B------:R-:W-:Y:S04]  /*43b70*/  STL.64 [R1+0x17a0], R24 ;  /* 0x0017a01801007387 */ /* 0x000fe80000100a00 */
[----:B------:R-:W-:Y:S04]  /*43b80*/  STL.64 [R1+0x17a8], R26 ;  /* 0x0017a81a01007387 */ /* 0x000fe80000100a00 */
[----:B------:R3:W-:Y:S04]  /*43b90*/  LDGSTS.E [R32+0x67800], desc[UR8][R30.64], P0 ;  /* 0x678000001e207fae */ /* 0x0007e80008121848 */
[----:B------:R-:W-:Y:S04]  /*43ba0*/  STL.64 [R1+0x17b0], R28 ;  /* 0x0017b01c01007387 */ /* 0x000fe80000100a00 */
[----:B------:R-:W-:Y:S04]  /*43bb0*/  STL.64 [R1+0x17b8], R30 ;  /* 0x0017b81e01007387 */ /* 0x000fe80000100a00 */
[----:B------:R-:W-:Y:S01]  /*43bc0*/  STL.64 [R1+0x17c0], R240 ;  /* 0x0017c0f001007387 */ /* 0x000fe20000100a00 */
[----:B---3--:R-:W-:-:S04]  /*43bd0*/  IMAD.WIDE R32, R237, 0x4, R218 ;  /* 0x00000004ed207825 */ /* 0x008fc800078e02da */
[----:B-1----:R-:W-:-:S04]  /*43be0*/  IMAD.WIDE R10, R237, 0x4, R220 ;  /* 0x00000004ed0a7825 */ /* 0x002fc800078e02dc */
[C---:B------:R-:W-:Y:S01]  /*43bf0*/  IMAD.WIDE R8, R237.reuse, 0x4, R226 ;  /* 0x00000004ed087825 */ /* 0x040fe200078e02e2 */
[----:B------:R2:W-:Y:S03]  /*43c00*/  STL.64 [R1+0x460], R10 ;  /* 0x0004600a01007387 */ /* 0x0005e60000100a00 */
[C---:B------:R-:W-:Y:S01]  /*43c10*/  IMAD.WIDE R4, R237.reuse, 0x4, R228 ;  /* 0x00000004ed047825 */ /* 0x040fe200078e02e4 */
[----:B------:R4:W-:Y:S03]  /*43c20*/  STL.64 [R1+0x420], R8 ;  /* 0x0004200801007387 */ /* 0x0009e60000100a00 */
[----:B------:R-:W-:Y:S01]  /*43c30*/  IMAD.WIDE R2, R237, 0x4, R234 ;  /* 0x00000004ed027825 */ /* 0x000fe200078e02ea */
[----:B------:R-:W-:Y:S04]  /*43c40*/  STL.64 [R1+0x17c8], R32 ;  /* 0x0017c82001007387 */ /* 0x000fe80000100a00 */
[----:B------:R1:W-:Y:S04]  /*43c50*/  STL.64 [R1+0x3e0], R4 ;  /* 0x0003e00401007387 */ /* 0x0003e80000100a00 */
[----:B------:R3:W-:Y:S04]  /*43c60*/  STL.64 [R1+0x3a0], R2 ;  /* 0x0003a00201007387 */ /* 0x0007e80000100a00 */
[----:B------:R-:W3:Y:S04]  /*43c70*/  LDL.LU.64 R218, [R1+0x1218] ;  /* 0x0012180001da7983 */ /* 0x000ee80000300a00 */
[----:B------:R-:W3:Y:S04]  /*43c80*/  LDL.LU.64 R220, [R1+0x11d8] ;  /* 0x0011d80001dc7983 */ /* 0x000ee80000300a00 */
[----:B------:R-:W3:Y:S04]  /*43c90*/  LDL.LU.64 R226, [R1+0x1198] ;  /* 0x0011980001e27983 */ /* 0x000ee80000300a00 */
[----:B------:R-:W3:Y:S04]  /*43ca0*/  LDL.LU.64 R228, [R1+0x1158] ;  /* 0x0011580001e47983 */ /* 0x000ee80000300a00 */
[----:B------:R-:W3:Y:S01]  /*43cb0*/  LDL.LU.64 R234, [R1+0x1118] ;  /* 0x0011180001ea7983 */ /* 0x000ee20000300a00 */
[----:B------:R-:W-:Y:S01]  /*43cc0*/  VIADD R38, R240, 0x100000 ;  /* 0x00100000f0267836 */ /* 0x000fe20000000000 */
[C---:B------:R-:W-:Y:S01]  /*43cd0*/  IADD3 R37, R245.reuse, 0x100000, RZ ;  /* 0x00100000f5257810 */ /* 0x040fe20007ffe0ff */
[C---:B------:R-:W-:Y:S01]  /*43ce0*/  VIADD R36, R245.reuse, 0x100000 ;  /* 0x00100000f5247836 */ /* 0x040fe20000000000 */
[C---:B------:R-:W-:Y:S01]  /*43cf0*/  IADD3 R35, R245.reuse, 0x100000, RZ ;  /* 0x00100000f5237810 */ /* 0x040fe20007ffe0ff */
[C---:B------:R-:W-:Y:S01]  /*43d00*/  VIADD R34, R245.reuse, 0x100000 ;  /* 0x00100000f5227836 */ /* 0x040fe20000000000 */
[----:B------:R1:W-:Y:S04]  /*43d10*/  LDGSTS.E [R38+0x67c00], desc[UR8][R32.64], P0 ;  /* 0x67c0000020267fae */ /* 0x0003e80008121848 */
[----:B------:R2:W-:Y:S04]  /*43d20*/  LDGSTS.E [R37+0x60080], desc[UR8][R10.64], P0 ;  /* 0x600800000a257fae */ /* 0x0005e80008121848 */
[----:B------:R4:W-:Y:S04]  /*43d30*/  LDGSTS.E [R36+0x60480], desc[UR8][R8.64], P0 ;  /* 0x6048000008247fae */ /* 0x0009e80008121848 */
[----:B------:R4:W-:Y:S04]  /*43d40*/  LDGSTS.E [R35+0x60880], desc[UR8][R4.64], P0 ;  /* 0x6088000004237fae */ /* 0x0009e80008121848 */
[----:B------:R3:W-:Y:S01]  /*43d50*/  LDGSTS.E [R34+0x60c80], desc[UR8][R2.64], P0 ;  /* 0x60c8000002227fae */ /* 0x0007e20008121848 */
[----:B-1----:R-:W-:Y:S01]  /*43d60*/  IADD3 R38, R245, 0x100000, RZ ;  /* 0x00100000f5267810 */ /* 0x002fe20007ffe0ff */
[----:B--2---:R-:W-:-:S04]  /*43d70*/  IMAD.WIDE R10, R237, 0x4, R222 ;  /* 0x00000004ed0a7825 */ /* 0x004fc800078e02de */
[C---:B----4-:R-:W-:Y:S01]  /*43d80*/  IMAD.WIDE R8, R237.reuse, 0x4, R224 ;  /* 0x00000004ed087825 */ /* 0x050fe200078e02e0 */
[----:B------:R-:W-:Y:S04]  /*43d90*/  STL.64 [R1+0x360], R10 ;  /* 0x0003600a01007387 */ /* 0x000fe80000100a00 */
[----:B------:R-:W-:Y:S04]  /*43da0*/  STL.64 [R1+0x320], R8 ;  /* 0x0003200801007387 */ /* 0x000fe80000100a00 */
[----:B------:R1:W-:Y:S04]  /*43db0*/  LDGSTS.E [R38+0x61080], desc[UR8][R10.64], P0 ;  /* 0x610800000a267fae */ /* 0x0003e80008121848 */
[----:B------:R2:W-:Y:S01]  /*43dc0*/  LDGSTS.E [R37+0x61480], desc[UR8][R8.64], P0 ;  /* 0x6148000008257fae */ /* 0x0005e20008121848 */
[----:B------:R-:W-:-:S04]  /*43dd0*/  IMAD.WIDE R6, R237, 0x4, R6 ;  /* 0x00000004ed067825 */ /* 0x000fc800078e0206 */
[C---:B------:R-:W-:Y:S01]  /*43de0*/  IMAD.WIDE R4, R237.reuse, 0x4, R230 ;  /* 0x00000004ed047825 */ /* 0x040fe200078e02e6 */
[----:B------:R4:W-:Y:S03]  /*43df0*/  STL.64 [R1+0x2e0], R6 ;  /* 0x0002e00601007387 */ /* 0x0009e60000100a00 */
[C---:B---3--:R-:W-:Y:S01]  /*43e00*/  IMAD.WIDE R2, R237.reuse, 0x4, R238 ;  /* 0x00000004ed027825 */ /* 0x048fe200078e02ee */
[----:B------:R3:W-:Y:S04]  /*43e10*/  STL.64 [R1+0x2a0], R4 ;  /* 0x0002a00401007387 */ /* 0x0007e80000100a00 */
[----:B------:R3:W-:Y:S04]  /*43e20*/  STL.64 [R1+0x260], R2 ;  /* 0x0002600201007387 */ /* 0x0007e80000100a00 */
[----:B------:R-:W3:Y:S04]  /*43e30*/  LDL.LU.64 R222, [R1+0x10d8] ;  /* 0x0010d80001de7983 */ /* 0x000ee80000300a00 */
[----:B------:R-:W3:Y:S04]  /*43e40*/  LDL.LU.64 R224, [R1+0x1098] ;  /* 0x0010980001e07983 */ /* 0x000ee80000300a00 */
[----:B------:R-:W3:Y:S04]  /*43e50*/  LDL.LU.64 R230, [R1+0x1058] ;  /* 0x0010580001e67983 */ /* 0x000ee80000300a00 */
[----:B------:R-:W-:Y:S04]  /*43e60*/  LDGSTS.E [R36+0x61880], desc[UR8][R6.64], P0 ;  /* 0x6188000006247fae */ /* 0x000fe80008121848 */
[----:B------:R-:W3:Y:S04]  /*43e70*/  LDL.LU.64 R238, [R1+0x1018] ;  /* 0x0010180001ee7983 */ /* 0x000ee80000300a00 */
[----:B------:R3:W-:Y:S04]  /*43e80*/  LDGSTS.E [R35+0x61c80], desc[UR8][R4.64], P0 ;  /* 0x61c8000004237fae */ /* 0x0007e80008121848 */
[----:B----4-:R-:W4:Y:S04]  /*43e90*/  LDL.LU.64 R6, [R1+0xfd8] ;  /* 0x000fd80001067983 */ /* 0x010f280000300a00 */
[----:B------:R3:W-:Y:S01]  /*43ea0*/  LDGSTS.E [R34+0x62080], desc[UR8][R2.64], P0 ;  /* 0x6208000002227fae */ /* 0x0007e20008121848 */
[----:B------:R-:W-:-:S04]  /*43eb0*/  IMAD.WIDE R12, R237, 0x4, R218 ;  /* 0x00000004ed0c7825 */ /* 0x000fc800078e02da */
[C---:B-1----:R-:W-:Y:S01]  /*43ec0*/  IMAD.WIDE R10, R237.reuse, 0x4, R220 ;  /* 0x00000004ed0a7825 */ /* 0x042fe200078e02dc */
[----:B------:R-:W-:Y:S03]  /*43ed0*/  STL.64 [R1+0x220], R12 ;  /* 0x0002200c01007387 */ /* 0x000fe60000100a00 */
[C---:B--2---:R-:W-:Y:S01]  /*43ee0*/  IMAD.WIDE R8, R237.reuse, 0x4, R226 ;  /* 0x00000004ed087825 */ /* 0x044fe200078e02e2 */
[----:B------:R-:W-:Y:S03]  /*43ef0*/  STL.64 [R1+0x1e0], R10 ;  /* 0x0001e00a01007387 */ /* 0x000fe60000100a00 */
[C---:B---3--:R-:W-:Y:S01]  /*43f00*/  IMAD.WIDE R4, R237.reuse, 0x4, R228 ;  /* 0x00000004ed047825 */ /* 0x048fe200078e02e4 */
[----:B------:R-:W-:Y:S03]  /*43f10*/  STL.64 [R1+0x1a0], R8 ;  /* 0x0001a00801007387 */ /* 0x000fe60000100a00 */
[C---:B------:R-:W-:Y:S01]  /*43f20*/  IMAD.WIDE R2, R237.reuse, 0x4, R234 ;  /* 0x00000004ed027825 */ /* 0x040fe200078e02ea */
[----:B------:R-:W-:Y:S04]  /*43f30*/  STL.64 [R1+0x160], R4 ;  /* 0x0001600401007387 */ /* 0x000fe80000100a00 */
[----:B------:R1:W-:Y:S04]  /*43f40*/  STL.64 [R1+0x120], R2 ;  /* 0x0001200201007387 */ /* 0x0003e80000100a00 */
[----:B------:R-:W2:Y:S04]  /*43f50*/  LDL.LU.64 R214, [R1+0xf98] ;  /* 0x000f980001d67983 */ /* 0x000ea80000300a00 */
[----:B------:R-:W3:Y:S04]  /*43f60*/  LDL.LU.64 R218, [R1+0xf58] ;  /* 0x000f580001da7983 */ /* 0x000ee80000300a00 */
[----:B------:R-:W3:Y:S04]  /*43f70*/  LDL.LU.64 R226, [R1+0xf18] ;  /* 0x000f180001e27983 */ /* 0x000ee80000300a00 */
[----:B------:R-:W3:Y:S04]  /*43f80*/  LDL.LU.64 R228, [R1+0xed8] ;  /* 0x000ed80001e47983 */ /* 0x000ee80000300a00 */
[----:B------:R-:W3:Y:S04]  /*43f90*/  LDL.LU.64 R234, [R1+0xe98] ;  /* 0x000e980001ea7983 */ /* 0x000ee80000300a00 */
[----:B------:R-:W-:Y:S04]  /*43fa0*/  LDGSTS.E [R38+0x62480], desc[UR8][R12.64], P0 ;  /* 0x624800000c267fae */ /* 0x000fe80008121848 */
[----:B------:R-:W-:Y:S04]  /*43fb0*/  LDGSTS.E [R37+0x62880], desc[UR8][R10.64], P0 ;  /* 0x628800000a257fae */ /* 0x000fe80008121848 */
[----:B------:R-:W-:Y:S04]  /*43fc0*/  LDGSTS.E [R36+0x62c80], desc[UR8][R8.64], P0 ;  /* 0x62c8000008247fae */ /* 0x000fe80008121848 */
[----:B------:R-:W-:Y:S04]  /*43fd0*/  LDGSTS.E [R35+0x63080], desc[UR8][R4.64], P0 ;  /* 0x6308000004237fae */ /* 0x000fe80008121848 */
[----:B------:R1:W-:Y:S02]  /*43fe0*/  LDGSTS.E [R34+0x63480], desc[UR8][R2.64], P0 ;  /* 0x6348000002227fae */ /* 0x0003e40008121848 */
[----:B-1----:R-:W-:-:S05]  /*43ff0*/  IMAD.WIDE R2, R237, 0x4, R222 ;  /* 0x00000004ed027825 */ /* 0x002fca00078e02de */
[----:B------:R-:W-:Y:S01]  /*44000*/  STL.64 [R1+0xe0], R2 ;  /* 0x0000e00201007387 */ /* 0x000fe20000100a00 */
[----:B------:R-:W-:-:S03]  /*44010*/  IMAD.WIDE R28, R237, 0x4, R224 ;  /* 0x00000004ed1c7825 */ /* 0x000fc600078e02e0 */
[----:B------:R-:W3:Y:S01]  /*44020*/  LDL.LU.64 R220, [R1+0xe58] ;  /* 0x000e580001dc7983 */ /* 0x000ee20000300a00 */
[----:B------:R-:W-:-:S03]  /*44030*/  IMAD.WIDE R14, R237, 0x4, R230 ;  /* 0x00000004ed0e7825 */ /* 0x000fc600078e02e6 */
[----:B------:R-:W3:Y:S01]  /*44040*/  LDL.LU.64 R222, [R1+0xe18] ;  /* 0x000e180001de7983 */ /* 0x000ee20000300a00 */
[----:B------:R-:W-:-:S03]  /*44050*/  IMAD.WIDE R4, R237, 0x4, R238 ;  /* 0x00000004ed047825 */ /* 0x000fc600078e02ee */
[----:B------:R-:W3:Y:S04]  /*44060*/  LDL.LU.64 R224, [R1+0xdd8] ;  /* 0x000dd80001e07983 */ /* 0x000ee80000300a00 */
[----:B------:R-:W3:Y:S01]  /*44070*/  LDL.LU.64 R238, [R1+0xd98] ;  /* 0x000d980001ee7983 */ /* 0x000ee20000300a00 */
[----:B----4-:R-:W-:-:S03]  /*44080*/  IMAD.WIDE R230, R237, 0x4, R6 ;  /* 0x00000004ede67825 */ /* 0x010fc600078e0206 */
[----:B------:R-:W-:Y:S04]  /*44090*/  LDGSTS.E [R38+0x63880], desc[UR8][R2.64], P0 ;  /* 0x6388000002267fae */ /* 0x000fe80008121848 */
[----:B------:R-:W4:Y:S04]  /*440a0*/  LDL.LU.64 R6, [R1+0xd58] ;  /* 0x000d580001067983 */ /* 0x000f280000300a00 */
[----:B------:R-:W-:Y:S04]  /*440b0*/  LDGSTS.E [R37+0x63c80], desc[UR8][R28.64], P0 ;  /* 0x63c800001c257fae */ /* 0x000fe80008121848 */
[----:B------:R-:W-:Y:S04]  /*440c0*/  STL.64 [R1+0x17d0], R28 ;  /* 0x0017d01c01007387 */ /* 0x000fe80000100a00 */
[----:B------:R-:W-:Y:S04]  /*440d0*/  LDGSTS.E [R36+0x64080], desc[UR8][R14.64], P0 ;  /* 0x640800000e247fae */ /* 0x000fe80008121848 */
[----:B------:R-:W-:Y:S04]  /*440e0*/  STL.64 [R1+0x17d8], R14 ;  /* 0x0017d80e01007387 */ /* 0x000fe80000100a00 */
[----:B------:R-:W-:Y:S04]  /*440f0*/  LDGSTS.E [R35+0x64480], desc[UR8][R4.64], P0 ;  /* 0x6448000004237fae */ /* 0x000fe80008121848 */
[----:B------:R1:W-:Y:S04]  /*44100*/  STL.64 [R1+0x17e0], R4 ;  /* 0x0017e00401007387 */ /* 0x0003e80000100a00 */
[----:B------:R2:W-:Y:S04]  /*44110*/  LDGSTS.E [R34+0x64880], desc[UR8][R230.64], P0 ;  /* 0x64880000e6227fae */ /* 0x0005e80008121848 */
[----:B------:R-:W-:Y:S01]  /*44120*/  STL.64 [R1+0x17e8], R230 ;  /* 0x0017e8e601007387 */ /* 0x000fe20000100a00 */
[----:B--2---:R-:W-:-:S03]  /*44130*/  IMAD.WIDE R34, R237, 0x4, R214 ;  /* 0x00000004ed227825 */ /* 0x004fc600078e02d6 */
[----:B------:R-:W2:Y:S01]  /*44140*/  LDL.LU.64 R214, [R1+0xd18] ;  /* 0x000d180001d67983 */ /* 0x000ea20000300a00 */
[----:B---3--:R-:W-:-:S03]  /*44150*/  IMAD.WIDE R36, R237, 0x4, R218 ;  /* 0x00000004ed247825 */ /* 0x008fc600078e02da */
[----:B------:R-:W3:Y:S01]  /*44160*/  LDL.LU.64 R218, [R1+0xcd8] ;  /* 0x000cd80001da7983 */ /* 0x000ee20000300a00 */
[----:B------:R-:W-:-:S03]  /*44170*/  IMAD.WIDE R38, R237, 0x4, R226 ;  /* 0x00000004ed267825 */ /* 0x000fc600078e02e2 */
[----:B------:R-:W3:Y:S01]  /*44180*/  LDL.LU.64 R226, [R1+0xc98] ;  /* 0x000c980001e27983 */ /* 0x000ee20000300a00 */
[----:B------:R-:W-:-:S03]  /*44190*/  IMAD.WIDE R40, R237, 0x4, R228 ;  /* 0x00000004ed287825 */ /* 0x000fc600078e02e4 */
[----:B------:R-:W1:Y:S01]  /*441a0*/  LDL.LU.64 R228, [R1+0x1458] ;  /* 0x0014580001e47983 */ /* 0x000e620000300a00 */
        /* <DEDUP_REMOVED lines=22> */
[----:B----4-:R-:W-:-:S02]  /*44310*/  IMAD.WIDE R44, R237, 0x4, R220 ;  /* 0x00000004ed2c7825 */ /* 0x010fc400078e02dc */
[----:B------:R-:W4:Y:S02]  /*44320*/  LDL.LU.64 R220, [R1+0x13d0] ;  /* 0x0013d00001dc7983 */ /* 0x000f240000300a00 */
[C---:B------:R-:W-:Y:S02]  /*44330*/  IMAD.WIDE R46, R237.reuse, 0x4, R222 ;  /* 0x00000004ed2e7825 */ /* 0x040fe400078e02de */
[----:B------:R-:W4:Y:S02]  /*44340*/  LDL.LU.64 R222, [R1+0x1390] ;  /* 0x0013900001de7983 */ /* 0x000f240000300a00 */
[C---:B------:R-:W-:Y:S02]  /*44350*/  IMAD.WIDE R48, R237.reuse, 0x4, R224 ;  /* 0x00000004ed307825 */ /* 0x040fe400078e02e0 */
[----:B------:R-:W-:Y:S02]  /*44360*/  LDGSTS.E [R58+0x66080], desc[UR8][R44.64], P0 ;  /* 0x660800002c3a7fae */ /* 0x000fe40008121848 */
[----:B------:R-:W-:-:S02]  /*44370*/  IMAD.WIDE R50, R237, 0x4, R238 ;  /* 0x00000004ed327825 */ /* 0x000fc400078e02ee */
[----:B------:R-:W-:Y:S04]  /*44380*/  LDGSTS.E [R57+0x66480], desc[UR8][R46.64], P0 ;  /* 0x664800002e397fae */ /* 0x000fe80008121848 */
[----:B------:R-:W-:Y:S01]  /*44390*/  LDGSTS.E [R56+0x66880], desc[UR8][R48.64], P0 ;  /* 0x6688000030387fae */ /* 0x000fe20008121848 */
[----:B------:R-:W-:-:S03]  /*443a0*/  IMAD.WIDE R52, R237, 0x4, R6 ;  /* 0x00000004ed347825 */ /* 0x000fc600078e0206 */
[----:B------:R-:W4:Y:S04]  /*443b0*/  LDL.LU.64 R6, [R1+0x1350] ;  /* 0x0013500001067983 */ /* 0x000f280000300a00 */
[----:B------:R-:W4:Y:S04]  /*443c0*/  LDL.LU.64 R224, [R1+0x1310] ;  /* 0x0013100001e07983 */ /* 0x000f280000300a00 */
[----:B------:R-:W4:Y:S04]  /*443d0*/  LDL.LU.64 R238, [R1+0x12d0] ;  /* 0x0012d00001ee7983 */ /* 0x000f280000300a00 */
[----:B------:R-:W-:Y:S04]  /*443e0*/  LDGSTS.E [R55+0x66c80], desc[UR8][R50.64], P0 ;  /* 0x66c8000032377fae */ /* 0x000fe80008121848 */
[----:B------:R-:W-:Y:S04]  /*443f0*/  STL.64 [R1+0x1818], R44 ;  /* 0x0018182c01007387 */ /* 0x000fe80000100a00 */
[----:B------:R2:W-:Y:S04]  /*44400*/  LDGSTS.E [R54+0x67080], desc[UR8][R52.64], P0 ;  /* 0x6708000034367fae */ /* 0x0005e80008121848 */
[----:B------:R-:W-:Y:S04]  /*44410*/  STL.64 [R1+0x1820], R46 ;  /* 0x0018202e01007387 */ /* 0x000fe80000100a00 */
[----:B------:R-:W-:Y:S04]  /*44420*/  STL.64 [R1+0x1828], R48 ;  /* 0x0018283001007387 */ /* 0x000fe80000100a00 */
[----:B------:R-:W-:Y:S04]  /*44430*/  STL.64 [R1+0x1830], R50 ;  /* 0x0018303201007387 */ /* 0x000fe80000100a00 */
[----:B------:R-:W-:Y:S04]  /*44440*/  STL.64 [R1+0x1838], R52 ;  /* 0x0018383401007387 */ /* 0x000fe80000100a00 */
[----:B------:R-:W-:Y:S01]  /*44450*/  STL.64 [R1+0x1840], R244 ;  /* 0x001840f401007387 */ /* 0x000fe20000100a00 */
[----:B--2---:R-:W-:-:S04]  /*44460*/  IMAD.WIDE R54, R237, 0x4, R214 ;  /* 0x00000004ed367825 */ /* 0x004fc800078e02d6 */
[C---:B---3--:R-:W-:Y:S01]  /*44470*/  IMAD.WIDE R56, R237.reuse, 0x4, R218 ;  /* 0x00000004ed387825 */ /* 0x048fe200078e02da */
[----:B------:R-:W-:Y:S03]  /*44480*/  STL.64 [R1+0x1848], R54 ;  /* 0x0018483601007387 */ /* 0x000fe60000100a00 */
[----:B------:R-:W-:-:S04]  /*44490*/  IMAD.WIDE R58, R237, 0x4, R226 ;  /* 0x00000004ed3a7825 */ /* 0x000fc800078e02e2 */
[----:B-1----:R-:W-:-:S04]  /*444a0*/  IMAD.WIDE R4, R237, 0x4, R228 ;  /* 0x00000004ed047825 */ /* 0x002fc800078e02e4 */
[----:B------:R-:W-:Y:S01]  /*444b0*/  IMAD.WIDE R2, R237, 0x4, R234 ;  /* 0x00000004ed027825 */ /* 0x000fe200078e02ea */
[----:B------:R1:W-:Y:S04]  /*444c0*/  STL.64 [R1+0x458], R4 ;  /* 0x0004580401007387 */ /* 0x0003e80000100a00 */
[----:B------:R2:W-:Y:S04]  /*444d0*/  STL.64 [R1+0x418], R2 ;  /* 0x0004180201007387 */ /* 0x0005e80000100a00 */
[----:B------:R-:W-:Y:S04]  /*444e0*/  STL.64 [R1+0x1850], R56 ;  /* 0x0018503801007387 */ /* 0x000fe80000100a00 */
[----:B------:R-:W-:Y:S04]  /*444f0*/  STL.64 [R1+0x1858], R58 ;  /* 0x0018583a01007387 */ /* 0x000fe80000100a00 */
[----:B------:R-:W3:Y:S04]  /*44500*/  LDL.LU.64 R214, [R1+0x1290] ;  /* 0x0012900001d67983 */ /* 0x000ee80000300a00 */
[----:B------:R-:W3:Y:S04]  /*44510*/  LDL.LU.64 R218, [R1+0x1250] ;  /* 0x0012500001da7983 */ /* 0x000ee80000300a00 */
[----:B------:R-:W3:Y:S04]  /*44520*/  LDL.LU.64 R226, [R1+0x1210] ;  /* 0x0012100001e27983 */ /* 0x000ee80000300a00 */
[----:B------:R-:W3:Y:S04]  /*44530*/  LDL.LU.64 R228, [R1+0x11d0] ;  /* 0x0011d00001e47983 */ /* 0x000ee80000300a00 */
[----:B------:R-:W3:Y:S01]  /*44540*/  LDL.LU.64 R234, [R1+0x1190] ;  /* 0x0011900001ea7983 */ /* 0x000ee20000300a00 */
[C---:B------:R-:W-:Y:S01]  /*44550*/  VIADD R64, R245.reuse, 0x100000 ;  /* 0x00100000f5407836 */ /* 0x040fe20000000000 */
[C---:B------:R-:W-:Y:S01]  /*44560*/  IADD3 R63, R245.reuse, 0x100000, RZ ;  /* 0x00100000f53f7810 */ /* 0x040fe20007ffe0ff */
[----:B------:R-:W-:Y:S01]  /*44570*/  VIADD R62, R245, 0x100000 ;  /* 0x00100000f53e7836 */ /* 0x000fe20000000000 */
[C---:B------:R-:W-:Y:S01]  /*44580*/  IADD3 R61, R246.reuse, 0x100000, RZ ;  /* 0x00100000f63d7810 */ /* 0x040fe20007ffe0ff */
[C---:B------:R-:W-:Y:S01]  /*44590*/  VIADD R60, R246.reuse, 0x100000 ;  /* 0x00100000f63c7836 */ /* 0x040fe20000000000 */
[----:B------:R1:W-:Y:S04]  /*445a0*/  LDGSTS.E [R64+0x67480], desc[UR8][R54.64], P0 ;  /* 0x6748000036407fae */ /* 0x0003e80008121848 */
[----:B------:R2:W-:Y:S04]  /*445b0*/  LDGSTS.E [R63+0x67880], desc[UR8][R56.64], P0 ;  /* 0x67880000383f7fae */ /* 0x0005e80008121848 */
[----:B------:R2:W-:Y:S04]  /*445c0*/  LDGSTS.E [R62+0x67c80], desc[UR8][R58.64], P0 ;  /* 0x67c800003a3e7fae */ /* 0x0005e80008121848 */
[----:B------:R4:W-:Y:S04]  /*445d0*/  LDGSTS.E [R61+0x60100], desc[UR8][R4.64], P0 ;  /* 0x60100000043d7fae */ /* 0x0009e80008121848 */
[----:B------:R4:W-:Y:S01]  /*445e0*/  LDGSTS.E [R60+0x60500], desc[UR8][R2.64], P0 ;  /* 0x60500000023c7fae */ /* 0x0009e20008121848 */
[C---:B-1----:R-:W-:Y:S01]  /*445f0*/  IADD3 R64, R246.reuse, 0x100000, RZ ;  /* 0x00100000f6407810 */ /* 0x042fe20007ffe0ff */
[C---:B--2---:R-:W-:Y:S01]  /*44600*/  VIADD R63, R246.reuse, 0x100000 ;  /* 0x00100000f63f7836 */ /* 0x044fe20000000000 */
[----:B------:R-:W-:Y:S01]  /*44610*/  IADD3 R62, R246, 0x100000, RZ ;  /* 0x00100000f63e7810 */ /* 0x000fe20007ffe0ff */
[----:B----4-:R-:W-:-:S04]  /*44620*/  IMAD.WIDE R10, R237, 0x4, R220 ;  /* 0x00000004ed0a7825 */ /* 0x010fc800078e02dc */
[C---:B------:R-:W-:Y:S01]  /*44630*/  IMAD.WIDE R8, R237.reuse, 0x4, R222 ;  /* 0x00000004ed087825 */ /* 0x040fe200078e02de */
[----:B------:R-:W-:Y:S04]  /*44640*/  STL.64 [R1+0x3d8], R10 ;  /* 0x0003d80a01007387 */ /* 0x000fe80000100a00 */
[----:B------:R-:W-:Y:S04]  /*44650*/  STL.64 [R1+0x398], R8 ;  /* 0x0003980801007387 */ /* 0x000fe80000100a00 */
[----:B------:R3:W-:Y:S04]  /*44660*/  LDGSTS.E [R64+0x60900], desc[UR8][R10.64], P0 ;  /* 0x609000000a407fae */ /* 0x0007e80008121848 */
[----:B------:R1:W-:Y:S01]  /*44670*/  LDGSTS.E [R63+0x60d00], desc[UR8][R8.64], P0 ;  /* 0x60d00000083f7fae */ /* 0x0003e20008121848 */
[----:B------:R-:W-:-:S04]  /*44680*/  IMAD.WIDE R6, R237, 0x4, R6 ;  /* 0x00000004ed067825 */ /* 0x000fc800078e0206 */
[C---:B------:R-:W-:Y:S01]  /*44690*/  IMAD.WIDE R4, R237.reuse, 0x4, R224 ;  /* 0x00000004ed047825 */ /* 0x040fe200078e02e0 */
[----:B------:R2:W-:Y:S03]  /*446a0*/  STL.64 [R1+0x358], R6 ;  /* 0x0003580601007387 */ /* 0x0005e60000100a00 */
[C---:B------:R-:W-:Y:S01]  /*446b0*/  IMAD.WIDE R2, R237.reuse, 0x4, R238 ;  /* 0x00000004ed027825 */ /* 0x040fe200078e02ee */
[----:B------:R4:W-:Y:S04]  /*446c0*/  STL.64 [R1+0x318], R4 ;  /* 0x0003180401007387 */ /* 0x0009e80000100a00 */
[----:B------:R4:W-:Y:S04]  /*446d0*/  STL.64 [R1+0x2d8], R2 ;  /* 0x0002d80201007387 */ /* 0x0009e80000100a00 */
[----:B------:R-:W4:Y:S04]  /*446e0*/  LDL.LU.64 R220, [R1+0x1150] ;  /* 0x0011500001dc7983 */ /* 0x000f280000300a00 */
[----:B------:R-:W4:Y:S04]  /*446f0*/  LDL.LU.64 R222, [R1+0x1110] ;  /* 0x0011100001de7983 */ /* 0x000f280000300a00 */
[----:B------:R-:W4:Y:S04]  /*44700*/  LDL.LU.64 R224, [R1+0x10d0] ;  /* 0x0010d00001e07983 */ /* 0x000f280000300a00 */
[----:B------:R-:W-:Y:S04]  /*44710*/  LDGSTS.E [R62+0x61100], desc[UR8][R6.64], P0 ;  /* 0x61100000063e7fae */ /* 0x000fe80008121848 */
[----:B------:R-:W4:Y:S04]  /*44720*/  LDL.LU.64 R238, [R1+0x1090] ;  /* 0x0010900001ee7983 */ /* 0x000f280000300a00 */
[----:B------:R4:W-:Y:S04]  /*44730*/  LDGSTS.E [R61+0x61500], desc[UR8][R4.64], P0 ;  /* 0x61500000043d7fae */ /* 0x0009e80008121848 */
[----:B--2---:R-:W2:Y:S04]  /*44740*/  LDL.LU.64 R6, [R1+0x1050] ;  /* 0x0010500001067983 */ /* 0x004ea80000300a00 */
[----:B------:R4:W-:Y:S01]  /*44750*/  LDGSTS.E [R60+0x61900], desc[UR8][R2.64], P0 ;  /* 0x61900000023c7fae */ /* 0x0009e20008121848 */
[----:B---3--:R-:W-:-:S04]  /*44760*/  IMAD.WIDE R10, R237, 0x4, R214 ;  /* 0x00000004ed0a7825 */ /* 0x008fc800078e02d6 */
[C---:B-1----:R-:W-:Y:S01]  /*44770*/  IMAD.WIDE R8, R237.reuse, 0x4, R218 ;  /* 0x00000004ed087825 */ /* 0x042fe200078e02da */
[----:B------:R-:W-:Y:S03]  /*44780*/  STL.64 [R1+0x298], R10 ;  /* 0x0002980a01007387 */ /* 0x000fe60000100a00 */
[C---:B----4-:R-:W-:Y:S01]  /*44790*/  IMAD.WIDE R4, R237.reuse, 0x4, R226 ;  /* 0x00000004ed047825 */ /* 0x050fe200078e02e2 */
[----:B------:R-:W-:Y:S03]  /*447a0*/  STL.64 [R1+0x258], R8 ;  /* 0x0002580801007387 */ /* 0x000fe60000100a00 */
[C---:B------:R-:W-:Y:S01]  /*447b0*/  IMAD.WIDE R2, R237.reuse, 0x4, R228 ;  /* 0x00000004ed027825 */ /* 0x040fe200078e02e4 */
[----:B------:R-:W-:Y:S04]  /*447c0*/  STL.64 [R1+0x218], R4 ;  /* 0x0002180401007387 */ /* 0x000fe80000100a00 */
[----:B------:R1:W-:Y:S04]  /*447d0*/  STL.64 [R1+0x1d8], R2 ;  /* 0x0001d80201007387 */ /* 0x0003e80000100a00 */
[----:B------:R-:W3:Y:S04]  /*447e0*/  LDL.LU.64 R214, [R1+0x1010] ;  /* 0x0010100001d67983 */ /* 0x000ee80000300a00 */
[----:B------:R-:W4:Y:S04]  /*447f0*/  LDL.LU.64 R228, [R1+0xfd0] ;  /* 0x000fd00001e47983 */ /* 0x000f280000300a00 */
[----:B------:R-:W4:Y:S04]  /*44800*/  LDL.LU.64 R218, [R1+0xf90] ;  /* 0x000f900001da7983 */ /* 0x000f280000300a00 */
[----:B------:R-:W4:Y:S01]  /*44810*/  LDL.LU.64 R226, [R1+0xf50] ;  /* 0x000f500001e27983 */ /* 0x000f220000300a00 */
[----:B------:R-:W-:-:S03]  /*44820*/  IMAD.WIDE R30, R237, 0x4, R234 ;  /* 0x00000004ed1e7825 */ /* 0x000fc600078e02ea */
[----:B------:R-:W4:Y:S04]  /*44830*/  LDL.LU.64 R234, [R1+0xf10] ;  /* 0x000f100001ea7983 */ /* 0x000f280000300a00 */
[----:B------:R-:W-:Y:S04]  /*44840*/  LDGSTS.E [R64+0x61d00], desc[UR8][R10.64], P0 ;  /* 0x61d000000a407fae */ /* 0x000fe80008121848 */
[----:B------:R-:W-:Y:S04]  /*44850*/  LDGSTS.E [R63+0x62100], desc[UR8][R8.64], P0 ;  /* 0x62100000083f7fae */ /* 0x000fe80008121848 */
[----:B------:R-:W-:Y:S04]  /*44860*/  LDGSTS.E [R62+0x62500], desc[UR8][R4.64], P0 ;  /* 0x62500000043e7fae */ /* 0x000fe80008121848 */
[----:B------:R1:W-:Y:S04]  /*44870*/  LDGSTS.E [R61+0x62900], desc[UR8][R2.64], P0 ;  /* 0x62900000023d7fae */ /* 0x0003e80008121848 */
[----:B------:R-:W-:Y:S04]  /*44880*/  STL.64 [R1+0x18a0], R30 ;  /* 0x0018a01e01007387 */ /* 0x000fe80000100a00 */
[----:B------:R-:W-:Y:S01]  /*44890*/  LDGSTS.E [R60+0x62d00], desc[UR8][R30.64], P0 ;  /* 0x62d000001e3c7fae */ /* 0x000fe20008121848 */
[----:B-1----:R-:W-:-:S04]  /*448a0*/  IMAD.WIDE R2, R237, 0x4, R220 ;  /* 0x00000004ed027825 */ /* 0x002fc800078e02dc */
[C---:B------:R-:W-:Y:S01]  /*448b0*/  IMAD.WIDE R48, R237.reuse, 0x4, R222 ;  /* 0x00000004ed307825 */ /* 0x040fe200078e02de */
[----:B------:R1:W-:Y:S04]  /*448c0*/  STL.64 [R1+0x158], R2 ;  /* 0x0001580201007387 */ /* 0x0003e80000100a00 */
[----:B------:R-:W4:Y:S04]  /*448d0*/  LDL.LU.64 R220, [R1+0xed0] ;  /* 0x000ed00001dc7983 */ /* 0x000f280000300a00 */
[----:B------:R-:W4:Y:S01]  /*448e0*/  LDL.LU.64 R222, [R1+0xe90] ;  /* 0x000e900001de7983 */ /* 0x000f220000300a00 */
[----:B------:R-:W-:-:S03]  /*448f0*/  IMAD.WIDE R230, R237, 0x4, R224 ;  /* 0x00000004ede67825 */ /* 0x000fc600078e02e0 */
[----:B------:R-:W4:Y:S01]  /*44900*/  LDL.LU.64 R224, [R1+0xe50] ;  /* 0x000e500001e07983 */ /* 0x000f220000300a00 */
[----:B------:R-:W-:-:S03]  /*44910*/  IMAD.WIDE R26, R237, 0x4, R238 ;  /* 0x00000004ed1a7825 */ /* 0x000fc600078e02ee */
[----:B------:R-:W4:Y:S01]  /*44920*/  LDL.LU.64 R238, [R1+0xe10] ;  /* 0x000e100001ee7983 */ /* 0x000f220000300a00 */
[----:B--2---:R-:W-:-:S03]  /*44930*/  IMAD.WIDE R12, R237, 0x4, R6 ;  /* 0x00000004ed0c7825 */ /* 0x004fc600078e0206 */
[----:B------:R-:W-:Y:S04]  /*44940*/  LDGSTS.E [R64+0x63100], desc[UR8][R2.64], P0 ;  /* 0x6310000002407fae */ /* 0x000fe80008121848 */
[----:B------:R-:W2:Y:S04]  /*44950*/  LDL.LU.64 R6, [R1+0xdd0] ;  /* 0x000dd00001067983 */ /* 0x000ea80000300a00 */
[----:B------:R-:W-:Y:S04]  /*44960*/  STL.64 [R1+0x1860], R48 ;  /* 0x0018603001007387 */ /* 0x000fe80000100a00 */
[----:B------:R-:W-:Y:S04]  /*44970*/  LDGSTS.E [R63+0x63500], desc[UR8][R48.64], P0 ;  /* 0x63500000303f7fae */ /* 0x000fe80008121848 */
[----:B------:R-:W-:Y:S04]  /*44980*/  STL.64 [R1+0x1868], R230 ;  /* 0x001868e601007387 */ /* 0x000fe80000100a00 */
[----:B------:R-:W-:Y:S04]  /*44990*/  LDGSTS.E [R62+0x63900], desc[UR8][R230.64], P0 ;  /* 0x63900000e63e7fae */ /* 0x000fe80008121848 */
[----:B------:R1:W-:Y:S04]  /*449a0*/  STL.64 [R1+0x1870], R26 ;  /* 0x0018701a01007387 */ /* 0x0003e80000100a00 */
[----:B------:R-:W-:Y:S04]  /*449b0*/  LDGSTS.E [R61+0x63d00], desc[UR8][R26.64], P0 ;  /* 0x63d000001a3d7fae */ /* 0x000fe80008121848 */
[----:B------:R-:W-:Y:S04]  /*449c0*/  STL.64 [R1+0x1878], R12 ;  /* 0x0018780c01007387 */ /* 0x000fe80000100a00 */
[----:B------:R4:W-:Y:S04]  /*449d0*/  LDGSTS.E [R60+0x64100], desc[UR8][R12.64], P0 ;  /* 0x641000000c3c7fae */ /* 0x0009e80008121848 */
        /* <DEDUP_REMOVED lines=9> */
[C---:B------:R-:W-:Y:S01]  /*44a70*/  IADD3 R69, R246.reuse, 0x100000, RZ ;  /* 0x00100000f6457810 */ /* 0x040fe20007ffe0ff */
[C---:B------:R-:W-:Y:S02]  /*44a80*/  VIADD R70, R246.reuse, 0x100000 ;  /* 0x00100000f6467836 */ /* 0x040fe40000000000 */
[----:B------:R-:W-:Y:S01]  /*44a90*/  IMAD.WIDE R228, R237, 0x4, R228 ;  /* 0x00000004ede47825 */ /* 0x000fe200078e02e4 */
[----:B------:R-:W-:-:S03]  /*44aa0*/  IADD3 R67, R246, 0x100000, RZ ;  /* 0x00100000f6437810 */ /* 0x000fc60007ffe0ff */
[C---:B------:R-:W-:Y:S01]  /*44ab0*/  VIADD R68, R246.reuse, 0x100000 ;  /* 0x00100000f6447836 */ /* 0x040fe20000000000 */
[----:B------:R-:W-:Y:S01]  /*44ac0*/  LDGSTS.E [R70+0x64500], desc[UR8][R8.64], P0 ;  /* 0x6450000008467fae */ /* 0x000fe20008121848 */
[----:B------:R-:W-:-:S03]  /*44ad0*/  VIADD R66, R246, 0x100000 ;  /* 0x00100000f6427836 */ /* 0x000fc60000000000 */
        /* <DEDUP_REMOVED lines=14> */
[----:B-1----:R-:W-:-:S02]  /*44bc0*/  IMAD.WIDE R66, R237, 0x4, R220 ;  /* 0x00000004ed427825 */ /* 0x002fc400078e02dc */
[----:B------:R-:W4:Y:S02]  /*44bd0*/  LDL.LU.64 R220, [R1+0x1450] ;  /* 0x0014500001dc7983 */ /* 0x000f240000300a00 */
[C---:B------:R-:W-:Y:S02]  /*44be0*/  IMAD.WIDE R68, R237.reuse, 0x4, R222 ;  /* 0x00000004ed447825 */ /* 0x040fe400078e02de */
[----:B------:R-:W4:Y:S02]  /*44bf0*/  LDL.LU.64 R222, [R1+0x1408] ;  /* 0x0014080001de7983 */ /* 0x000f240000300a00 */
[C---:B------:R-:W-:Y:S02]  /*44c00*/  IMAD.WIDE R70, R237.reuse, 0x4, R224 ;  /* 0x00000004ed467825 */ /* 0x040fe400078e02e0 */
[----:B------:R-:W4:Y:S02]  /*44c10*/  LDL.LU.64 R224, [R1+0x13c8] ;  /* 0x0013c80001e07983 */ /* 0x000f240000300a00 */
[----:B------:R-:W-:-:S02]  /*44c20*/  IMAD.WIDE R72, R237, 0x4, R238 ;  /* 0x00000004ed487825 */ /* 0x000fc400078e02ee */
[----:B------:R-:W4:Y:S04]  /*44c30*/  LDL.LU.64 R238, [R1+0x1388] ;  /* 0x0013880001ee7983 */ /* 0x000f280000300a00 */
[----:B------:R-:W-:Y:S01]  /*44c40*/  LDGSTS.E [R80+0x65900], desc[UR8][R66.64], P0 ;  /* 0x6590000042507fae */ /* 0x000fe20008121848 */
[----:B--2---:R-:W-:-:S03]  /*44c50*/  IMAD.WIDE R74, R237, 0x4, R6 ;  /* 0x00000004ed4a7825 */ /* 0x004fc600078e0206 */
[----:B------:R-:W2:Y:S04]  /*44c60*/  LDL.LU.64 R6, [R1+0x1348] ;  /* 0x0013480001067983 */ /* 0x000ea80000300a00 */
[----:B------:R-:W-:Y:S04]  /*44c70*/  STL.64 [R1+0x18b0], R66 ;  /* 0x0018b04201007387 */ /* 0x000fe80000100a00 */
        /* <DEDUP_REMOVED lines=8> */
[----:B-1----:R-:W-:-:S03]  /*44d00*/  IMAD.WIDE R76, R237, 0x4, R156 ;  /* 0x00000004ed4c7825 */ /* 0x002fc600078e029c */
        /* <DEDUP_REMOVED lines=8> */
[----:B------:R-:W4:Y:S04]  /*44d90*/  LDL.LU.64 R234, [R1+0x1208] ;  /* 0x0012080001ea7983 */ /* 0x000f280000300a00 */
[----:B------:R-:W-:Y:S04]  /*44da0*/  STL.64 [R1+0x18d8], R76 ;  /* 0x0018d84c01007387 */ /* 0x000fe80000100a00 */
[----:B------:R-:W-:Y:S04]  /*44db0*/  STL.64 [R1+0x18e0], R78 ;  /* 0x0018e04e01007387 */ /* 0x000fe80000100a00 */
[----:B------:R-:W-:Y:S04]  /*44dc0*/  STL.64 [R1+0x18e8], R80 ;  /* 0x0018e85001007387 */ /* 0x000fe80000100a00 */
[----:B------:R-:W-:Y:S04]  /*44dd0*/  STL.64 [R1+0x18f0], R82 ;  /* 0x0018f05201007387 */ /* 0x000fe80000100a00 */
[----:B------:R3:W-:Y:S01]  /*44de0*/  STL.64 [R1+0x18f8], R84 ;  /* 0x0018f85401007387 */ /* 0x0007e20000100a00 */
[C---:B------:R-:W-:Y:S01]  /*44df0*/  VIADD R90, R246.reuse, 0x100000 ;  /* 0x00100000f65a7836 */ /* 0x040fe20000000000 */
[C---:B------:R-:W-:Y:S01]  /*44e00*/  IADD3 R89, R246.reuse, 0x100000, RZ ;  /* 0x00100000f6597810 */ /* 0x040fe20007ffe0ff */
[C---:B------:R-:W-:Y:S01]  /*44e10*/  VIADD R88, R246.reuse, 0x100000 ;  /* 0x00100000f6587836 */ /* 0x040fe20000000000 */
[C---:B------:R-:W-:Y:S01]  /*44e20*/  IADD3 R87, R246.reuse, 0x100000, RZ ;  /* 0x00100000f6577810 */ /* 0x040fe20007ffe0ff */
[----:B------:R-:W-:Y:S01]  /*44e30*/  VIADD R86, R246, 0x100000 ;  /* 0x00100000f6567836 */ /* 0x000fe20000000000 */
[----:B------:R1:W-:Y:S04]  /*44e40*/  LDGSTS.E [R90+0x66d00], desc[UR8][R76.64], P0 ;  /* 0x66d000004c5a7fae */ /* 0x0003e80008121848 */
[----:B------:R1:W-:Y:S04]  /*44e50*/  LDGSTS.E [R89+0x67100], desc[UR8][R78.64], P0 ;  /* 0x671000004e597fae */ /* 0x0003e80008121848 */
[----:B------:R-:W-:Y:S01]  /*44e60*/  LDGSTS.E [R88+0x67500], desc[UR8][R80.64], P0 ;  /* 0x6750000050587fae */ /* 0x000fe20008121848 */
[----:B-1----:R-:W-:-:S03]  /*44e70*/  IADD3 R90, R247, 0x100000, RZ ;  /* 0x00100000f75a7810 */ /* 0x002fc60007ffe0ff */
[----:B------:R-:W-:Y:S01]  /*44e80*/  LDGSTS.E [R87+0x67900], desc[UR8][R82.64], P0 ;  /* 0x6790000052577fae */ /* 0x000fe20008121848 */
[----:B------:R-:W-:-:S03]  /*44e90*/  VIADD R89, R247, 0x100000 ;  /* 0x00100000f7597836 */ /* 0x000fc60000000000 */
[----:B------:R3:W-:Y:S01]  /*44ea0*/  LDGSTS.E [R86+0x67d00], desc[UR8][R84.64], P0 ;  /* 0x67d0000054567fae */ /* 0x0007e20008121848 */
[----:B------:R-:W-:-:S04]  /*44eb0*/  IMAD.WIDE R4, R237, 0x4, R220 ;  /* 0x00000004ed047825 */ /* 0x000fc800078e02dc */
[C---:B------:R-:W-:Y:S01]  /*44ec0*/  IMAD.WIDE R2, R237.reuse, 0x4, R222 ;  /* 0x00000004ed027825 */ /* 0x040fe200078e02de */
[----:B------:R4:W-:Y:S04]  /*44ed0*/  STL.64 [R1+0x450], R4 ;  /* 0x0004500401007387 */ /* 0x0009e80000100a00 */
[----:B------:R1:W-:Y:S01]  /*44ee0*/  STL.64 [R1+0x410], R2 ;  /* 0x0004100201007387 */ /* 0x0003e20000100a00 */
[----:B------:R-:W-:-:S03]  /*44ef0*/  IMAD.WIDE R30, R237, 0x4, R224 ;  /* 0x00000004ed1e7825 */ /* 0x000fc600078e02e0 */
[----:B------:R-:W4:Y:S01]  /*44f00*/  LDL.LU.64 R220, [R1+0x11c8] ;  /* 0x0011c80001dc7983 */ /* 0x000f220000300a00 */
[----:B------:R-:W-:-:S03]  /*44f10*/  IMAD.WIDE R26, R237, 0x4, R238 ;  /* 0x00000004ed1a7825 */ /* 0x000fc600078e02ee */
[----:B------:R-:W4:Y:S01]  /*44f20*/  LDL.LU.64 R222, [R1+0x1188] ;  /* 0x0011880001de7983 */ /* 0x000f220000300a00 */
[----:B--2---:R-:W-:-:S03]  /*44f30*/  IMAD.WIDE R72, R237, 0x4, R6 ;  /* 0x00000004ed487825 */ /* 0x004fc600078e0206 */
[----:B------:R-:W2:Y:S04]  /*44f40*/  LDL.LU.64 R224, [R1+0x1148] ;  /* 0x0011480001e07983 */ /* 0x000ea80000300a00 */
[----:B------:R-:W2:Y:S04]  /*44f50*/  LDL.LU.64 R238, [R1+0x1108] ;  /* 0x0011080001ee7983 */ /* 0x000ea80000300a00 */
[----:B------:R-:W2:Y:S04]  /*44f60*/  LDL.LU.64 R6, [R1+0x10c8] ;  /* 0x0010c80001067983 */ /* 0x000ea80000300a00 */
[----:B------:R4:W-:Y:S04]  /*44f70*/  LDGSTS.E [R90+0x60180], desc[UR8][R4.64], P0 ;  /* 0x60180000045a7fae */ /* 0x0009e80008121848 */
[----:B------:R1:W-:Y:S04]  /*44f80*/  LDGSTS.E [R89+0x60580], desc[UR8][R2.64], P0 ;  /* 0x6058000002597fae */ /* 0x0003e80008121848 */
[----:B------:R1:W-:Y:S04]  /*44f90*/  STL.64 [R1+0x19f8], R30 ;  /* 0x0019f81e01007387 */ /* 0x0003e80000100a00 */
[----:B------:R-:W-:Y:S04]  /*44fa0*/  STL.64 [R1+0x19d0], R26 ;  /* 0x0019d01a01007387 */ /* 0x000fe80000100a00 */
[----:B------:R-:W-:Y:S01]  /*44fb0*/  STL.64 [R1+0x19b0], R72 ;  /* 0x0019b04801007387 */ /* 0x000fe20000100a00 */
[----:B------:R-:W-:-:S05]  /*44fc0*/  IMAD.WIDE R8, R237, 0x4, R156 ;  /* 0x00000004ed087825 */ /* 0x000fca00078e029c */
[----:B------:R-:W-:Y:S01]  /*44fd0*/  STL.64 [R1+0x310], R8 ;  /* 0x0003100801007387 */ /* 0x000fe20000100a00 */
[----:B---3--:R-:W-:-:S04]  /*44fe0*/  IMAD.WIDE R84, R237, 0x4, R214 ;  /* 0x00000004ed547825 */ /* 0x008fc800078e02d6 */
[----:B----4-:R-:W-:-:S04]  /*44ff0*/  IMAD.WIDE R4, R237, 0x4, R218 ;  /* 0x00000004ed047825 */ /* 0x010fc800078e02da */
[C---:B-1----:R-:W-:Y:S01]  /*45000*/  IMAD.WIDE R2, R237.reuse, 0x4, R226 ;  /* 0x00000004ed027825 */ /* 0x042fe200078e02e2 */
[----:B------:R1:W-:Y:S04]  /*45010*/  STL.64 [R1+0x290], R4 ;  /* 0x0002900401007387 */ /* 0x0003e80000100a00 */
[----:B------:R3:W-:Y:S04]  /*45020*/  STL.64 [R1+0x250], R2 ;  /* 0x0002500201007387 */ /* 0x0007e80000100a00 */
[----:B------:R-:W-:Y:S01]  /*45030*/  STL.64 [R1+0x1970], R84 ;  /* 0x0019705401007387 */ /* 0x000fe20000100a00 */
[----:B------:R-:W-:-:S03]  /*45040*/  IMAD.WIDE R82, R237, 0x4, R234 ;  /* 0x00000004ed527825 */ /* 0x000fc600078e02ea */
[----:B------:R-:W4:Y:S04]  /*45050*/  LDL.LU.64 R156, [R1+0x1088] ;  /* 0x00108800019c7983 */ /* 0x000f280000300a00 */
[----:B------:R-:W3:Y:S04]  /*45060*/  LDL.LU.64 R214, [R1+0x1048] ;  /* 0x0010480001d67983 */ /* 0x000ee80000300a00 */
[----:B------:R-:W3:Y:S04]  /*45070*/  LDL.LU.64 R218, [R1+0x1008] ;  /* 0x0010080001da7983 */ /* 0x000ee80000300a00 */
[----:B------:R-:W3:Y:S04]  /*45080*/  LDL.LU.64 R226, [R1+0xfc8] ;  /* 0x000fc80001e27983 */ /* 0x000ee80000300a00 */
[----:B------:R-:W3:Y:S01]  /*45090*/  LDL.LU.64 R234, [R1+0xf88] ;  /* 0x000f880001ea7983 */ /* 0x000ee20000300a00 */
[C---:B------:R-:W-:Y:S01]  /*450a0*/  IADD3 R88, R247.reuse, 0x100000, RZ ;  /* 0x00100000f7587810 */ /* 0x040fe20007ffe0ff */
[C---:B------:R-:W-:Y:S01]  /*450b0*/  VIADD R87, R247.reuse, 0x100000 ;  /* 0x00100000f7577836 */ /* 0x040fe20000000000 */
[C---:B------:R-:W-:Y:S01]  /*450c0*/  IADD3 R86, R247.reuse, 0x100000, RZ ;  /* 0x00100000f7567810 */ /* 0x040fe20007ffe0ff */
[----:B------:R-:W-:Y:S04]  /*450d0*/  STL.64 [R1+0x1900], R82 ;  /* 0x0019005201007387 */ /* 0x000fe80000100a00 */
[----:B------:R1:W-:Y:S04]  /*450e0*/  LDGSTS.E [R88+0x60980], desc[UR8][R30.64], P0 ;  /* 0x609800001e587fae */ /* 0x0003e80008121848 */
[----:B------:R-:W-:Y:S04]  /*450f0*/  LDGSTS.E [R87+0x60d80], desc[UR8][R26.64], P0 ;  /* 0x60d800001a577fae */ /* 0x000fe80008121848 */
[----:B------:R-:W-:Y:S04]  /*45100*/  LDGSTS.E [R86+0x61180], desc[UR8][R72.64], P0 ;  /* 0x6118000048567fae */ /* 0x000fe80008121848 */
[----:B------:R-:W-:Y:S01]  /*45110*/  LDGSTS.E [R90+0x61580], desc[UR8][R8.64], P0 ;  /* 0x61580000085a7fae */ /* 0x000fe20008121848 */
[C---:B------:R-:W-:Y:S01]  /*45120*/  VIADD R92, R247.reuse, 0x100000 ;  /* 0x00100000f75c7836 */ /* 0x040fe20000000000 */
[C---:B------:R-:W-:Y:S01]  /*45130*/  IADD3 R91, R247.reuse, 0x100000, RZ ;  /* 0x00100000f75b7810 */ /* 0x040fe20007ffe0ff */
[C---:B------:R-:W-:Y:S01]  /*45140*/  VIADD R102, R247.reuse, 0x100000 ;  /* 0x00100000f7667836 */ /* 0x040fe20000000000 */
[----:B------:R-:W-:Y:S01]  /*45150*/  LDGSTS.E [R89+0x61980], desc[UR8][R84.64], P0 ;  /* 0x6198000054597fae */ /* 0x000fe20008121848 */
[C---:B------:R-:W-:Y:S01]  /*45160*/  IADD3 R101, R247.reuse, 0x100000, RZ ;  /* 0x00100000f7657810 */ /* 0x040fe20007ffe0ff */
[C---:B------:R-:W-:Y:S01]  /*45170*/  VIADD R100, R247.reuse, 0x100000 ;  /* 0x00100000f7647836 */ /* 0x040fe20000000000 */
[C---:B------:R-:W-:Y:S01]  /*45180*/  IADD3 R99, R247.reuse, 0x100000, RZ ;  /* 0x00100000f7637810 */ /* 0x040fe20007ffe0ff */
[----:B------:R2:W-:Y:S01]  /*45190*/  LDGSTS.E [R88+0x61d80], desc[UR8][R4.64], P0 ;  /* 0x61d8000004587fae */ /* 0x0005e20008121848 */
[C---:B------:R-:W-:Y:S01]  /*451a0*/  VIADD R98, R247.reuse, 0x100000 ;  /* 0x00100000f7627836 */ /* 0x040fe20000000000 */
[C---:B------:R-:W-:Y:S01]  /*451b0*/  IADD3 R112, R247.reuse, 0x100000, RZ ;  /* 0x00100000f7707810 */ /* 0x040fe20007ffe0ff */
[C---:B------:R-:W-:Y:S01]  /*451c0*/  VIADD R111, R247.reuse, 0x100000 ;  /* 0x00100000f76f7836 */ /* 0x040fe20000000000 */
[----:B------:R3:W-:Y:S01]  /*451d0*/  LDGSTS.E [R87+0x62180], desc[UR8][R2.64], P0 ;  /* 0x6218000002577fae */ /* 0x0007e20008121848 */
[C---:B------:R-:W-:Y:S01]  /*451e0*/  IADD3 R110, R247.reuse, 0x100000, RZ ;  /* 0x00100000f76e7810 */ /* 0x040fe20007ffe0ff */
[C---:B------:R-:W-:Y:S01]  /*451f0*/  VIADD R109, R247.reuse, 0x100000 ;  /* 0x00100000f76d7836 */ /* 0x040fe20000000000 */
[C---:B------:R-:W-:Y:S01]  /*45200*/  IADD3 R108, R247.reuse, 0x100000, RZ ;  /* 0x00100000f76c7810 */ /* 0x040fe20007ffe0ff */
[----:B------:R-:W-:Y:S01]  /*45210*/  LDGSTS.E [R86+0x62580], desc[UR8][R82.64], P0 ;  /* 0x6258000052567fae */ /* 0x000fe20008121848 */
[C---:B------:R-:W-:Y:S01]  /*45220*/  VIADD R116, R247.reuse, 0x100000 ;  /* 0x00100000f7747836 */ /* 0x040fe20000000000 */
[----:B------:R-:W-:Y:S01]  /*45230*/  IADD3 R115, R247, 0x100000, RZ ;  /* 0x00100000f7737810 */ /* 0x000fe20007ffe0ff */
[C---:B------:R-:W-:Y:S01]  /*45240*/  VIADD R114, R248.reuse, 0x100000 ;  /* 0x00100000f8727836 */ /* 0x040fe20000000000 */
[C---:B------:R-:W-:Y:S01]  /*45250*/  IADD3 R113, R248.reuse, 0x100000, RZ ;  /* 0x00100000f8717810 */ /* 0x040fe20007ffe0ff */
[C---:B------:R-:W-:Y:S01]  /*45260*/  VIADD R123, R248.reuse, 0x100000 ;  /* 0x00100000f87b7836 */ /* 0x040fe20000000000 */
[C---:B------:R-:W-:Y:S01]  /*45270*/  IADD3 R124, R248.reuse, 0x100000, RZ ;  /* 0x00100000f87c7810 */ /* 0x040fe20007ffe0ff */
[C---:B------:R-:W-:Y:S01]  /*45280*/  VIADD R121, R248.reuse, 0x100000 ;  /* 0x00100000f8797836 */ /* 0x040fe20000000000 */
[----:B------:R-:W-:-:S02]  /*45290*/  IADD3 R122, R248, 0x100000, RZ ;  /* 0x00100000f87a7810 */ /* 0x000fc40007ffe0ff */
        /* <DEDUP_REMOVED lines=23> */
[----:B------:R-:W-:Y:S01]  /*45410*/  VIADD R194, R250, 0x100000 ;  /* 0x00100000fac27836 */ /* 0x000fe20000000000 */
[----:B-1----:R-:W1:Y:S01]  /*45420*/  LDC R30, c[0x0][0x230] ;  /* 0x00008c00ff1e7b82 */ /* 0x002e620000000800 */
[----:B------:R-:W-:-:S02]  /*45430*/  IMAD.WIDE R36, R237, 0x4, R220 ;  /* 0x00000004ed247825 */ /* 0x000fc400078e02dc */
[----:B------:R-:W3:Y:S02]  /*45440*/  LDL.LU.64 R220, [R1+0xf48] ;  /* 0x000f480001dc7983 */ /* 0x000ee40000300a00 */
[C---:B------:R-:W-:Y:S02]  /*45450*/  IMAD.WIDE R62, R237.reuse, 0x4, R222 ;  /* 0x00000004ed3e7825 */ /* 0x040fe400078e02de */
[----:B------:R-:W3:Y:S02]  /*45460*/  LDL.LU.64 R222, [R1+0xf08] ;  /* 0x000f080001de7983 */ /* 0x000ee40000300a00 */
[C---:B--2---:R-:W-:Y:S02]  /*45470*/  IMAD.WIDE R48, R237.reuse, 0x4, R224 ;  /* 0x00000004ed307825 */ /* 0x044fe400078e02e0 */
[----:B------:R-:W2:Y:S02]  /*45480*/  LDL.LU.64 R224, [R1+0xec8] ;  /* 0x000ec80001e07983 */ /* 0x000ea40000300a00 */
[----:B------:R-:W-:-:S02]  /*45490*/  IMAD.WIDE R46, R237, 0x4, R238 ;  /* 0x00000004ed2e7825 */ /* 0x000fc400078e02ee */
[----:B------:R-:W2:Y:S02]  /*454a0*/  LDL.LU.64 R238, [R1+0xe88] ;  /* 0x000e880001ee7983 */ /* 0x000ea40000300a00 */
[C---:B------:R-:W-:Y:S02]  /*454b0*/  IMAD.WIDE R4, R237.reuse, 0x4, R6 ;  /* 0x00000004ed047825 */ /* 0x040fe400078e0206 */
[----:B------:R-:W2:Y:S04]  /*454c0*/  LDL.LU.64 R6, [R1+0xe48] ;  /* 0x000e480001067983 */ /* 0x000ea80000300a00 */
[----:B------:R-:W-:Y:S04]  /*454d0*/  STL.64 [R1+0x1908], R36 ;  /* 0x0019082401007387 */ /* 0x000fe80000100a00 */
[----:B------:R-:W-:Y:S04]  /*454e0*/  STL.64 [R1+0x1910], R62 ;  /* 0x0019103e01007387 */ /* 0x000fe80000100a00 */
[----:B------:R-:W-:Y:S04]  /*454f0*/  STL.64 [R1+0x1918], R48 ;  /* 0x0019183001007387 */ /* 0x000fe80000100a00 */
[----:B------:R-:W-:Y:S04]  /*45500*/  LDGSTS.E [R90+0x62980], desc[UR8][R36.64], P0 ;  /* 0x62980000245a7fae */ /* 0x000fe80008121848 */
[----:B------:R-:W-:Y:S04]  /*45510*/  STL.64 [R1+0x1920], R46 ;  /* 0x0019202e01007387 */ /* 0x000fe80000100a00 */
[----:B------:R-:W-:Y:S04]  /*45520*/  LDGSTS.E [R89+0x62d80], desc[UR8][R62.64], P0 ;  /* 0x62d800003e597fae */ /* 0x000fe80008121848 */
[----:B------:R1:W-:Y:S04]  /*45530*/  STL.64 [R1+0x1928], R4 ;  /* 0x0019280401007387 */ /* 0x0003e80000100a00 */
[----:B------:R-:W-:Y:S04]  /*45540*/  LDGSTS.E [R88+0x63180], desc[UR8][R48.64], P0 ;  /* 0x6318000030587fae */ /* 0x000fe80008121848 */
[----:B------:R-:W2:Y:S04]  /*45550*/  LDL.LU.64 R158, [R1+0xe08] ;  /* 0x000e0800019e7983 */ /* 0x000ea80000300a00 */
[----:B------:R-:W-:Y:S04]  /*45560*/  LDGSTS.E [R87+0x63580], desc[UR8][R46.64], P0 ;  /* 0x635800002e577fae */ /* 0x000fe80008121848 */
[----:B------:R1:W-:Y:S01]  /*45570*/  LDGSTS.E [R86+0x63980], desc[UR8][R4.64], P0 ;  /* 0x6398000004567fae */ /* 0x0003e20008121848 */
[----:B----4-:R-:W-:-:S03]  /*45580*/  IMAD.WIDE R24, R237, 0x4, R156 ;  /* 0x00000004ed187825 */ /* 0x010fc600078e029c */
[----:B------:R-:W4:Y:S01]  /*45590*/  LDL.LU.64 R156, [R1+0xdc8] ;  /* 0x000dc800019c7983 */ /* 0x000f220000300a00 */
[----:B---3--:R-:W-:-:S03]  /*455a0*/  IMAD.WIDE R2, R237, 0x4, R214 ;  /* 0x00000004ed027825 */ /* 0x008fc600078e02d6 */
[----:B------:R-:W3:Y:S01]  /*455b0*/  LDL.LU.64 R214, [R1+0xd88] ;  /* 0x000d880001d67983 */ /* 0x000ee20000300a00 */
[----:B------:R-:W-:-:S03]  /*455c0*/  IMAD.WIDE R242, R237, 0x4, R218 ;  /* 0x00000004edf27825 */ /* 0x000fc600078e02da */
[----:B------:R-:W3:Y:S01]  /*455d0*/  LDL.LU.64 R218, [R1+0xd48] ;  /* 0x000d480001da7983 */ /* 0x000ee20000300a00 */
[----:B------:R-:W-:-:S03]  /*455e0*/  IMAD.WIDE R226, R237, 0x4, R226 ;  /* 0x00000004ede27825 */ /* 0x000fc600078e02e2 */
[----:B------:R-:W-:Y:S01]  /*455f0*/  LDGSTS.E [R92+0x63d80], desc[UR8][R24.64], P0 ;  /* 0x63d80000185c7fae */ /* 0x000fe20008121848 */
[----:B-1----:R-:W-:-:S03]  /*45600*/  IMAD.WIDE R86, R237, 0x4, R234 ;  /* 0x00000004ed567825 */ /* 0x002fc600078e02ea */
[----:B------:R-:W3:Y:S04]  /*45610*/  LDL.LU.64 R234, [R1+0xd08] ;  /* 0x000d080001ea7983 */ /* 0x000ee80000300a00 */
[----:B------:R-:W-:Y:S04]  /*45620*/  STL.64 [R1+0x1930], R24 ;  /* 0x0019301801007387 */ /* 0x000fe80000100a00 */
[----:B------:R-:W-:Y:S04]  /*45630*/  LDGSTS.E [R91+0x64180], desc[UR8][R2.64], P0 ;  /* 0x64180000025b7fae */ /* 0x000fe80008121848 */
[----:B------:R1:W-:Y:S04]  /*45640*/  STL.64 [R1+0x1938], R2 ;  /* 0x0019380201007387 */ /* 0x0003e80000100a00 */
[----:B------:R-:W-:Y:S04]  /*45650*/  LDGSTS.E [R90+0x64580], desc[UR8][R242.64], P0 ;  /* 0x64580000f25a7fae */ /* 0x000fe80008121848 */
[----:B------:R-:W-:Y:S04]  /*45660*/  STL.64 [R1+0x1940], R242 ;  /* 0x001940f201007387 */ /* 0x000fe80000100a00 */
[----:B------:R-:W-:Y:S04]  /*45670*/  LDGSTS.E [R89+0x64980], desc[UR8][R226.64], P0 ;  /* 0x64980000e2597fae */ /* 0x000fe80008121848 */
[----:B------:R-:W-:Y:S04]  /*45680*/  STL.64 [R1+0x1948], R226 ;  /* 0x001948e201007387 */ /* 0x000fe80000100a00 */
[----:B------:R1:W-:Y:S04]  /*45690*/  LDGSTS.E [R88+0x64d80], desc[UR8][R86.64], P0 ;  /* 0x64d8000056587fae */ /* 0x0003e80008121848 */
[----:B------:R-:W-:Y:S01]  /*456a0*/  STL.64 [R1+0x1950], R86 ;  /* 0x0019505601007387 */ /* 0x000fe20000100a00 */
[----:B-1----:R-:W-:-:S03]  /*456b0*/  IMAD.WIDE R88, R237, 0x4, R220 ;  /* 0x00000004ed587825 */ /* 0x002fc600078e02dc */
[----:B------:R-:W3:Y:S01]  /*456c0*/  LDL.LU.64 R220, [R1+0xcc8] ;  /* 0x000cc80001dc7983 */ /* 0x000ee20000300a00 */
[----:B------:R-:W-:-:S03]  /*456d0*/  IMAD.WIDE R90, R237, 0x4, R222 ;  /* 0x00000004ed5a7825 */ /* 0x000fc600078e02de */
[----:B------:R-:W3:Y:S01]  /*456e0*/  LDL.LU.64 R222, [R1+0xc88] ;  /* 0x000c880001de7983 */ /* 0x000ee20000300a00 */
[----:B--2---:R-:W-:-:S03]  /*456f0*/  IMAD.WIDE R92, R237, 0x4, R224 ;  /* 0x00000004ed5c7825 */ /* 0x004fc600078e02e0 */
[----:B------:R-:W-:Y:S01]  /*45700*/  LDGSTS.E [R102+0x65180], desc[UR8][R88.64], P0 ;  /* 0x6518000058667fae */ /* 0x000fe20008121848 */
[----:B------:R-:W-:-:S03]  /*45710*/  IMAD.WIDE R94, R237, 0x4, R238 ;  /* 0x00000004ed5e7825 */ /* 0x000fc600078e02ee */
[----:B------:R-:W-:Y:S01]  /*45720*/  LDGSTS.E [R101+0x65580], desc[UR8][R90.64], P0 ;  /* 0x655800005a657fae */ /* 0x000fe20008121848 */
[----:B------:R-:W-:-:S03]  /*45730*/  IMAD.WIDE R96, R237, 0x4, R6 ;  /* 0x00000004ed607825 */ /* 0x000fc600078e0206 */
[----:B------:R-:W2:Y:S04]  /*45740*/  LDL.LU.64 R6, [R1+0x1448] ;  /* 0x0014480001067983 */ /* 0x000ea80000300a00 */
[----:B------:R-:W2:Y:S04]  /*45750*/  LDL.LU.64 R224, [R1+0x1400] ;  /* 0x0014000001e07983 */ /* 0x000ea80000300a00 */
[----:B------:R-:W2:Y:S04]  /*45760*/  LDL.LU.64 R238, [R1+0x13c0] ;  /* 0x0013c00001ee7983 */ /* 0x000ea80000300a00 */
[----:B------:R-:W-:Y:S04]  /*45770*/  STL.64 [R1+0x1958], R88 ;  /* 0x0019585801007387 */ /* 0x000fe80000100a00 */
[----:B------:R-:W-:Y:S04]  /*45780*/  STL.64 [R1+0x1960], R90 ;  /* 0x0019605a01007387 */ /* 0x000fe80000100a00 */
[----:B------:R-:W-:Y:S04]  /*45790*/  LDGSTS.E [R100+0x65980], desc[UR8][R92.64], P0 ;  /* 0x659800005c647fae */ /* 0x000fe80008121848 */
[----:B------:R-:W-:Y:S04]  /*457a0*/  STL.64 [R1+0x1968], R92 ;  /* 0x0019685c01007387 */ /* 0x000fe80000100a00 */
[----:B------:R-:W-:Y:S04]  /*457b0*/  LDGSTS.E [R99+0x65d80], desc[UR8][R94.64], P0 ;  /* 0x65d800005e637fae */ /* 0x000fe80008121848 */
[----:B------:R-:W-:Y:S04]  /*457c0*/  STL.64 [R1+0x1978], R94 ;  /* 0x0019785e01007387 */ /* 0x000fe80000100a00 */
[----:B------:R1:W-:Y:S04]  /*457d0*/  LDGSTS.E [R98+0x66180], desc[UR8][R96.64], P0 ;  /* 0x6618000060627fae */ /* 0x0003e80008121848 */
[----:B------:R-:W-:Y:S01]  /*457e0*/  STL.64 [R1+0x1980], R96 ;  /* 0x0019806001007387 */ /* 0x000fe20000100a00 */
[----:B-1----:R-:W-:-:S03]  /*457f0*/  IMAD.WIDE R98, R237, 0x4, R158 ;  /* 0x00000004ed627825 */ /* 0x002fc600078e029e */
[----:B------:R-:W2:Y:S04]  /*45800*/  LDL.LU.64 R158, [R1+0x1380] ;  /* 0x00138000019e7983 */ /* 0x000ea80000300a00 */
[----:B------:R-:W-:Y:S01]  /*45810*/  LDGSTS.E [R112+0x66580], desc[UR8][R98.64], P0 ;  /* 0x6658000062707fae */ /* 0x000fe20008121848 */
[----:B----4-:R-:W-:-:S03]  /*45820*/  IMAD.WIDE R100, R237, 0x4, R156 ;  /* 0x00000004ed647825 */ /* 0x010fc600078e029c */
[----:B------:R-:W4:Y:S01]  /*45830*/  LDL.LU.64 R156, [R1+0x1340] ;  /* 0x00134000019c7983 */ /* 0x000f220000300a00 */
[----:B---3--:R-:W-:-:S03]  /*45840*/  IMAD.WIDE R102, R237, 0x4, R214 ;  /* 0x00000004ed667825 */ /* 0x008fc600078e02d6 */
[----:B------:R-:W3:Y:S01]  /*45850*/  LDL.LU.64 R214, [R1+0x1300] ;  /* 0x0013000001d67983 */ /* 0x000ee20000300a00 */
[----:B------:R-:W-:-:S03]  /*45860*/  IMAD.WIDE R104, R237, 0x4, R218 ;  /* 0x00000004ed687825 */ /* 0x000fc600078e02da */
[----:B------:R-:W3:Y:S04]  /*45870*/  LDL.LU.64 R218, [R1+0x12c0] ;  /* 0x0012c00001da7983 */ /* 0x000ee80000300a00 */
[----:B------:R-:W-:Y:S01]  /*45880*/  LDGSTS.E [R111+0x66980], desc[UR8][R100.64], P0 ;  /* 0x66980000646f7fae */ /* 0x000fe20008121848 */
[----:B------:R-:W-:-:S03]  /*45890*/  IMAD.WIDE R106, R237, 0x4, R234 ;  /* 0x00000004ed6a7825 */ /* 0x000fc600078e02ea */
[----:B------:R-:W3:Y:S04]  /*458a0*/  LDL.LU.64 R234, [R1+0x1280] ;  /* 0x0012800001ea7983 */ /* 0x000ee80000300a00 */
[----:B------:R-:W-:Y:S04]  /*458b0*/  LDGSTS.E [R110+0x66d80], desc[UR8][R102.64], P0 ;  /* 0x66d80000666e7fae */ /* 0x000fe80008121848 */
[----:B------:R-:W-:Y:S04]  /*458c0*/  STL.64 [R1+0x1988], R98 ;  /* 0x0019886201007387 */ /* 0x000fe80000100a00 */
[----:B------:R-:W-:Y:S04]  /*458d0*/  LDGSTS.E [R109+0x67180], desc[UR8][R104.64], P0 ;  /* 0x67180000686d7fae */ /* 0x000fe80008121848 */
[----:B------:R-:W-:Y:S04]  /*458e0*/  STL.64 [R1+0x1990], R100 ;  /* 0x0019906401007387 */ /* 0x000fe80000100a00 */
[----:B------:R1:W-:Y:S04]  /*458f0*/  LDGSTS.E [R108+0x67580], desc[UR8][R106.64], P0 ;  /* 0x675800006a6c7fae */ /* 0x0003e80008121848 */
[----:B------:R-:W-:Y:S04]  /*45900*/  STL.64 [R1+0x1998], R102 ;  /* 0x0019986601007387 */ /* 0x000fe80000100a00 */
[----:B------:R-:W-:Y:S04]  /*45910*/  STL.64 [R1+0x19a0], R104 ;  /* 0x0019a06801007387 */ /* 0x000fe80000100a00 */
[----:B------:R-:W-:Y:S04]  /*45920*/  STL.64 [R1+0x19a8], R106 ;  /* 0x0019a86a01007387 */ /* 0x000fe80000100a00 */
[----:B------:R-:W-:Y:S01]  /*45930*/  STL.64 [R1+0x16e8], R246 ;  /* 0x0016e8f601007387 */ /* 0x000fe20000100a00 */
[----:B-1----:R-:W-:-:S04]  /*45940*/  IMAD.WIDE R108, R237, 0x4, R220 ;  /* 0x00000004ed6c7825 */ /* 0x002fc800078e02dc */
[C---:B------:R-:W-:Y:S01]  /*45950*/  IMAD.WIDE R110, R237.reuse, 0x4, R222 ;  /* 0x00000004ed6e7825 */ /* 0x040fe200078e02de */
[----:B------:R1:W-:Y:S04]  /*45960*/  LDGSTS.E [R116+0x67980], desc[UR8][R108.64], P0 ;  /* 0x679800006c747fae */ /* 0x0003e80008121848 */
[----:B------:R1:W-:Y:S01]  /*45970*/  LDGSTS.E [R115+0x67d80], desc[UR8][R110.64], P0 ;  /* 0x67d800006e737fae */ /* 0x0003e20008121848 */
[----:B--2---:R-:W-:-:S04]  /*45980*/  IMAD.WIDE R6, R237, 0x4, R6 ;  /* 0x00000004ed067825 */ /* 0x004fc800078e0206 */
[C---:B------:R-:W-:Y:S01]  /*45990*/  IMAD.WIDE R4, R237.reuse, 0x4, R224 ;  /* 0x00000004ed047825 */ /* 0x040fe200078e02e0 */
[----:B------:R2:W-:Y:S03]  /*459a0*/  STL.64 [R1+0x448], R6 ;  /* 0x0004480601007387 */ /* 0x0005e60000100a00 */
[C---:B------:R-:W-:Y:S01]  /*459b0*/  IMAD.WIDE R2, R237.reuse, 0x4, R238 ;  /* 0x00000004ed027825 */ /* 0x040fe200078e02ee */
[----:B------:R-:W-:Y:S04]  /*459c0*/  STL.64 [R1+0x19b8], R108 ;  /* 0x0019b86c01007387 */ /* 0x000fe80000100a00 */
[----:B------:R-:W-:Y:S04]  /*459d0*/  STL.64 [R1+0x408], R4 ;  /* 0x0004080401007387 */ /* 0x000fe80000100a00 */
[----:B------:R-:W-:Y:S04]  /*459e0*/  STL.64 [R1+0x3c8], R2 ;  /* 0x0003c80201007387 */ /* 0x000fe80000100a00 */
[----:B------:R-:W-:Y:S04]  /*459f0*/  STL.64 [R1+0x19c0], R110 ;  /* 0x0019c06e01007387 */ /* 0x000fe80000100a00 */
[----:B------:R-:W3:Y:S04]  /*45a00*/  LDL.LU.64 R220, [R1+0x1240] ;  /* 0x0012400001dc7983 */ /* 0x000ee80000300a00 */
[----:B------:R-:W3:Y:S04]  /*45a10*/  LDL.LU.64 R222, [R1+0x1200] ;  /* 0x0012000001de7983 */ /* 0x000ee80000300a00 */
[----:B------:R-:W3:Y:S04]  /*45a20*/  LDL.LU.64 R224, [R1+0x11c0] ;  /* 0x0011c00001e07983 */ /* 0x000ee80000300a00 */
[----:B------:R-:W-:Y:S04]  /*45a30*/  LDGSTS.E [R114+0x60200], desc[UR8][R6.64], P0 ;  /* 0x6020000006727fae */ /* 0x000fe80008121848 */
[----:B------:R-:W3:Y:S01]  /*45a40*/  LDL.LU.64 R238, [R1+0x1180] ;  /* 0x0011800001ee7983 */ /* 0x000ee20000300a00 */
[----:B------:R-:W-:-:S03]  /*45a50*/  IMAD.WIDE R84, R237, 0x4, R158 ;  /* 0x00000004ed547825 */ /* 0x000fc600078e029e */
[----:B--2---:R-:W2:Y:S04]  /*45a60*/  LDL.LU.64 R6, [R1+0x1140] ;  /* 0x0011400001067983 */ /* 0x004ea80000300a00 */
[----:B------:R-:W2:Y:S01]  /*45a70*/  LDL.LU.64 R158, [R1+0x1100] ;  /* 0x00110000019e7983 */ /* 0x000ea20000300a00 */
[----:B----4-:R-:W-:-:S04]  /*45a80*/  IMAD.WIDE R106, R237, 0x4, R156 ;  /* 0x00000004ed6a7825 */ /* 0x010fc800078e029c */
[C---:B---3--:R-:W-:Y:S01]  /*45a90*/  IMAD.WIDE R46, R237.reuse, 0x4, R214 ;  /* 0x00000004ed2e7825 */ /* 0x048fe200078e02d6 */
[----:B------:R-:W3:Y:S03]  /*45aa0*/  LDL.LU.64 R156, [R1+0x10c0] ;  /* 0x0010c000019c7983 */ /* 0x000ee60000300a00 */
[C---:B------:R-:W-:Y:S01]  /*45ab0*/  IMAD.WIDE R92, R237.reuse, 0x4, R218 ;  /* 0x00000004ed5c7825 */ /* 0x040fe200078e02da */
[----:B------:R-:W4:Y:S04]  /*45ac0*/  LDL.LU.64 R214, [R1+0x1080] ;  /* 0x0010800001d67983 */ /* 0x000f280000300a00 */
[----:B------:R-:W4:Y:S01]  /*45ad0*/  LDL.LU.64 R218, [R1+0x1040] ;  /* 0x0010400001da7983 */ /* 0x000f220000300a00 */
[----:B------:R-:W-:Y:S01]  /*45ae0*/  IMAD.WIDE R242, R237, 0x4, R234 ;  /* 0x00000004edf27825 */ /* 0x000fe200078e02ea */
[----:B-1----:R-:W-:-:S02]  /*45af0*/  IADD3 R116, R248, 0x100000, RZ ;  /* 0x00100000f8747810 */ /* 0x002fc40007ffe0ff */
[----:B------:R-:W4:Y:S04]  /*45b00*/  LDL.LU.64 R234, [R1+0x1000] ;  /* 0x0010000001ea7983 */ /* 0x000f280000300a00 */
[----:B------:R-:W-:Y:S04]  /*45b10*/  STL.64 [R1+0x19d8], R84 ;  /* 0x0019d85401007387 */ /* 0x000fe80000100a00 */
[----:B------:R-:W-:Y:S04]  /*45b20*/  STL.64 [R1+0x19c8], R106 ;  /* 0x0019c86a01007387 */ /* 0x000fe80000100a00 */
[----:B------:R-:W-:Y:S04]  /*45b30*/  STL.64 [R1+0x19e0], R46 ;  /* 0x0019e02e01007387 */ /* 0x000fe80000100a00 */
[----:B------:R-:W-:Y:S04]  /*45b40*/  STL.64 [R1+0x19e8], R92 ;  /* 0x0019e85c01007387 */ /* 0x000fe80000100a00 */
[----:B------:R-:W-:Y:S01]  /*45b50*/  STL.64 [R1+0x19f0], R242 ;  /* 0x0019f0f201007387 */ /* 0x000fe20000100a00 */
[----:B------:R-:W-:-:S02]  /*45b60*/  VIADD R112, R248, 0x100000 ;  /* 0x00100000f8707836 */ /* 0x000fc40000000000 */
[----:B------:R-:W-:Y:S01]  /*45b70*/  VIADD R115, R248, 0x100000 ;  /* 0x00100000f8737836 */ /* 0x000fe20000000000 */
[----:B------:R-:W-:Y:S04]  /*45b80*/  LDGSTS.E [R113+0x60600], desc[UR8][R4.64], P0 ;  /* 0x6060000004717fae */ /* 0x000fe80008121848 */
[----:B------:R-:W-:Y:S04]  /*45b90*/  LDGSTS.E [R112+0x60a00], desc[UR8][R2.64], P0 ;  /* 0x60a0000002707fae */ /* 0x000fe80008121848 */
[----:B------:R-:W-:Y:S04]  /*45ba0*/  LDGSTS.E [R116+0x60e00], desc[UR8][R84.64], P0 ;  /* 0x60e0000054747fae */ /* 0x000fe80008121848 */
[----:B------:R-:W-:Y:S04]  /*45bb0*/  LDGSTS.E [R115+0x61200], desc[UR8][R106.64], P0 ;  /* 0x612000006a737fae */ /* 0x000fe80008121848 */
[----:B------:R-:W-:Y:S04]  /*45bc0*/  LDGSTS.E [R114+0x61600], desc[UR8][R46.64], P0 ;  /* 0x616000002e727fae */ /* 0x000fe80008121848 */
[----:B------:R-:W-:Y:S04]  /*45bd0*/  LDGSTS.E [R113+0x61a00], desc[UR8][R92.64], P0 ;  /* 0x61a000005c717fae */ /* 0x000fe80008121848 */
[----:B------:R-:W-:Y:S01]  /*45be0*/  LDGSTS.E [R112+0x61e00], desc[UR8][R242.64], P0 ;  /* 0x61e00000f2707fae */ /* 0x000fe20008121848 */
[----:B------:R-:W-:-:S04]  /*45bf0*/  IMAD.WIDE R48, R237, 0x4, R220 ;  /* 0x00000004ed307825 */ /* 0x000fc800078e02dc */
[C---:B------:R-:W-:Y:S01]  /*45c00*/  IMAD.WIDE R80, R237.reuse, 0x4, R222 ;  /* 0x00000004ed507825 */ /* 0x040fe200078e02de */
[----:B------:R-:W-:Y:S03]  /*45c10*/  LDGSTS.E [R116+0x62200], desc[UR8][R48.64], P0 ;  /* 0x6220000030747fae */ /* 0x000fe60008121848 */
[C---:B------:R-:W-:Y:S01]  /*45c20*/  IMAD.WIDE R34, R237.reuse, 0x4, R224 ;  /* 0x00000004ed227825 */ /* 0x040fe200078e02e0 */
[----:B------:R-:W-:Y:S04]  /*45c30*/  LDGSTS.E [R115+0x62600], desc[UR8][R80.64], P0 ;  /* 0x6260000050737fae */ /* 0x000fe80008121848 */
[----:B------:R-:W4:Y:S01]  /*45c40*/  LDL.LU.64 R224, [R1+0xfc0] ;  /* 0x000fc00001e07983 */ /* 0x000f220000300a00 */
[----:B------:R-:W-:-:S03]  /*45c50*/  IMAD.WIDE R60, R237, 0x4, R238 ;  /* 0x00000004ed3c7825 */ /* 0x000fc600078e02ee */
[----:B------:R-:W4:Y:S04]  /*45c60*/  LDL.LU.64 R220, [R1+0xf80] ;  /* 0x000f800001dc7983 */ /* 0x000f280000300a00 */
[----:B------:R-:W4:Y:S04]  /*45c70*/  LDL.LU.64 R222, [R1+0xf40] ;  /* 0x000f400001de7983 */ /* 0x000f280000300a00 */
[----:B------:R-:W4:Y:S01]  /*45c80*/  LDL.LU.64 R238, [R1+0xf00] ;  /* 0x000f000001ee7983 */ /* 0x000f220000300a00 */
[----:B--2---:R-:W-:-:S03]  /*45c90*/  IMAD.WIDE R58, R237, 0x4, R6 ;  /* 0x00000004ed3a7825 */ /* 0x004fc600078e0206 */
[----:B------:R-:W2:Y:S04]  /*45ca0*/  LDL.LU.64 R6, [R1+0xec0] ;  /* 0x000ec00001067983 */ /* 0x000ea80000300a00 */
[----:B------:R-:W-:Y:S04]  /*45cb0*/  STL.64 [R1+0x1a00], R48 ;  /* 0x001a003001007387 */ /* 0x000fe80000100a00 */
[----:B------:R-:W-:Y:S01]  /*45cc0*/  STL.64 [R1+0x1a08], R80 ;  /* 0x001a085001007387 */ /* 0x000fe20000100a00 */
[----:B------:R-:W-:-:S03]  /*45cd0*/  IMAD.WIDE R44, R237, 0x4, R158 ;  /* 0x00000004ed2c7825 */ /* 0x000fc600078e029e */
[----:B------:R-:W-:Y:S04]  /*45ce0*/  STL.64 [R1+0x1a10], R34 ;  /* 0x001a102201007387 */ /* 0x000fe80000100a00 */
[----:B------:R-:W-:Y:S04]  /*45cf0*/  STL.64 [R1+0x1a18], R60 ;  /* 0x001a183c01007387 */ /* 0x000fe80000100a00 */
[----:B------:R-:W-:Y:S04]  /*45d00*/  STL.64 [R1+0x1a20], R58 ;  /* 0x001a203a01007387 */ /* 0x000fe80000100a00 */
[----:B------:R-:W2:Y:S04]  /*45d10*/  LDL.LU.64 R160, [R1+0xe80] ;  /* 0x000e800001a07983 */ /* 0x000ea80000300a00 */
[----:B------:R-:W2:Y:S04]  /*45d20*/  LDL.LU.64 R158, [R1+0xe40] ;  /* 0x000e4000019e7983 */ /* 0x000ea80000300a00 */
[----:B------:R-:W-:Y:S04]  /*45d30*/  LDGSTS.E [R114+0x62a00], desc[UR8][R34.64], P0 ;  /* 0x62a0000022727fae */ /* 0x000fe80008121848 */
[----:B------:R-:W-:Y:S04]  /*45d40*/  LDGSTS.E [R113+0x62e00], desc[UR8][R60.64], P0 ;  /* 0x62e000003c717fae */ /* 0x000fe80008121848 */
[----:B------:R-:W-:Y:S01]  /*45d50*/  LDGSTS.E [R112+0x63200], desc[UR8][R58.64], P0 ;  /* 0x632000003a707fae */ /* 0x000fe20008121848 */
[----:B---3--:R-:W-:-:S03]  /*45d60*/  IMAD.WIDE R14, R237, 0x4, R156 ;  /* 0x00000004ed0e7825 */ /* 0x008fc600078e029c */
[----:B------:R-:W3:Y:S01]  /*45d70*/  LDL.LU.64 R156, [R1+0xe00] ;  /* 0x000e0000019c7983 */ /* 0x000ee20000300a00 */
[----:B----4-:R-:W-:-:S03]  /*45d80*/  IMAD.WIDE R22, R237, 0x4, R214 ;  /* 0x00000004ed167825 */ /* 0x010fc600078e02d6 */
[----:B------:R-:W-:Y:S01]  /*45d90*/  LDGSTS.E [R116+0x63600], desc[UR8][R44.64], P0 ;  /* 0x636000002c747fae */ /* 0x000fe20008121848 */
[----:B------:R-:W-:-:S03]  /*45da0*/  IMAD.WIDE R10, R237, 0x4, R218 ;  /* 0x00000004ed0a7825 */ /* 0x000fc600078e02da */
[----:B------:R-:W4:Y:S01]  /*45db0*/  LDL.LU.64 R218, [R1+0xdc0] ;  /* 0x000dc00001da7983 */ /* 0x000f220000300a00 */
[----:B------:R-:W-:-:S03]  /*45dc0*/  IMAD.WIDE R246, R237, 0x4, R234 ;  /* 0x00000004edf67825 */ /* 0x000fc600078e02ea */
[----:B------:R-:W4:Y:S04]  /*45dd0*/  LDL.LU.64 R234, [R1+0xd80] ;  /* 0x000d800001ea7983 */ /* 0x000f280000300a00 */
[----:B------:R-:W-:Y:S04]  /*45de0*/  STL.64 [R1+0x1a28], R44 ;  /* 0x001a282c01007387 */ /* 0x000fe80000100a00 */
[----:B------:R-:W-:Y:S04]  /*45df0*/  STL.64 [R1+0x1a30], R14 ;  /* 0x001a300e01007387 */ /* 0x000fe80000100a00 */
[----:B------:R1:W-:Y:S04]  /*45e00*/  STL.64 [R1+0x1a38], R22 ;  /* 0x001a381601007387 */ /* 0x0003e80000100a00 */
[----:B------:R-:W-:Y:S04]  /*45e10*/  STL.64 [R1+0x1a40], R10 ;  /* 0x001a400a01007387 */ /* 0x000fe80000100a00 */
[----:B------:R-:W-:Y:S04]  /*45e20*/  STL.64 [R1+0x1a48], R246 ;  /* 0x001a48f601007387 */ /* 0x000fe80000100a00 */
[----:B------:R-:W4:Y:S04]  /*45e30*/  LDL.LU.64 R214, [R1+0xd40] ;  /* 0x000d400001d67983 */ /* 0x000f280000300a00 */
[----:B------:R-:W-:Y:S04]  /*45e40*/  LDGSTS.E [R115+0x63a00], desc[UR8][R14.64], P0 ;  /* 0x63a000000e737fae */ /* 0x000fe80008121848 */
[----:B------:R-:W-:Y:S04]  /*45e50*/  LDGSTS.E [R114+0x63e00], desc[UR8][R22.64], P0 ;  /* 0x63e0000016727fae */ /* 0x000fe80008121848 */
[----:B------:R-:W-:Y:S04]  /*45e60*/  LDGSTS.E [R113+0x64200], desc[UR8][R10.64], P0 ;  /* 0x642000000a717fae */ /* 0x000fe80008121848 */
[----:B------:R1:W-:Y:S01]  /*45e70*/  LDGSTS.E [R112+0x64600], desc[UR8][R246.64], P0 ;  /* 0x64600000f6707fae */ /* 0x0003e20008121848 */
[----:B------:R-:W-:-:S04]  /*45e80*/  IMAD.WIDE R224, R237, 0x4, R224 ;  /* 0x00000004ede07825 */ /* 0x000fc800078e02e0 */
[C---:B-1----:R-:W-:Y:S01]  /*45e90*/  IMAD.WIDE R112, R237.reuse, 0x4, R220 ;  /* 0x00000004ed707825 */ /* 0x042fe200078e02dc */
[----:B------:R-:W-:Y:S03]  /*45ea0*/  LDGSTS.E [R124+0x64a00], desc[UR8][R224.64], P0 ;  /* 0x64a00000e07c7fae */ /* 0x000fe60008121848 */
[C---:B------:R-:W-:Y:S01]  /*45eb0*/  IMAD.WIDE R114, R237.reuse, 0x4, R222 ;  /* 0x00000004ed727825 */ /* 0x040fe200078e02de */
[----:B------:R-:W4:Y:S03]  /*45ec0*/  LDL.LU.64 R220, [R1+0xd00] ;  /* 0x000d000001dc7983 */ /* 0x000f260000300a00 */
[C---:B------:R-:W-:Y:S01]  /*45ed0*/  IMAD.WIDE R116, R237.reuse, 0x4, R238 ;  /* 0x00000004ed747825 */ /* 0x040fe200078e02ee */
[----:B------:R-:W4:Y:S03]  /*45ee0*/  LDL.LU.64 R222, [R1+0xcc0] ;  /* 0x000cc00001de7983 */ /* 0x000f260000300a00 */
[C---:B--2---:R-:W-:Y:S01]  /*45ef0*/  IMAD.WIDE R118, R237.reuse, 0x4, R6 ;  /* 0x00000004ed767825 */ /* 0x044fe200078e0206 */
[----:B------:R-:W2:Y:S04]  /*45f00*/  LDL.LU.64 R238, [R1+0x558] ;  /* 0x0005580001ee7983 */ /* 0x000ea80000300a00 */
[----:B------:R-:W2:Y:S04]  /*45f10*/  LDL.LU.64 R6, [R1+0x1438] ;  /* 0x0014380001067983 */ /* 0x000ea80000300a00 */
[----:B------:R-:W-:Y:S04]  /*45f20*/  LDGSTS.E [R123+0x64e00], desc[UR8][R112.64], P0 ;  /* 0x64e00000707b7fae */ /* 0x000fe80008121848 */
[----:B------:R1:W-:Y:S04]  /*45f30*/  LDGSTS.E [R122+0x65200], desc[UR8][R114.64], P0 ;  /* 0x65200000727a7fae */ /* 0x0003e80008121848 */
[----:B------:R-:W-:Y:S04]  /*45f40*/  LDGSTS.E [R121+0x65600], desc[UR8][R116.64], P0 ;  /* 0x6560000074797fae */ /* 0x000fe80008121848 */
[----:B------:R1:W-:Y:S02]  /*45f50*/  LDGSTS.E [R120+0x65a00], desc[UR8][R118.64], P0 ;  /* 0x65a0000076787fae */ /* 0x0003e40008121848 */
[----:B-1----:R-:W-:-:S04]  /*45f60*/  IMAD.WIDE R122, R237, 0x4, R158 ;  /* 0x00000004ed7a7825 */ /* 0x002fc800078e029e */
[C---:B------:R-:W-:Y:S02]  /*45f70*/  IMAD.WIDE R120, R237.reuse, 0x4, R160 ;  /* 0x00000004ed787825 */ /* 0x040fe400078e02a0 */
[----:B------:R-:W2:Y:S04]  /*45f80*/  LDL.LU.64 R160, [R1+0x13f8] ;  /* 0x0013f80001a07983 */ /* 0x000ea80000300a00 */
[----:B------:R-:W2:Y:S04]  /*45f90*/  LDL.LU.64 R158, [R1+0x13b8] ;  /* 0x0013b800019e7983 */ /* 0x000ea80000300a00 */
[----:B------:R-:W-:Y:S01]  /*45fa0*/  LDGSTS.E [R134+0x65e00], desc[UR8][R120.64], P0 ;  /* 0x65e0000078867fae */ /* 0x000fe20008121848 */
[----:B---3--:R-:W-:-:S03]  /*45fb0*/  IMAD.WIDE R124, R237, 0x4, R156 ;  /* 0x00000004ed7c7825 */ /* 0x008fc600078e029c */
[----:B------:R-:W3:Y:S04]  /*45fc0*/  LDL.LU.64 R156, [R1+0x1378] ;  /* 0x00137800019c7983 */ /* 0x000ee80000300a00 */
[----:B------:R-:W-:Y:S01]  /*45fd0*/  LDGSTS.E [R133+0x66200], desc[UR8][R122.64], P0 ;  /* 0x662000007a857fae */ /* 0x000fe20008121848 */
[----:B----4-:R-:W-:-:S03]  /*45fe0*/  IMAD.WIDE R126, R237, 0x4, R218 ;  /* 0x00000004ed7e7825 */ /* 0x010fc600078e02da */
[----:B------:R-:W4:Y:S01]  /*45ff0*/  LDL.LU.64 R218, [R1+0x1338] ;  /* 0x0013380001da7983 */ /* 0x000f220000300a00 */
[----:B------:R-:W-:-:S03]  /*46000*/  IMAD.WIDE R128, R237, 0x4, R234 ;  /* 0x00000004ed807825 */ /* 0x000fc600078e02ea */
[----:B------:R-:W4:Y:S04]  /*46010*/  LDL.LU.64 R234, [R1+0x12f8] ;  /* 0x0012f80001ea7983 */ /* 0x000f280000300a00 */
[----:B------:R-:W-:Y:S04]  /*46020*/  LDGSTS.E [R132+0x66600], desc[UR8][R124.64], P0 ;  /* 0x666000007c847fae */ /* 0x000fe80008121848 */
[----:B------:R-:W-:Y:S04]  /*46030*/  LDGSTS.E [R131+0x66a00], desc[UR8][R126.64], P0 ;  /* 0x66a000007e837fae */ /* 0x000fe80008121848 */
[----:B------:R1:W-:Y:S02]  /*46040*/  LDGSTS.E [R130+0x66e00], desc[UR8][R128.64], P0 ;  /* 0x66e0000080827fae */ /* 0x0003e40008121848 */
[----:B-1----:R-:W-:-:S02]  /*46050*/  IMAD.WIDE R130, R237, 0x4, R214 ;  /* 0x00000004ed827825 */ /* 0x002fc400078e02d6 */
[----:B------:R-:W4:Y:S04]  /*46060*/  LDL.LU.64 R214, [R1+0x12b8] ;  /* 0x0012b80001d67983 */ /* 0x000f280000300a00 */
[----:B------:R-:W-:Y:S01]  /*46070*/  LDGSTS.E [R142+0x67200], desc[UR8][R130.64], P0 ;  /* 0x67200000828e7fae */ /* 0x000fe20008121848 */
[----:B------:R-:W-:-:S03]  /*46080*/  IMAD.WIDE R132, R237, 0x4, R220 ;  /* 0x00000004ed847825 */ /* 0x000fc600078e02dc */
[----:B------:R-:W4:Y:S01]  /*46090*/  LDL.LU.64 R220, [R1+0x1278] ;  /* 0x0012780001dc7983 */ /* 0x000f220000300a00 */
[----:B------:R-:W-:-:S03]  /*460a0*/  IMAD.WIDE R134, R237, 0x4, R222 ;  /* 0x00000004ed867825 */ /* 0x000fc600078e02de */
[----:B------:R-:W4:Y:S01]  /*460b0*/  LDL.LU.64 R222, [R1+0x1238] ;  /* 0x0012380001de7983 */ /* 0x000f220000300a00 */
[----:B--2---:R-:W-:-:S03]  /*460c0*/  IMAD.WIDE R136, R237, 0x4, R238 ;  /* 0x00000004ed887825 */ /* 0x004fc600078e02ee */
[----:B------:R-:W2:Y:S01]  /*460d0*/  LDL.LU.64 R238, [R1+0x11f8] ;  /* 0x0011f80001ee7983 */ /* 0x000ea20000300a00 */
[----:B------:R-:W-:-:S03]  /*460e0*/  IMAD.WIDE R22, R237, 0x4, R6 ;  /* 0x00000004ed167825 */ /* 0x000fc600078e0206 */
[----:B------:R-:W2:Y:S01]  /*460f0*/  LDL.LU.64 R6, [R1+0x11b8] ;  /* 0x0011b80001067983 */ /* 0x000ea20000300a00 */
[----:B------:R-:W-:-:S03]  /*46100*/  IMAD.WIDE R34, R237, 0x4, R160 ;  /* 0x00000004ed227825 */ /* 0x000fc600078e02a0 */
[----:B------:R1:W-:Y:S01]  /*46110*/  LDGSTS.E [R141+0x67600], desc[UR8][R132.64], P0 ;  /* 0x67600000848d7fae */ /* 0x0003e20008121848 */
[----:B------:R-:W-:-:S03]  /*46120*/  IMAD.WIDE R242, R237, 0x4, R158 ;  /* 0x00000004edf27825 */ /* 0x000fc600078e029e */
[----:B------:R-:W2:Y:S04]  /*46130*/  LDL.LU.64 R160, [R1+0x1178] ;  /* 0x0011780001a07983 */ /* 0x000ea80000300a00 */
[----:B------:R-:W2:Y:S01]  /*46140*/  LDL.LU.64 R158, [R1+0x1138] ;  /* 0x00113800019e7983 */ /* 0x000ea20000300a00 */
[----:B---3--:R-:W-:-:S03]  /*46150*/  IMAD.WIDE R106, R237, 0x4, R156 ;  /* 0x00000004ed6a7825 */ /* 0x008fc600078e029c */
[----:B------:R-:W-:Y:S04]  /*46160*/  LDGSTS.E [R140+0x67a00], desc[UR8][R134.64], P0 ;  /* 0x67a00000868c7fae */ /* 0x000fe80008121848 */
[----:B------:R-:W3:Y:S01]  /*46170*/  LDL.LU.64 R156, [R1+0x10f8] ;  /* 0x0010f800019c7983 */ /* 0x000ee20000300a00 */
[----:B----4-:R-:W-:-:S04]  /*46180*/  IMAD.WIDE R104, R237, 0x4, R218 ;  /* 0x00000004ed687825 */ /* 0x010fc800078e02da */
[C---:B------:R-:W-:Y:S01]  /*46190*/  IMAD.WIDE R98, R237.reuse, 0x4, R234 ;  /* 0x00000004ed627825 */ /* 0x040fe200078e02ea */
[----:B------:R-:W4:Y:S04]  /*461a0*/  LDL.LU.64 R218, [R1+0x10b8] ;  /* 0x0010b80001da7983 */ /* 0x000f280000300a00 */
[----:B------:R-:W3:Y:S01]  /*461b0*/  LDL.LU.64 R234, [R1+0x1078] ;  /* 0x0010780001ea7983 */ /* 0x000ee20000300a00 */
[----:B------:R-:W-:-:S04]  /*461c0*/  IMAD.WIDE R90, R237, 0x4, R214 ;  /* 0x00000004ed5a7825 */ /* 0x000fc800078e02d6 */
[C---:B------:R-:W-:Y:S01]  /*461d0*/  IMAD.WIDE R2, R237.reuse, 0x4, R220 ;  /* 0x00000004ed027825 */ /* 0x040fe200078e02dc */
[----:B------:R-:W3:Y:S03]  /*461e0*/  LDL.LU.64 R214, [R1+0x1038] ;  /* 0x0010380001d67983 */ /* 0x000ee60000300a00 */
[----:B------:R-:W-:-:S04]  /*461f0*/  IMAD.WIDE R62, R237, 0x4, R222 ;  /* 0x00000004ed3e7825 */ /* 0x000fc800078e02de */
[----:B--2---:R-:W-:-:S04]  /*46200*/  IMAD.WIDE R52, R237, 0x4, R238 ;  /* 0x00000004ed347825 */ /* 0x004fc800078e02ee */
[----:B------:R-:W-:Y:S01]  /*46210*/  IMAD.WIDE R70, R237, 0x4, R6 ;  /* 0x00000004ed467825 */ /* 0x000fe200078e0206 */
[----:B-1----:R-:W-:Y:S01]  /*46220*/  IADD3 R141, R249, 0x100000, RZ ;  /* 0x00100000f98d7810 */ /* 0x002fe20007ffe0ff */
        /* <DEDUP_REMOVED lines=8> */
[----:B------:R1:W-:Y:S01]  /*462b0*/  LDGSTS.E [R139+0x67e00], desc[UR8][R136.64], P0 ;  /* 0x67e00000888b7fae */ /* 0x0003e20008121848 */
[----:B------:R-:W-:-:S03]  /*462c0*/  IMAD.WIDE R56, R237, 0x4, R158 ;  /* 0x00000004ed387825 */ /* 0x000fc600078e029e */
[----:B------:R-:W-:Y:S01]  /*462d0*/  LDGSTS.E [R138+0x60280], desc[UR8][R22.64], P0 ;  /* 0x60280000168a7fae */ /* 0x000fe20008121848 */
[----:B----4-:R-:W-:-:S03]  /*462e0*/  IMAD.WIDE R28, R237, 0x4, R218 ;  /* 0x00000004ed1c7825 */ /* 0x010fc600078e02da */
[----:B------:R-:W4:Y:S01]  /*462f0*/  LDL.LU.64 R218, [R1+0xe38] ;  /* 0x000e380001da7983 */ /* 0x000f220000300a00 */
[----:B---3--:R-:W-:-:S03]  /*46300*/  IMAD.WIDE R20, R237, 0x4, R234 ;  /* 0x00000004ed147825 */ /* 0x008fc600078e02ea */
[----:B------:R-:W3:Y:S04]  /*46310*/  LDL.LU.64 R234, [R1+0xdf8] ;  /* 0x000df80001ea7983 */ /* 0x000ee80000300a00 */
[----:B------:R-:W3:Y:S04]  /*46320*/  LDL.LU.64 R160, [R1+0xdb8] ;  /* 0x000db80001a07983 */ /* 0x000ee80000300a00 */
[----:B------:R-:W3:Y:S01]  /*46330*/  LDL.LU.64 R158, [R1+0xd78] ;  /* 0x000d7800019e7983 */ /* 0x000ee20000300a00 */
[----:B------:R-:W-:-:S03]  /*46340*/  IMAD.WIDE R216, R237, 0x4, R214 ;  /* 0x00000004edd87825 */ /* 0x000fc600078e02d6 */
[----:B------:R-:W3:Y:S01]  /*46350*/  LDL.LU.64 R214, [R1+0xd38] ;  /* 0x000d380001d67983 */ /* 0x000ee20000300a00 */
[C---:B------:R-:W-:Y:S01]  /*46360*/  VIADD R142, R249.reuse, 0x100000 ;  /* 0x00100000f98e7836 */ /* 0x040fe20000000000 */
[C---:B-1----:R-:W-:Y:S01]  /*46370*/  IADD3 R139, R249.reuse, 0x100000, RZ ;  /* 0x00100000f98b7810 */ /* 0x042fe20007ffe0ff */
[----:B------:R-:W-:-:S03]  /*46380*/  VIADD R140, R249, 0x100000 ;  /* 0x00100000f98c7836 */ /* 0x000fc60000000000 */
[----:B------:R-:W-:Y:S04]  /*46390*/  LDGSTS.E [R142+0x60680], desc[UR8][R34.64], P0 ;  /* 0x60680000228e7fae */ /* 0x000fe80008121848 */
[----:B------:R-:W-:Y:S04]  /*463a0*/  LDGSTS.E [R141+0x60a80], desc[UR8][R242.64], P0 ;  /* 0x60a80000f28d7fae */ /* 0x000fe80008121848 */
[----:B------:R-:W-:Y:S04]  /*463b0*/  LDGSTS.E [R140+0x60e80], desc[UR8][R106.64], P0 ;  /* 0x60e800006a8c7fae */ /* 0x000fe80008121848 */
[----:B------:R-:W-:Y:S01]  /*463c0*/  LDGSTS.E [R139+0x61280], desc[UR8][R104.64], P0 ;  /* 0x61280000688b7fae */ /* 0x000fe20008121848 */
[----:B------:R-:W-:-:S03]  /*463d0*/  IMAD.WIDE R42, R237, 0x4, R156 ;  /* 0x00000004ed2a7825 */ /* 0x000fc600078e029c */
[----:B------:R-:W-:Y:S04]  /*463e0*/  LDGSTS.E [R138+0x61680], desc[UR8][R98.64], P0 ;  /* 0x61680000628a7fae */ /* 0x000fe80008121848 */
[----:B------:R-:W-:Y:S04]  /*463f0*/  LDGSTS.E [R142+0x61a80], desc[UR8][R90.64], P0 ;  /* 0x61a800005a8e7fae */ /* 0x000fe80008121848 */
[----:B------:R-:W-:Y:S04]  /*46400*/  LDGSTS.E [R141+0x61e80], desc[UR8][R2.64], P0 ;  /* 0x61e80000028d7fae */ /* 0x000fe80008121848 */
[----:B------:R-:W-:Y:S04]  /*46410*/  LDGSTS.E [R140+0x62280], desc[UR8][R62.64], P0 ;  /* 0x622800003e8c7fae */ /* 0x000fe80008121848 */
[----:B------:R-:W-:Y:S04]  /*46420*/  LDGSTS.E [R139+0x62680], desc[UR8][R52.64], P0 ;  /* 0x62680000348b7fae */ /* 0x000fe80008121848 */
[----:B------:R-:W-:Y:S04]  /*46430*/  LDGSTS.E [R138+0x62a80], desc[UR8][R70.64], P0 ;  /* 0x62a80000468a7fae */ /* 0x000fe80008121848 */
[----:B------:R-:W-:Y:S04]  /*46440*/  LDGSTS.E [R142+0x62e80], desc[UR8][R228.64], P0 ;  /* 0x62e80000e48e7fae */ /* 0x000fe80008121848 */
[----:B------:R-:W-:Y:S04]  /*46450*/  LDGSTS.E [R141+0x63280], desc[UR8][R56.64], P0 ;  /* 0x63280000388d7fae */ /* 0x000fe80008121848 */
[----:B------:R2:W-:Y:S04]  /*46460*/  LDGSTS.E [R140+0x63680], desc[UR8][R42.64], P0 ;  /* 0x636800002a8c7fae */ /* 0x0005e80008121848 */
[----:B------:R-:W-:Y:S04]  /*46470*/  LDGSTS.E [R139+0x63a80], desc[UR8][R28.64], P0 ;  /* 0x63a800001c8b7fae */ /* 0x000fe80008121848 */
[----:B------:R1:W-:Y:S01]  /*46480*/  LDGSTS.E [R138+0x63e80], desc[UR8][R20.64], P0 ;  /* 0x63e80000148a7fae */ /* 0x0003e20008121848 */
[----:B--2---:R-:W-:-:S03]  /*46490*/  IMAD.WIDE R140, R237, 0x4, R238 ;  /* 0x00000004ed8c7825 */ /* 0x004fc600078e02ee */
[----:B------:R-:W-:Y:S01]  /*464a0*/  LDGSTS.E [R146+0x64280], desc[UR8][R216.64], P0 ;  /* 0x64280000d8927fae */ /* 0x000fe20008121848 */
[----:B-1----:R-:W-:-:S03]  /*464b0*/  IMAD.WIDE R138, R237, 0x4, R220 ;  /* 0x00000004ed8a7825 */ /* 0x002fc600078e02dc */
[----:B------:R-:W2:Y:S04]  /*464c0*/  LDL.LU.64 R220, [R1+0xcf8] ;  /* 0x000cf80001dc7983 */ /* 0x000ea80000300a00 */
[----:B------:R-:W2:Y:S01]  /*464d0*/  LDL.LU.64 R238, [R1+0xcb8] ;  /* 0x000cb80001ee7983 */ /* 0x000ea20000300a00 */
[----:B------:R-:W-:-:S03]  /*464e0*/  IMAD.WIDE R6, R237, 0x4, R6 ;  /* 0x00000004ed067825 */ /* 0x000fc600078e0206 */
[----:B------:R-:W2:Y:S01]  /*464f0*/  LDL.LU.64 R178, [R1+0x548] ;  /* 0x0005480001b27983 */ /* 0x000ea20000300a00 */
[----:B----4-:R-:W-:-:S03]  /*46500*/  IMAD.WIDE R148, R237, 0x4, R218 ;  /* 0x00000004ed947825 */ /* 0x010fc600078e02da */
[----:B------:R-:W4:Y:S01]  /*46510*/  LDL.LU.64 R172, [R1+0x1430] ;  /* 0x0014300001ac7983 */ /* 0x000f220000300a00 */
[----:B------:R-:W-:-:S03]  /*46520*/  IMAD.WIDE R222, R237, 0x4, R222 ;  /* 0x00000004edde7825 */ /* 0x000fc600078e02de */
[----:B------:R-:W4:Y:S01]  /*46530*/  LDL.LU.64 R170, [R1+0x13f0] ;  /* 0x0013f00001aa7983 */ /* 0x000f220000300a00 */
[----:B---3--:R-:W-:-:S03]  /*46540*/  IMAD.WIDE R150, R237, 0x4, R234 ;  /* 0x00000004ed967825 */ /* 0x008fc600078e02ea */
[----:B------:R-:W3:Y:S04]  /*46550*/  LDL.LU.64 R218, [R1+0x13b0] ;  /* 0x0013b00001da7983 */ /* 0x000ee80000300a00 */
[----:B------:R-:W3:Y:S04]  /*46560*/  LDL.LU.64 R234, [R1+0x1370] ;  /* 0x0013700001ea7983 */ /* 0x000ee80000300a00 */
[----:B------:R-:W-:Y:S01]  /*46570*/  LDGSTS.E [R145+0x64680], desc[UR8][R6.64], P0 ;  /* 0x6468000006917fae */ /* 0x000fe20008121848 */
[----:B------:R-:W-:-:S03]  /*46580*/  VIADD R156, R249, 0x100000 ;  /* 0x00100000f99c7836 */ /* 0x000fc60000000000 */
[----:B------:R-:W-:Y:S04]  /*46590*/  LDGSTS.E [R144+0x64a80], desc[UR8][R222.64], P0 ;  /* 0x64a80000de907fae */ /* 0x000fe80008121848 */
[----:B------:R-:W-:Y:S04]  /*465a0*/  LDGSTS.E [R143+0x64e80], desc[UR8][R138.64], P0 ;  /* 0x64e800008a8f7fae */ /* 0x000fe80008121848 */
[----:B------:R1:W-:Y:S04]  /*465b0*/  LDGSTS.E [R142+0x65280], desc[UR8][R140.64], P0 ;  /* 0x652800008c8e7fae */ /* 0x0003e80008121848 */
[----:B------:R-:W3:Y:S04]  /*465c0*/  LDL.LU.64 R176, [R1+0x1330] ;  /* 0x0013300001b07983 */ /* 0x000ee80000300a00 */
[----:B------:R-:W3:Y:S01]  /*465d0*/  LDL.LU.64 R174, [R1+0x12f0] ;  /* 0x0012f00001ae7983 */ /* 0x000ee20000300a00 */
[----:B-1----:R-:W-:-:S05]  /*465e0*/  IMAD.WIDE R142, R237, 0x4, R166 ;  /* 0x00000004ed8e7825 */ /* 0x002fca00078e02a6 */
[----:B------:R1:W-:Y:S02]  /*465f0*/  LDGSTS.E [R156+0x65680], desc[UR8][R142.64], P0 ;  /* 0x656800008e9c7fae */ /* 0x0003e40008121848 */
[C---:B-1----:R-:W-:Y:S02]  /*46600*/  IMAD.WIDE R156, R237.reuse, 0x4, R214 ;  /* 0x00000004ed9c7825 */ /* 0x042fe400078e02d6 */
[----:B------:R-:W3:Y:S02]  /*46610*/  LDL.LU.64 R214, [R1+0x12b0] ;  /* 0x0012b00001d67983 */ /* 0x000ee40000300a00 */
[----:B------:R-:W-:-:S04]  /*46620*/  IMAD.WIDE R144, R237, 0x4, R164 ;  /* 0x00000004ed907825 */ /* 0x000fc800078e02a4 */
[----:B------:R-:W-:Y:S01]  /*46630*/  IMAD.WIDE R146, R237, 0x4, R162 ;  /* 0x00000004ed927825 */ /* 0x000fe200078e02a2 */
[----:B------:R-:W-:Y:S01]  /*46640*/  LDGSTS.E [R155+0x65a80], desc[UR8][R144.64], P0 ;  /* 0x65a80000909b7fae */ /* 0x000fe20008121848 */
[----:B------:R-:W-:-:S03]  /*46650*/  IADD3 R166, R249, 0x100000, RZ ;  /* 0x00100000f9a67810 */ /* 0x000fc60007ffe0ff */
[----:B------:R1:W-:Y:S01]  /*46660*/  LDGSTS.E [R154+0x65e80], desc[UR8][R146.64], P0 ;  /* 0x65e80000929a7fae */ /* 0x0003e20008121848 */
[----:B------:R-:W-:-:S03]  /*46670*/  VIADD R165, R249, 0x100000 ;  /* 0x00100000f9a57836 */ /* 0x000fc60000000000 */
[----:B------:R-:W-:Y:S01]  /*46680*/  LDGSTS.E [R153+0x66280], desc[UR8][R148.64], P0 ;  /* 0x6628000094997fae */ /* 0x000fe20008121848 */
[----:B------:R-:W-:-:S03]  /*46690*/  IADD3 R164, R249, 0x100000, RZ ;  /* 0x00100000f9a47810 */ /* 0x000fc60007ffe0ff */
[----:B------:R1:W-:Y:S01]  /*466a0*/  LDGSTS.E [R152+0x66680], desc[UR8][R150.64], P0 ;  /* 0x6668000096987fae */ /* 0x0003e20008121848 */
[----:B------:R-:W-:Y:S02]  /*466b0*/  VIADD R163, R249, 0x100000 ;  /* 0x00100000f9a37836 */ /* 0x000fe40000000000 */
[----:B-1----:R-:W-:Y:S01]  /*466c0*/  IMAD.WIDE R154, R237, 0x4, R158 ;  /* 0x00000004ed9a7825 */ /* 0x002fe200078e029e */
[----:B------:R-:W-:-:S03]  /*466d0*/  IADD3 R162, R249, 0x100000, RZ ;  /* 0x00100000f9a27810 */ /* 0x000fc60007ffe0ff */
[----:B------:R-:W-:-:S05]  /*466e0*/  IMAD.WIDE R152, R237, 0x4, R160 ;  /* 0x00000004ed987825 */ /* 0x000fca00078e02a0 */
[----:B------:R-:W-:Y:S04]  /*466f0*/  LDGSTS.E [R166+0x66a80], desc[UR8][R152.64], P0 ;  /* 0x66a8000098a67fae */ /* 0x000fe80008121848 */
[----:B------:R-:W-:Y:S04]  /*46700*/  LDGSTS.E [R165+0x66e80], desc[UR8][R154.64], P0 ;  /* 0x66e800009aa57fae */ /* 0x000fe80008121848 */
[----:B------:R-:W-:Y:S01]  /*46710*/  LDGSTS.E [R164+0x67280], desc[UR8][R156.64], P0 ;  /* 0x672800009ca47fae */ /* 0x000fe20008121848 */
[----:B--2---:R-:W-:-:S03]  /*46720*/  IMAD.WIDE R158, R237, 0x4, R220 ;  /* 0x00000004ed9e7825 */ /* 0x004fc600078e02dc */
[----:B------:R-:W2:Y:S01]  /*46730*/  LDL.LU.64 R220, [R1+0x1270] ;  /* 0x0012700001dc7983 */ /* 0x000ea20000300a00 */
[----:B------:R-:W-:-:S03]  /*46740*/  IMAD.WIDE R160, R237, 0x4, R238 ;  /* 0x00000004eda07825 */ /* 0x000fc600078e02ee */
[----:B------:R-:W-:Y:S04]  /*46750*/  LDGSTS.E [R163+0x67680], desc[UR8][R158.64], P0 ;  /* 0x676800009ea37fae */ /* 0x000fe80008121848 */
[----:B------:R-:W2:Y:S01]  /*46760*/  LDL.LU.64 R238, [R1+0x1230] ;  /* 0x0012300001ee7983 */ /* 0x000ea20000300a00 */
[----:B----4-:R-:W-:-:S03]  /*46770*/  IMAD.WIDE R14, R237, 0x4, R172 ;  /* 0x00000004ed0e7825 */ /* 0x010fc600078e02ac */
[----:B------:R1:W-:Y:S01]  /*46780*/  LDGSTS.E [R162+0x67a80], desc[UR8][R160.64], P0 ;  /* 0x67a80000a0a27fae */ /* 0x0003e20008121848 */
[----:B------:R-:W-:-:S03]  /*46790*/  IMAD.WIDE R80, R237, 0x4, R170 ;  /* 0x00000004ed507825 */ /* 0x000fc600078e02aa */
[----:B------:R4:W-:Y:S01]  /*467a0*/  STL.64 [R1+0x1698], R248 ;  /* 0x001698f801007387 */ /* 0x0009e20000100a00 */
[----:B---3--:R-:W-:-:S04]  /*467b0*/  IMAD.WIDE R92, R237, 0x4, R218 ;  /* 0x00000004ed5c7825 */ /* 0x008fc800078e02da */
[C---:B-1----:R-:W-:Y:S02]  /*467c0*/  IMAD.WIDE R162, R237.reuse, 0x4, R178 ;  /* 0x00000004eda27825 */ /* 0x042fe400078e02b2 */
[----:B------:R-:W3:Y:S02]  /*467d0*/  LDL.LU.64 R178, [R1+0x11f0] ;  /* 0x0011f00001b27983 */ /* 0x000ee40000300a00 */
[C---:B------:R-:W-:Y:S02]  /*467e0*/  IMAD.WIDE R110, R237.reuse, 0x4, R234 ;  /* 0x00000004ed6e7825 */ /* 0x040fe400078e02ea */
[----:B------:R-:W4:Y:S04]  /*467f0*/  LDL.LU.64 R172, [R1+0x11b0] ;  /* 0x0011b00001ac7983 */ /* 0x000f280000300a00 */
[----:B------:R-:W3:Y:S04]  /*46800*/  LDL.LU.64 R170, [R1+0x1170] ;  /* 0x0011700001aa7983 */ /* 0x000ee80000300a00 */
[----:B------:R-:W3:Y:S04]  /*46810*/  LDL.LU.64 R218, [R1+0x1130] ;  /* 0x0011300001da7983 */ /* 0x000ee80000300a00 */
[----:B------:R-:W3:Y:S01]  /*46820*/  LDL.LU.64 R234, [R1+0x10f0] ;  /* 0x0010f00001ea7983 */ /* 0x000ee20000300a00 */
[----:B------:R-:W-:-:S03]  /*46830*/  IMAD.WIDE R226, R237, 0x4, R176 ;  /* 0x00000004ede27825 */ /* 0x000fc600078e02b0 */
[----:B------:R-:W3:Y:S01]  /*46840*/  LDL.LU.64 R176, [R1+0x10b0] ;  /* 0x0010b00001b07983 */ /* 0x000ee20000300a00 */
[----:B------:R-:W-:-:S03]  /*46850*/  IMAD.WIDE R96, R237, 0x4, R174 ;  /* 0x00000004ed607825 */ /* 0x000fc600078e02ae */
[----:B------:R-:W3:Y:S01]  /*46860*/  LDL.LU.64 R174, [R1+0x1070] ;  /* 0x0010700001ae7983 */ /* 0x000ee20000300a00 */
[C---:B------:R-:W-:Y:S01]  /*46870*/  IMAD.WIDE R88, R237.reuse, 0x4, R214 ;  /* 0x00000004ed587825 */ /* 0x040fe200078e02d6 */
[C---:B------:R-:W-:Y:S02]  /*46880*/  IADD3 R167, R250.reuse, 0x100000, RZ ;  /* 0x00100000faa77810 */ /* 0x040fe40007ffe0ff */
[----:B------:R-:W3:Y:S01]  /*46890*/  LDL.LU.64 R214, [R1+0x1030] ;  /* 0x0010300001d67983 */ /* 0x000ee20000300a00 */
[C---:B------:R-:W-:Y:S01]  /*468a0*/  IADD3 R165, R250.reuse, 0x100000, RZ ;  /* 0x00100000faa57810 */ /* 0x040fe20007ffe0ff */
[C---:B------:R-:W-:Y:S02]  /*468b0*/  VIADD R166, R250.reuse, 0x100000 ;  /* 0x00100000faa67836 */ /* 0x040fe40000000000 */
[----:B------:R-:W-:Y:S01]  /*468c0*/  VIADD R164, R250, 0x100000 ;  /* 0x00100000faa47836 */ /* 0x000fe20000000000 */
[----:B------:R1:W-:Y:S04]  /*468d0*/  LDGSTS.E [R168+0x67e80], desc[UR8][R162.64], P0 ;  /* 0x67e80000a2a87fae */ /* 0x0003e80008121848 */
[----:B------:R-:W-:Y:S04]  /*468e0*/  LDGSTS.E [R167+0x60300], desc[UR8][R14.64], P0 ;  /* 0x603000000ea77fae */ /* 0x000fe80008121848 */
[----:B------:R-:W-:Y:S01]  /*468f0*/  LDGSTS.E [R166+0x60700], desc[UR8][R80.64], P0 ;  /* 0x6070000050a67fae */ /* 0x000fe20008121848 */
[----:B--2---:R-:W-:-:S04]  /*46900*/  IMAD.WIDE R24, R237, 0x4, R220 ;  /* 0x00000004ed187825 */ /* 0x004fc800078e02dc */
[----:B------:R-:W-:-:S04]  /*46910*/  IMAD.WIDE R36, R237, 0x4, R238 ;  /* 0x00000004ed247825 */ /* 0x000fc800078e02ee */
[C---:B----4-:R-:W-:Y:S01]  /*46920*/  IMAD.WIDE R68, R237.reuse, 0x4, R172 ;  /* 0x00000004ed447825 */ /* 0x050fe200078e02ac */
[----:B------:R-:W2:Y:S04]  /*46930*/  LDL.LU.64 R238, [R1+0xff0] ;  /* 0x000ff00001ee7983 */ /* 0x000ea80000300a00 */
[----:B------:R-:W4:Y:S01]  /*46940*/  LDL.LU.64 R220, [R1+0xfb0] ;  /* 0x000fb00001dc7983 */ /* 0x000f220000300a00 */
[----:B---3--:R-:W-:-:S03]  /*46950*/  IMAD.WIDE R8, R237, 0x4, R170 ;  /* 0x00000004ed087825 */ /* 0x008fc600078e02aa */
[----:B------:R-:W3:Y:S01]  /*46960*/  LDL.LU.64 R184, [R1+0xf70] ;  /* 0x000f700001b87983 */ /* 0x000ee20000300a00 */
[----:B------:R-:W-:-:S03]  /*46970*/  IMAD.WIDE R54, R237, 0x4, R218 ;  /* 0x00000004ed367825 */ /* 0x000fc600078e02da */
[----:B------:R-:W3:Y:S01]  /*46980*/  LDL.LU.64 R172, [R1+0xf30] ;  /* 0x000f300001ac7983 */ /* 0x000ee20000300a00 */
[----:B------:R-:W-:-:S03]  /*46990*/  IMAD.WIDE R40, R237, 0x4, R234 ;  /* 0x00000004ed287825 */ /* 0x000fc600078e02ea */
[----:B------:R-:W3:Y:S04]  /*469a0*/  LDL.LU.64 R170, [R1+0xef0] ;  /* 0x000ef00001aa7983 */ /* 0x000ee80000300a00 */
[----:B------:R-:W3:Y:S04]  /*469b0*/  LDL.LU.64 R218, [R1+0xeb0] ;  /* 0x000eb00001da7983 */ /* 0x000ee80000300a00 */
[----:B------:R-:W3:Y:S04]  /*469c0*/  LDL.LU.64 R234, [R1+0xe70] ;  /* 0x000e700001ea7983 */ /* 0x000ee80000300a00 */
[----:B------:R-:W3:Y:S04]  /*469d0*/  LDL.LU.64 R192, [R1+0xe30] ;  /* 0x000e300001c07983 */ /* 0x000ee80000300a00 */
[----:B------:R-:W3:Y:S04]  /*469e0*/  LDL.LU.64 R190, [R1+0xdf0] ;  /* 0x000df00001be7983 */ /* 0x000ee80000300a00 */
[----:B------:R-:W3:Y:S04]  /*469f0*/  LDL.LU.64 R182, [R1+0xdb0] ;  /* 0x000db00001b67983 */ /* 0x000ee80000300a00 */
[----:B------:R-:W3:Y:S01]  /*46a00*/  LDL.LU.64 R180, [R1+0xd70] ;  /* 0x000d700001b47983 */ /* 0x000ee20000300a00 */
[----:B------:R-:W-:Y:S01]  /*46a10*/  IMAD.WIDE R232, R237, 0x4, R214 ;  /* 0x00000004ede87825 */ /* 0x000fe200078e02d6 */
[----:B-1----:R-:W-:-:S02]  /*46a20*/  IADD3 R168, R250, 0x100000, RZ ;  /* 0x00100000faa87810 */ /* 0x002fc40007ffe0ff */
[----:B------:R-:W3:Y:S01]  /*46a30*/  LDL.LU.64 R214, [R1+0xd30] ;  /* 0x000d300001d67983 */ /* 0x000ee20000300a00 */
[----:B------:R-:W-:-:S03]  /*46a40*/  IMAD.WIDE R50, R237, 0x4, R178 ;  /* 0x00000004ed327825 */ /* 0x000fc600078e02b2 */
[----:B------:R-:W-:Y:S04]  /*46a50*/  LDGSTS.E [R165+0x60b00], desc[UR8][R92.64], P0 ;  /* 0x60b000005ca57fae */ /* 0x000fe80008121848 */
[----:B------:R-:W-:Y:S04]  /*46a60*/  LDGSTS.E [R164+0x60f00], desc[UR8][R110.64], P0 ;  /* 0x60f000006ea47fae */ /* 0x000fe80008121848 */
[----:B------:R-:W-:Y:S04]  /*46a70*/  LDGSTS.E [R168+0x61300], desc[UR8][R226.64], P0 ;  /* 0x61300000e2a87fae */ /* 0x000fe80008121848 */
[----:B------:R-:W-:Y:S01]  /*46a80*/  LDGSTS.E [R167+0x61700], desc[UR8][R96.64], P0 ;  /* 0x6170000060a77fae */ /* 0x000fe20008121848 */
[----:B------:R-:W-:-:S03]  /*46a90*/  IMAD.WIDE R32, R237, 0x4, R176 ;  /* 0x00000004ed207825 */ /* 0x000fc600078e02b0 */
        /* <DEDUP_REMOVED lines=11> */
[----:B------:R-:W3:Y:S04]  /*46b50*/  LDL.LU.64 R208, [R1+0xcf0] ;  /* 0x000cf00001d07983 */ /* 0x000ee80000300a00 */
[----:B------:R3:W-:Y:S04]  /*46b60*/  LDGSTS.E [R166+0x64300], desc[UR8][R232.64], P0 ;  /* 0x64300000e8a67fae */ /* 0x0007e80008121848 */
[----:B------:R-:W3:Y:S04]  /*46b70*/  LDL.LU.64 R206, [R1+0xcb0] ;  /* 0x000cb00001ce7983 */ /* 0x000ee80000300a00 */
[----:B------:R-:W3:Y:S01]  /*46b80*/  LDL.LU.64 R204, [R1+0x538] ;  /* 0x0005380001cc7983 */ /* 0x000ee20000300a00 */
[----:B------:R-:W-:-:S02]  /*46b90*/  VIADD R178, R250, 0x100000 ;  /* 0x00100000fab27836 */ /* 0x000fc40000000000 */
[----:B--2---:R-:W-:-:S04]  /*46ba0*/  IMAD.WIDE R238, R237, 0x4, R238 ;  /* 0x00000004edee7825 */ /* 0x004fc800078e02ee */
[C---:B----4-:R-:W-:Y:S01]  /*46bb0*/  IMAD.WIDE R220, R237.reuse, 0x4, R220 ;  /* 0x00000004eddc7825 */ /* 0x050fe200078e02dc */
[----:B------:R-:W-:Y:S04]  /*46bc0*/  LDGSTS.E [R165+0x64700], desc[UR8][R238.64], P0 ;  /* 0x64700000eea57fae */ /* 0x000fe80008121848 */
[----:B------:R1:W-:Y:S01]  /*46bd0*/  LDGSTS.E [R164+0x64b00], desc[UR8][R220.64], P0 ;  /* 0x64b00000dca47fae */ /* 0x0003e20008121848 */
[----:B---3--:R-:W-:-:S04]  /*46be0*/  IMAD.WIDE R166, R237, 0x4, R172 ;  /* 0x00000004eda67825 */ /* 0x008fc800078e02ac */
[----:B------:R-:W-:-:S04]  /*46bf0*/  IMAD.WIDE R168, R237, 0x4, R170 ;  /* 0x00000004eda87825 */ /* 0x000fc800078e02aa */
[C---:B------:R-:W-:Y:S02]  /*46c00*/  IMAD.WIDE R170, R237.reuse, 0x4, R218 ;  /* 0x00000004edaa7825 */ /* 0x040fe400078e02da */
[----:B------:R-:W2:Y:S02]  /*46c10*/  LDL.LU.64 R218, [R1+0x1428] ;  /* 0x0014280001da7983 */ /* 0x000ea40000300a00 */
[C---:B------:R-:W-:Y:S02]  /*46c20*/  IMAD.WIDE R172, R237.reuse, 0x4, R234 ;  /* 0x00000004edac7825 */ /* 0x040fe400078e02ea */
[----:B------:R-:W3:Y:S02]  /*46c30*/  LDL.LU.64 R234, [R1+0x13e8] ;  /* 0x0013e80001ea7983 */ /* 0x000ee40000300a00 */
[C---:B-1----:R-:W-:Y:S02]  /*46c40*/  IMAD.WIDE R164, R237.reuse, 0x4, R184 ;  /* 0x00000004eda47825 */ /* 0x042fe400078e02b8 */
[----:B------:R-:W4:Y:S04]  /*46c50*/  LDL.LU.64 R202, [R1+0x13a8] ;  /* 0x0013a80001ca7983 */ /* 0x000f280000300a00 */
[----:B------:R1:W-:Y:S04]  /*46c60*/  LDGSTS.E [R178+0x64f00], desc[UR8][R164.64], P0 ;  /* 0x64f00000a4b27fae */ /* 0x0003e80008121848 */
[----:B------:R-:W4:Y:S04]  /*46c70*/  LDL.LU.64 R200, [R1+0x1368] ;  /* 0x0013680001c87983 */ /* 0x000f280000300a00 */
[----:B------:R-:W4:Y:S01]  /*46c80*/  LDL.LU.64 R198, [R1+0x1328] ;  /* 0x0013280001c67983 */ /* 0x000f220000300a00 */
[----:B-1----:R-:W-:-:S03]  /*46c90*/  IMAD.WIDE R178, R237, 0x4, R182 ;  /* 0x00000004edb27825 */ /* 0x002fc600078e02b6 */
[----:B------:R-:W4:Y:S01]  /*46ca0*/  LDL.LU.64 R196, [R1+0x12e8] ;  /* 0x0012e80001c47983 */ /* 0x000f220000300a00 */
[----:B------:R-:W-:-:S03]  /*46cb0*/  IMAD.WIDE R182, R237, 0x4, R214 ;  /* 0x00000004edb67825 */ /* 0x000fc600078e02d6 */
[----:B------:R-:W4:Y:S01]  /*46cc0*/  LDL.LU.64 R214, [R1+0x12a8] ;  /* 0x0012a80001d67983 */ /* 0x000f220000300a00 */
[C---:B------:R-:W-:Y:S01]  /*46cd0*/  IADD3 R177, R250.reuse, 0x100000, RZ ;  /* 0x00100000fab17810 */ /* 0x040fe20007ffe0ff */
[C---:B------:R-:W-:Y:S01]  /*46ce0*/  VIADD R176, R250.reuse, 0x100000 ;  /* 0x00100000fab07836 */ /* 0x040fe20000000000 */
[C---:B------:R-:W-:Y:S01]  /*46cf0*/  IADD3 R175, R250.reuse, 0x100000, RZ ;  /* 0x00100000faaf7810 */ /* 0x040fe20007ffe0ff */
[C---:B------:R-:W-:Y:S02]  /*46d00*/  VIADD R174, R250.reuse, 0x100000 ;  /* 0x00100000faae7836 */ /* 0x040fe40000000000 */
[----:B------:R-:W-:Y:S04]  /*46d10*/  LDGSTS.E [R177+0x65300], desc[UR8][R166.64], P0 ;  /* 0x65300000a6b17fae */ /* 0x000fe80008121848 */
[----:B------:R1:W-:Y:S04]  /*46d20*/  LDGSTS.E [R176+0x65700], desc[UR8][R168.64], P0 ;  /* 0x65700000a8b07fae */ /* 0x0003e80008121848 */
[----:B------:R-:W-:Y:S04]  /*46d30*/  LDGSTS.E [R175+0x65b00], desc[UR8][R170.64], P0 ;  /* 0x65b00000aaaf7fae */ /* 0x000fe80008121848 */
[----:B------:R1:W-:Y:S01]  /*46d40*/  LDGSTS.E [R174+0x65f00], desc[UR8][R172.64], P0 ;  /* 0x65f00000acae7fae */ /* 0x0003e20008121848 */
[----:B------:R-:W-:-:S02]  /*46d50*/  VIADD R185, R250, 0x100000 ;  /* 0x00100000fab97836 */ /* 0x000fc40000000000 */
[----:B-1----:R-:W-:Y:S01]  /*46d60*/  IMAD.WIDE R176, R237, 0x4, R190 ;  /* 0x00000004edb07825 */ /* 0x002fe200078e02be */
[----:B------:R-:W-:-:S03]  /*46d70*/  IADD3 R184, R250, 0x100000, RZ ;  /* 0x00100000fab87810 */ /* 0x000fc60007ffe0ff */
[----:B------:R-:W-:-:S04]  /*46d80*/  IMAD.WIDE R180, R237, 0x4, R180 ;  /* 0x00000004edb47825 */ /* 0x000fc800078e02b4 */
[----:B------:R-:W-:-:S05]  /*46d90*/  IMAD.WIDE R174, R237, 0x4, R192 ;  /* 0x00000004edae7825 */ /* 0x000fca00078e02c0 */
[----:B------:R-:W-:Y:S04]  /*46da0*/  LDGSTS.E [R188+0x66300], desc[UR8][R174.64], P0 ;  /* 0x66300000aebc7fae */ /* 0x000fe80008121848 */
[----:B------:R-:W-:Y:S04]  /*46db0*/  LDGSTS.E [R187+0x66700], desc[UR8][R176.64], P0 ;  /* 0x66700000b0bb7fae */ /* 0x000fe80008121848 */
[----:B------:R-:W-:Y:S04]  /*46dc0*/  LDGSTS.E [R186+0x66b00], desc[UR8][R178.64], P0 ;  /* 0x66b00000b2ba7fae */ /* 0x000fe80008121848 */
[----:B------:R-:W-:Y:S04]  /*46dd0*/  LDGSTS.E [R185+0x66f00], desc[UR8][R180.64], P0 ;  /* 0x66f00000b4b97fae */ /* 0x000fe80008121848 */
[----:B------:R1:W-:Y:S02]  /*46de0*/  LDGSTS.E [R184+0x67300], desc[UR8][R182.64], P0 ;  /* 0x67300000b6b87fae */ /* 0x0003e40008121848 */
[----:B-1----:R-:W-:-:S02]  /*46df0*/  IMAD.WIDE R184, R237, 0x4, R208 ;  /* 0x00000004edb87825 */ /* 0x002fc400078e02d0 */
[----:B------:R-:W4:Y:S02]  /*46e00*/  LDL.LU.64 R208, [R1+0x1268] ;  /* 0x0012680001d07983 */ /* 0x000f240000300a00 */
[C---:B------:R-:W-:Y:S02]  /*46e10*/  IMAD.WIDE R186, R237.reuse, 0x4, R206 ;  /* 0x00000004edba7825 */ /* 0x040fe400078e02ce */
[----:B------:R-:W4:Y:S02]  /*46e20*/  LDL.LU.64 R206, [R1+0x1228] ;  /* 0x0012280001ce7983 */ /* 0x000f240000300a00 */
[C---:B------:R-:W-:Y:S02]  /*46e30*/  IMAD.WIDE R188, R237.reuse, 0x4, R204 ;  /* 0x00000004edbc7825 */ /* 0x040fe400078e02cc */
[----:B------:R-:W4:Y:S02]  /*46e40*/  LDL.LU.64 R204, [R1+0x11e8] ;  /* 0x0011e80001cc7983 */ /* 0x000f240000300a00 */
[----:B--2---:R-:W-:-:S04]  /*46e50*/  IMAD.WIDE R44, R237, 0x4, R218 ;  /* 0x00000004ed2c7825 */ /* 0x004fc800078e02da */
[C---:B---3--:R-:W-:Y:S01]  /*46e60*/  IMAD.WIDE R48, R237.reuse, 0x4, R234 ;  /* 0x00000004ed307825 */ /* 0x048fe200078e02ea */
[----:B------:R-:W2:Y:S04]  /*46e70*/  LDL.LU.64 R218, [R1+0x11a8] ;  /* 0x0011a80001da7983 */ /* 0x000ea80000300a00 */
[----:B------:R-:W3:Y:S01]  /*46e80*/  LDL.LU.64 R234, [R1+0x1168] ;  /* 0x0011680001ea7983 */ /* 0x000ee20000300a00 */
[----:B----4-:R-:W-:-:S03]  /*46e90*/  IMAD.WIDE R46, R237, 0x4, R202 ;  /* 0x00000004ed2e7825 */ /* 0x010fc600078e02ca */
[----:B------:R-:W4:Y:S01]  /*46ea0*/  LDL.LU.64 R202, [R1+0x1128] ;  /* 0x0011280001ca7983 */ /* 0x000f220000300a00 */
[----:B------:R-:W-:-:S04]  /*46eb0*/  IMAD.WIDE R108, R237, 0x4, R200 ;  /* 0x00000004ed6c7825 */ /* 0x000fc800078e02c8 */
[C---:B------:R-:W-:Y:S01]  /*46ec0*/  IMAD.WIDE R102, R237.reuse, 0x4, R198 ;  /* 0x00000004ed667825 */ /* 0x040fe200078e02c6 */
[----:B------:R-:W4:Y:S03]  /*46ed0*/  LDL.LU.64 R200, [R1+0x10e8] ;  /* 0x0010e80001c87983 */ /* 0x000f260000300a00 */
[C---:B------:R-:W-:Y:S01]  /*46ee0*/  IMAD.WIDE R94, R237.reuse, 0x4, R196 ;  /* 0x00000004ed5e7825 */ /* 0x040fe200078e02c4 */
[----:B------:R-:W4:Y:S04]  /*46ef0*/  LDL.LU.64 R198, [R1+0x10a8] ;  /* 0x0010a80001c67983 */ /* 0x000f280000300a00 */
[----:B------:R-:W4:Y:S01]  /*46f00*/  LDL.LU.64 R196, [R1+0x1068] ;  /* 0x0010680001c47983 */ /* 0x000f220000300a00 */
[----:B------:R-:W-:Y:S01]  /*46f10*/  IMAD.WIDE R86, R237, 0x4, R214 ;  /* 0x00000004ed567825 */ /* 0x000fe200078e02d6 */
[----:B------:R-:W-:-:S02]  /*46f20*/  IADD3 R193, R250, 0x100000, RZ ;  /* 0x00100000fac17810 */ /* 0x000fc40007ffe0ff */
[----:B------:R-:W4:Y:S01]  /*46f30*/  LDL.LU.64 R214, [R1+0x1028] ;  /* 0x0010280001d67983 */ /* 0x000f220000300a00 */
[----:B------:R-:W-:Y:S01]  /*46f40*/  VIADD R192, R250, 0x100000 ;  /* 0x00100000fac07836 */ /* 0x000fe20000000000 */
[C---:B------:R-:W-:Y:S01]  /*46f50*/  IADD3 R191, R251.reuse, 0x100000, RZ ;  /* 0x00100000fbbf7810 */ /* 0x040fe20007ffe0ff */
[----:B------:R-:W-:Y:S01]  /*46f60*/  VIADD R190, R251, 0x100000 ;  /* 0x00100000fbbe7836 */ /* 0x000fe20000000000 */
[----:B------:R1:W-:Y:S04]  /*46f70*/  LDGSTS.E [R194+0x67700], desc[UR8][R184.64], P0 ;  /* 0x67700000b8c27fae */ /* 0x0003e80008121848 */
[----:B------:R1:W-:Y:S04]  /*46f80*/  LDGSTS.E [R193+0x67b00], desc[UR8][R186.64], P0 ;  /* 0x67b00000bac17fae */ /* 0x0003e80008121848 */
[----:B------:R1:W-:Y:S01]  /*46f90*/  LDGSTS.E [R192+0x67f00], desc[UR8][R188.64], P0 ;  /* 0x67f00000bcc07fae */ /* 0x0003e20008121848 */
[----:B------:R-:W-:-:S04]  /*46fa0*/  IMAD.WIDE R4, R237, 0x4, R208 ;  /* 0x00000004ed047825 */ /* 0x000fc800078e02d0 */
[----:B------:R-:W-:-:S04]  /*46fb0*/  IMAD.WIDE R82, R237, 0x4, R206 ;  /* 0x00000004ed527825 */ /* 0x000fc800078e02ce */
[----:B------:R-:W-:-:S04]  /*46fc0*/  IMAD.WIDE R78, R237, 0x4, R204 ;  /* 0x00000004ed4e7825 */ /* 0x000fc800078e02cc */
[----:B--2---:R-:W-:-:S04]  /*46fd0*/  IMAD.WIDE R66, R237, 0x4, R218 ;  /* 0x00000004ed427825 */ /* 0x004fc800078e02da */
[----:B---3--:R-:W-:-:S04]  /*46fe0*/  IMAD.WIDE R12, R237, 0x4, R234 ;  /* 0x00000004ed0c7825 */ /* 0x008fc800078e02ea */
[C---:B----4-:R-:W-:Y:S01]  /*46ff0*/  IMAD.WIDE R244, R237.reuse, 0x4, R202 ;  /* 0x00000004edf47825 */ /* 0x050fe200078e02ca */
[----:B------:R-:W2:Y:S04]  /*47000*/  LDL.LU.64 R234, [R1+0xfe8] ;  /* 0x000fe80001ea7983 */ /* 0x000ea80000300a00 */
[----:B------:R-:W3:Y:S04]  /*47010*/  LDL.LU.64 R218, [R1+0xfa8] ;  /* 0x000fa80001da7983 */ /* 0x000ee80000300a00 */
[----:B------:R-:W4:Y:S04]  /*47020*/  LDL.LU.64 R210, [R1+0xf68] ;  /* 0x000f680001d27983 */ /* 0x000f280000300a00 */
[----:B------:R-:W4:Y:S04]  /*47030*/  LDL.LU.64 R208, [R1+0xf28] ;  /* 0x000f280001d07983 */ /* 0x000f280000300a00 */
[----:B------:R-:W4:Y:S04]  /*47040*/  LDL.LU.64 R206, [R1+0xee8] ;  /* 0x000ee80001ce7983 */ /* 0x000f280000300a00 */
[----:B------:R-:W4:Y:S04]  /*47050*/  LDL.LU.64 R26, [R1+0xea8] ;  /* 0x000ea800011a7983 */ /* 0x000f280000300a00 */
[----:B------:R-:W4:Y:S04]  /*47060*/  LDL.LU.64 R76, [R1+0xe68] ;  /* 0x000e6800014c7983 */ /* 0x000f280000300a00 */
[----:B------:R-:W4:Y:S04]  /*47070*/  LDL.LU.64 R204, [R1+0xe28] ;  /* 0x000e280001cc7983 */ /* 0x000f280000300a00 */
[----:B------:R-:W4:Y:S01]  /*47080*/  LDL.LU.64 R202, [R1+0xde8] ;  /* 0x000de80001ca7983 */ /* 0x000f220000300a00 */
[----:B------:R-:W-:Y:S01]  /*47090*/  IMAD.WIDE R248, R237, 0x4, R214 ;  /* 0x00000004edf87825 */ /* 0x000fe200078e02d6 */
[----:B-1----:R-:W-:-:S02]  /*470a0*/  IADD3 R194, R251, 0x100000, RZ ;  /* 0x00100000fbc27810 */ /* 0x002fc40007ffe0ff */
[----:B------:R-:W4:Y:S04]  /*470b0*/  LDL.LU.64 R214, [R1+0xda8] ;  /* 0x000da80001d67983 */ /* 0x000f280000300a00 */
[----:B------:R-:W4:Y:S04]  /*470c0*/  LDL.LU.64 R230, [R1+0xd68] ;  /* 0x000d680001e67983 */ /* 0x000f280000300a00 */
[----:B------:R-:W4:Y:S04]  /*470d0*/  LDL.LU.64 R74, [R1+0xd28] ;  /* 0x000d2800014a7983 */ /* 0x000f280000300a00 */
[----:B------:R-:W4:Y:S04]  /*470e0*/  LDL.LU.64 R64, [R1+0xce8] ;  /* 0x000ce80001407983 */ /* 0x000f280000300a00 */
[----:B------:R-:W4:Y:S01]  /*470f0*/  LDL.LU.64 R212, [R1+0xca8] ;  /* 0x000ca80001d47983 */ /* 0x000f220000300a00 */
[C---:B------:R-:W-:Y:S01]  /*47100*/  VIADD R193, R251.reuse, 0x100000 ;  /* 0x00100000fbc17836 */ /* 0x040fe20000000000 */
[----:B------:R-:W-:-:S02]  /*47110*/  IADD3 R192, R251, 0x100000, RZ ;  /* 0x00100000fbc07810 */ /* 0x000fc40007ffe0ff */
[----:B------:R-:W-:Y:S04]  /*47120*/  LDGSTS.E [R191+0x60380], desc[UR8][R44.64], P0 ;  /* 0x603800002cbf7fae */ /* 0x000fe80008121848 */
[----:B------:R-:W-:Y:S04]  /*47130*/  LDGSTS.E [R190+0x60780], desc[UR8][R48.64], P0 ;  /* 0x6078000030be7fae */ /* 0x000fe80008121848 */
[----:B------:R-:W-:Y:S04]  /*47140*/  LDGSTS.E [R194+0x60b80], desc[UR8][R46.64], P0 ;  /* 0x60b800002ec27fae */ /* 0x000fe80008121848 */
[----:B------:R-:W-:Y:S04]  /*47150*/  LDGSTS.E [R193+0x60f80], desc[UR8][R108.64], P0 ;  /* 0x60f800006cc17fae */ /* 0x000fe80008121848 */
[----:B------:R-:W-:Y:S01]  /*47160*/  LDGSTS.E [R192+0x61380], desc[UR8][R102.64], P0 ;  /* 0x6138000066c07fae */ /* 0x000fe20008121848 */
[----:B------:R-:W-:-:S03]  /*47170*/  IMAD.WIDE R38, R237, 0x4, R200 ;  /* 0x00000004ed267825 */ /* 0x000fc600078e02c8 */
        /* <DEDUP_REMOVED lines=8> */
[----:B------:R-:W-:Y:S01]  /*47200*/  LDGSTS.E [R190+0x62f80], desc[UR8][R12.64], P0 ;  /* 0x62f800000cbe7fae */ /* 0x000fe20008121848 */
[----:B------:R-:W-:-:S03]  /*47210*/  VIADD R200, R251, 0x100000 ;  /* 0x00100000fbc87836 */ /* 0x000fc60000000000 */
[----:B------:R-:W-:Y:S01]  /*47220*/  LDGSTS.E [R194+0x63380], desc[UR8][R244.64], P0 ;  /* 0x63380000f4c27fae */ /* 0x000fe20008121848 */
[----:B------:R-:W-:-:S03]  /*47230*/  IADD3 R199, R251, 0x100000, RZ ;  /* 0x00100000fbc77810 */ /* 0x000fc60007ffe0ff */
[----:B------:R-:W-:Y:S01]  /*47240*/  LDGSTS.E [R193+0x63780], desc[UR8][R38.64], P0 ;  /* 0x6378000026c17fae */ /* 0x000fe20008121848 */
[----:B------:R-:W-:-:S03]  /*47250*/  VIADD R198, R251, 0x100000 ;  /* 0x00100000fbc67836 */ /* 0x000fc60000000000 */
[----:B------:R-:W-:Y:S01]  /*47260*/  LDGSTS.E [R192+0x63b80], desc[UR8][R240.64], P0 ;  /* 0x63b80000f0c07fae */ /* 0x000fe20008121848 */
[----:B------:R-:W-:-:S03]  /*47270*/  IADD3 R197, R251, 0x100000, RZ ;  /* 0x00100000fbc57810 */ /* 0x000fc60007ffe0ff */
[----:B------:R-:W-:Y:S01]  /*47280*/  LDGSTS.E [R191+0x63f80], desc[UR8][R16.64], P0 ;  /* 0x63f8000010bf7fae */ /* 0x000fe20008121848 */
[----:B------:R-:W-:-:S03]  /*47290*/  VIADD R196, R251, 0x100000 ;  /* 0x00100000fbc47836 */ /* 0x000fc60000000000 */
[----:B------:R4:W-:Y:S04]  /*472a0*/  LDGSTS.E [R190+0x64380], desc[UR8][R248.64], P0 ;  /* 0x64380000f8be7fae */ /* 0x0009e80008121848 */
[----:B------:R-:W4:Y:S01]  /*472b0*/  LDL.LU.64 R84, [R1+0x468] ;  /* 0x0004680001547983 */ /* 0x000f220000300a00 */
[C---:B------:R-:W-:Y:S01]  /*472c0*/  VIADD R252, R251.reuse, 0x100000 ;  /* 0x00100000fbfc7836 */ /* 0x040fe20000000000 */
[----:B------:R-:W-:Y:S01]  /*472d0*/  IADD3 R236, R251, 0x100000, RZ ;  /* 0x00100000fbec7810 */ /* 0x000fe20007ffe0ff */
[----:B--2---:R-:W-:-:S04]  /*472e0*/  IMAD.WIDE R234, R237, 0x4, R234 ;  /* 0x00000004edea7825 */ /* 0x004fc800078e02ea */
[C---:B---3--:R-:W-:Y:S01]  /*472f0*/  IMAD.WIDE R218, R237.reuse, 0x4, R218 ;  /* 0x00000004edda7825 */ /* 0x048fe200078e02da */
[----:B------:R-:W-:Y:S03]  /*47300*/  LDGSTS.E [R200+0x64780], desc[UR8][R234.64], P0 ;  /* 0x64780000eac87fae */ /* 0x000fe60008121848 */
[C---:B----4-:R-:W-:Y:S01]  /*47310*/  IMAD.WIDE R190, R237.reuse, 0x4, R210 ;  /* 0x00000004edbe7825 */ /* 0x050fe200078e02d2 */
[----:B------:R-:W-:Y:S03]  /*47320*/  LDGSTS.E [R199+0x64b80], desc[UR8][R218.64], P0 ;  /* 0x64b80000dac77fae */ /* 0x000fe60008121848 */
[C---:B------:R-:W-:Y:S01]  /*47330*/  IMAD.WIDE R192, R237.reuse, 0x4, R208 ;  /* 0x00000004edc07825 */ /* 0x040fe200078e02d0 */
[----:B------:R1:W-:Y:S03]  /*47340*/  LDGSTS.E [R198+0x64f80], desc[UR8][R190.64], P0 ;  /* 0x64f80000bec67fae */ /* 0x0003e60008121848 */
[----:B------:R-:W-:Y:S01]  /*47350*/  IMAD.WIDE R194, R237, 0x4, R206 ;  /* 0x00000004edc27825 */ /* 0x000fe200078e02ce */
[----:B------:R-:W-:Y:S01]  /*47360*/  LDGSTS.E [R197+0x65380], desc[UR8][R192.64], P0 ;  /* 0x65380000c0c57fae */ /* 0x000fe20008121848 */
[----:B------:R-:W-:-:S03]  /*47370*/  IADD3 R210, R251, 0x100000, RZ ;  /* 0x00100000fbd27810 */ /* 0x000fc60007ffe0ff */
[----:B------:R2:W-:Y:S01]  /*47380*/  LDGSTS.E [R196+0x65780], desc[UR8][R194.64], P0 ;  /* 0x65780000c2c47fae */ /* 0x0005e20008121848 */
[C---:B------:R-:W-:Y:S01]  /*47390*/  VIADD R209, R251.reuse, 0x100000 ;  /* 0x00100000fbd17836 */ /* 0x040fe20000000000 */
[----:B------:R-:W-:Y:S01]  /*473a0*/  IADD3 R208, R251, 0x100000, RZ ;  /* 0x00100000fbd07810 */ /* 0x000fe20007ffe0ff */
[----:B-1----:R-:W-:Y:S01]  /*473b0*/  IMAD.WIDE R198, R237, 0x4, R76 ;  /* 0x00000004edc67825 */ /* 0x002fe200078e024c */
[----:B------:R-:W-:-:S03]  /*473c0*/  IADD3 R206, R251, 0x100000, RZ ;  /* 0x00100000fbce7810 */ /* 0x000fc60007ffe0ff */
[----:B------:R-:W-:-:S04]  /*473d0*/  IMAD.WIDE R200, R237, 0x4, R204 ;  /* 0x00000004edc87825 */ /* 0x000fc800078e02cc */
[----:B--2---:R-:W-:Y:S02]  /*473e0*/  IMAD.WIDE R196, R237, 0x4, R26 ;  /* 0x00000004edc47825 */ /* 0x004fe400078e021a */
[----:B------:R-:W2:Y:S02]  /*473f0*/  LDL.LU.64 R26, [R1+0x460] ;  /* 0x00046000011a7983 */ /* 0x000ea40000300a00 */
[----:B------:R-:W-:Y:S02]  /*47400*/  VIADD R207, R251, 0x100000 ;  /* 0x00100000fbcf7836 */ /* 0x000fe40000000000 */
[C---:B------:R-:W-:Y:S01]  /*47410*/  IMAD.WIDE R202, R237.reuse, 0x4, R202 ;  /* 0x00000004edca7825 */ /* 0x040fe200078e02ca */
[----:B------:R-:W-:Y:S04]  /*47420*/  LDGSTS.E [R210+0x65b80], desc[UR8][R196.64], P0 ;  /* 0x65b80000c4d27fae */ /* 0x000fe80008121848 */
[----:B------:R-:W-:Y:S04]  /*47430*/  LDGSTS.E [R209+0x65f80], desc[UR8][R198.64], P0 ;  /* 0x65f80000c6d17fae */ /* 0x000fe80008121848 */
[----:B------:R-:W-:Y:S04]  /*47440*/  LDGSTS.E [R208+0x66380], desc[UR8][R200.64], P0 ;  /* 0x66380000c8d07fae */ /* 0x000fe80008121848 */
[----:B------:R-:W-:Y:S01]  /*47450*/  LDGSTS.E [R207+0x66780], desc[UR8][R202.64], P0 ;  /* 0x66780000cacf7fae */ /* 0x000fe20008121848 */
[----:B------:R-:W-:-:S05]  /*47460*/  IMAD.WIDE R204, R237, 0x4, R214 ;  /* 0x00000004edcc7825 */ /* 0x000fca00078e02d6 */
[----:B------:R1:W-:Y:S02]  /*47470*/  LDGSTS.E [R206+0x66b80], desc[UR8][R204.64], P0 ;  /* 0x66b80000ccce7fae */ /* 0x0003e40008121848 */
[C---:B-1----:R-:W-:Y:S02]  /*47480*/  IMAD.WIDE R206, R237.reuse, 0x4, R230 ;  /* 0x00000004edce7825 */ /* 0x042fe400078e02e6 */
[----:B------:R-:W3:Y:S04]  /*47490*/  LDL.LU.64 R230, [R1+0x458] ;  /* 0x0004580001e67983 */ /* 0x000ee80000300a00 */
[----:B------:R-:W4:Y:S04]  /*474a0*/  LDL.LU.64 R246, [R1+0x450] ;  /* 0x0004500001f67983 */ /* 0x000f280000300a00 */
[----:B------:R-:W4:Y:S01]  /*474b0*/  LDL.LU.64 R10, [R1+0x448] ;  /* 0x00044800010a7983 */ /* 0x000f220000300a00 */
[----:B------:R-:W-:-:S03]  /*474c0*/  IMAD.WIDE R208, R237, 0x4, R74 ;  /* 0x00000004edd07825 */ /* 0x000fc600078e024a */
[----:B------:R-:W4:Y:S04]  /*474d0*/  LDL.LU.64 R72, [R1+0x428] ;  /* 0x0004280001487983 */ /* 0x000f280000300a00 */
[----:B------:R-:W4:Y:S04]  /*474e0*/  LDL.LU.64 R76, [R1+0x420] ;  /* 0x00042000014c7983 */ /* 0x000f280000300a00 */
[----:B------:R-:W4:Y:S01]  /*474f0*/  LDL.LU.64 R74, [R1+0x418] ;  /* 0x00041800014a7983 */ /* 0x000f220000300a00 */
[----:B------:R-:W-:-:S03]  /*47500*/  VIADD R215, R251, 0x100000 ;  /* 0x00100000fbd77836 */ /* 0x000fc60000000000 */
[----:B------:R-:W4:Y:S01]  /*47510*/  LDL.LU.64 R58, [R1+0x410] ;  /* 0x00041000013a7983 */ /* 0x000f220000300a00 */
[----:B------:R-:W-:Y:S01]  /*47520*/  IMAD.WIDE R210, R237, 0x4, R64 ;  /* 0x00000004edd27825 */ /* 0x000fe200078e0240 */
[----:B------:R-:W-:Y:S02]  /*47530*/  IADD3 R214, R251, 0x100000, RZ ;  /* 0x00100000fbd67810 */ /* 0x000fe40007ffe0ff */
[----:B------:R-:W4:Y:S01]  /*47540*/  LDL.LU.64 R60, [R1+0x408] ;  /* 0x00040800013c7983 */ /* 0x000f220000300a00 */
[----:B------:R-:W-:-:S03]  /*47550*/  IMAD.WIDE R212, R237, 0x4, R212 ;  /* 0x00000004edd47825 */ /* 0x000fc600078e02d4 */
[----:B------:R1:W-:Y:S04]  /*47560*/  LDGSTS.E [R252+0x66f80], desc[UR8][R206.64], P0 ;  /* 0x66f80000cefc7fae */ /* 0x0003e80008121848 */
[----:B------:R1:W-:Y:S04]  /*47570*/  LDGSTS.E [R236+0x67380], desc[UR8][R208.64], P0 ;  /* 0x67380000d0ec7fae */ /* 0x0003e80008121848 */
[----:B------:R-:W-:Y:S04]  /*47580*/  LDGSTS.E [R215+0x67780], desc[UR8][R210.64], P0 ;  /* 0x67780000d2d77fae */ /* 0x000fe80008121848 */
[----:B------:R4:W-:Y:S01]  /*47590*/  LDGSTS.E [R214+0x67b80], desc[UR8][R212.64], P0 ;  /* 0x67b80000d4d67fae */ /* 0x0009e20008121848 */
[----:B-1----:R-:W-:Y:S01]  /*475a0*/  VIADD R252, R30, 0xfffffd7f ;  /* 0xfffffd7f1efc7836 */ /* 0x002fe20000000000 */
[----:B------:R-:W1:Y:S02]  /*475b0*/  LDC R236, c[0x0][0x230] ;  /* 0x00008c00ffec7b82 */ /* 0x000e640000000800 */
[----:B------:R-:W4:Y:S04]  /*475c0*/  LDL.LU.64 R214, [R1+0x528] ;  /* 0x0005280001d67983 */ /* 0x000f280000300a00 */
[----:B------:R-:W4:Y:S01]  /*475d0*/  LDL.LU.64 R30, [R1+0x3e8] ;  /* 0x0003e800011e7983 */ /* 0x000f220000300a00 */
[----:B------:R-:W-:-:S03]  /*475e0*/  ISETP.GE.U32.AND P2, PT, R252, 0x7ffffd00, PT ;  /* 0x7ffffd00fc00780c */ /* 0x000fc60003f46070 */
[----:B------:R-:W4:Y:S04]  /*475f0*/  LDL.LU.64 R100, [R1+0x3e0] ;  /* 0x0003e00001647983 */ /* 0x000f280000300a00 */
[----:B------:R-:W4:Y:S01]  /*47600*/  LDL.LU.64 R64, [R1+0x3d8] ;  /* 0x0003d80001407983 */ /* 0x000f220000300a00 */
[----:B------:R-:W-:Y:S01]  /*47610*/  IMAD.WIDE R84, R237, 0x4, R84 ;  /* 0x00000004ed547825 */ /* 0x000fe200078e0254 */
[----:B-1----:R-:W-:-:S03]  /*47620*/  IADD3 R252, R236, -0x282, RZ ;  /* 0xfffffd7eecfc7810 */ /* 0x002fc60007ffe0ff */
[----:B------:R-:W-:Y:S01]  /*47630*/  VIADD R236, R251, 0x100000 ;  /* 0x00100000fbec7836 */ /* 0x000fe20000000000 */
[----:B------:R1:W-:Y:S01]  /*47640*/  STL.64 [R1+0x1688], R250 ;  /* 0x001688fa01007387 */ /* 0x0003e20000100a00 */
[----:B------:R-:W-:-:S03]  /*47650*/  IMAD.WIDE R22, R237, 0x4, R22 ;  /* 0x00000004ed167825 */ /* 0x000fc600078e0216 */
[----:B-1----:R-:W4:Y:S04]  /*47660*/  LDL.LU.64 R250, [R1+0x3c8] ;  /* 0x0003c80001fa7983 */ /* 0x002f280000300a00 */
[----:B------:R1:W-:Y:S01]  /*47670*/  STL.64 [R1+0xd10], R84 ;  /* 0x000d105401007387 */ /* 0x0003e20000100a00 */
[----:B------:R-:W-:-:S03]  /*47680*/  IMAD.WIDE R14, R237, 0x4, R14 ;  /* 0x00000004ed0e7825 */ /* 0x000fc600078e020e */
[----:B-1----:R-:W4:Y:S01]  /*47690*/  LDL.LU.64 R84, [R1+0x3a8] ;  /* 0x0003a80001547983 */ /* 0x002f220000300a00 */
[----:B------:R-:W-:-:S04]  /*476a0*/  IMAD.WIDE R44, R237, 0x4, R44 ;  /* 0x00000004ed2c7825 */ /* 0x000fc800078e022c */
[----:B------:R-:W-:-:S04]  /*476b0*/  IMAD.WIDE R34, R237, 0x4, R34 ;  /* 0x00000004ed227825 */ /* 0x000fc800078e0222 */
[----:B------:R-:W-:-:S04]  /*476c0*/  IMAD.WIDE R80, R237, 0x4, R80 ;  /* 0x00000004ed507825 */ /* 0x000fc800078e0250 */
[----:B------:R-:W-:-:S04]  /*476d0*/  IMAD.WIDE R48, R237, 0x4, R48 ;  /* 0x00000004ed307825 */ /* 0x000fc800078e0230 */
[----:B--2---:R-:W-:-:S05]  /*476e0*/  IMAD.WIDE R26, R237, 0x4, R26 ;  /* 0x00000004ed1a7825 */ /* 0x004fca00078e021a */
[----:B------:R1:W-:Y:S04]  /*476f0*/  STL.64 [R1+0xd18], R26 ;  /* 0x000d181a01007387 */ /* 0x0003e80000100a00 */
[----:B-1----:R-:W2:Y:S01]  /*47700*/  LDL.LU.64 R26, [R1+0x3a0] ;  /* 0x0003a000011a7983 */ /* 0x002ea20000300a00 */
[----:B---3--:R-:W-:-:S04]  /*47710*/  IMAD.WIDE R230, R237, 0x4, R230 ;  /* 0x00000004ede67825 */ /* 0x008fc800078e02e6 */
[C---:B----4-:R-:W-:Y:S01]  /*47720*/  IMAD.WIDE R246, R237.reuse, 0x4, R246 ;  /* 0x00000004edf67825 */ /* 0x050fe200078e02f6 */
[----:B------:R1:W-:Y:S03]  /*47730*/  STL.64 [R1+0xd20], R230 ;  /* 0x000d20e601007387 */ /* 0x0003e60000100a00 */
[C---:B------:R-:W-:Y:S01]  /*47740*/  IMAD.WIDE R10, R237.reuse, 0x4, R10 ;  /* 0x00000004ed0a7825 */ /* 0x040fe200078e020a */
[----:B-1----:R-:W3:Y:S04]  /*47750*/  LDL.LU.64 R230, [R1+0x398] ;  /* 0x0003980001e67983 */ /* 0x002ee80000300a00 */
[----:B------:R1:W-:Y:S01]  /*47760*/  STL.64 [R1+0xd28], R246 ;  /* 0x000d28f601007387 */ /* 0x0003e20000100a00 */
[----:B------:R-:W-:-:S04]  /*47770*/  IMAD.WIDE R72, R237, 0x4, R72 ;  /* 0x00000004ed487825 */ /* 0x000fc800078e0248 */
[C---:B------:R-:W-:Y:S01]  /*47780*/  IMAD.WIDE R76, R237.reuse, 0x4, R76 ;  /* 0x00000004ed4c7825 */ /* 0x040fe200078e024c */
[----:B-1----:R-:W4:Y:S04]  /*47790*/  LDL.LU.64 R246, [R1+0x1a48] ;  /* 0x001a480001f67983 */ /* 0x002f280000300a00 */
[----:B------:R1:W-:Y:S01]  /*477a0*/  STL.64 [R1+0xd30], R10 ;  /* 0x000d300a01007387 */ /* 0x0003e20000100a00 */
[----:B------:R-:W-:-:S03]  /*477b0*/  IMAD.WIDE R74, R237, 0x4, R74 ;  /* 0x00000004ed4a7825 */ /* 0x000fc600078e024a */
[----:B-1----:R-:W4:Y:S04]  /*477c0*/  LDL.LU.64 R10, [R1+0x1a40] ;  /* 0x001a4000010a7983 */ /* 0x002f280000300a00 */
[----:B------:R1:W-:Y:S01]  /*477d0*/  STL.64 [R1+0xd38], R22 ;  /* 0x000d381601007387 */ /* 0x0003e20000100a00 */
[----:B------:R-:W-:-:S03]  /*477e0*/  IMAD.WIDE R58, R237, 0x4, R58 ;  /* 0x00000004ed3a7825 */ /* 0x000fc600078e023a */
[----:B-1----:R-:W4:Y:S04]  /*477f0*/  LDL.LU.64 R22, [R1+0x1a38] ;  /* 0x001a380001167983 */ /* 0x002f280000300a00 */
[----:B------:R1:W-:Y:S01]  /*47800*/  STL.64 [R1+0xd40], R14 ;  /* 0x000d400e01007387 */ /* 0x0003e20000100a00 */
[----:B------:R-:W-:-:S03]  /*47810*/  IMAD.WIDE R60, R237, 0x4, R60 ;  /* 0x00000004ed3c7825 */ /* 0x000fc600078e023c */
[----:B-1----:R-:W4:Y:S04]  /*47820*/  LDL.LU.64 R14, [R1+0x1a30] ;  /* 0x001a3000010e7983 */ /* 0x002f280000300a00 */
[----:B------:R1:W-:Y:S04]  /*47830*/  STL.64 [R1+0xd48], R44 ;  /* 0x000d482c01007387 */ /* 0x0003e80000100a00 */
[----:B-1----:R-:W4:Y:S04]  /*47840*/  LDL.LU.64 R44, [R1+0x1a28] ;  /* 0x001a2800012c7983 */ /* 0x002f280000300a00 */
[----:B------:R1:W-:Y:S01]  /*47850*/  STL.64 [R1+0xd50], R72 ;  /* 0x000d504801007387 */ /* 0x0003e20000100a00 */
[----:B------:R-:W-:-:S03]  /*47860*/  IMAD.WIDE R30, R237, 0x4, R30 ;  /* 0x00000004ed1e7825 */ /* 0x000fc600078e021e */
        /* <DEDUP_REMOVED lines=16> */
[----:B-1----:R-:W3:Y:S01]  /*47970*/  LDL.LU.64 R30, [R1+0x19f8] ;  /* 0x0019f800011e7983 */ /* 0x002ee20000300a00 */
[----:B------:R-:W-:-:S04]  /*47980*/  IMAD.WIDE R100, R237, 0x4, R100 ;  /* 0x00000004ed647825 */ /* 0x000fc800078e0264 */
[C---:B------:R-:W-:Y:S01]  /*47990*/  IMAD.WIDE R64, R237.reuse, 0x4, R64 ;  /* 0x00000004ed407825 */ /* 0x040fe200078e0240 */
[----:B------:R1:W-:Y:S03]  /*479a0*/  STL.64 [R1+0xd98], R100 ;  /* 0x000d986401007387 */ /* 0x0003e60000100a00 */
[C---:B------:R-:W-:Y:S01]  /*479b0*/  IMAD.WIDE R250, R237.reuse, 0x4, R250 ;  /* 0x00000004edfa7825 */ /* 0x040fe200078e02fa */
[----:B-1----:R-:W4:Y:S04]  /*479c0*/  LDL.LU.64 R100, [R1+0x328] ;  /* 0x0003280001647983 */ /* 0x002f280000300a00 */
[----:B------:R1:W-:Y:S01]  /*479d0*/  STL.64 [R1+0xda0], R64 ;  /* 0x000da04001007387 */ /* 0x0003e20000100a00 */
[----:B------:R-:W-:-:S03]  /*479e0*/  IMAD.WIDE R92, R237, 0x4, R92 ;  /* 0x00000004ed5c7825 */ /* 0x000fc600078e025c */
[----:B-1----:R-:W4:Y:S01]  /*479f0*/  LDL.LU.64 R64, [R1+0x320] ;  /* 0x0003200001407983 */ /* 0x002f220000300a00 */
[----:B------:R-:W-:-:S04]  /*47a00*/  IMAD.WIDE R46, R237, 0x4, R46 ;  /* 0x00000004ed2e7825 */ /* 0x000fc800078e022e */
[----:B------:R-:W-:-:S04]  /*47a10*/  IMAD.WIDE R84, R237, 0x4, R84 ;  /* 0x00000004ed547825 */ /* 0x000fc800078e0254 */
[----:B--2---:R-:W-:-:S04]  /*47a20*/  IMAD.WIDE R26, R237, 0x4, R26 ;  /* 0x00000004ed1a7825 */ /* 0x004fc800078e021a */
[----:B---3--:R-:W-:-:S05]  /*47a30*/  IMAD.WIDE R30, R237, 0x4, R30 ;  /* 0x00000004ed1e7825 */ /* 0x008fca00078e021e */
[----:B------:R1:W-:Y:S04]  /*47a40*/  STL.64 [R1+0xda8], R30 ;  /* 0x000da81e01007387 */ /* 0x0003e80000100a00 */
[----:B-1----:R-:W2:Y:S04]  /*47a50*/  LDL.LU.64 R30, [R1+0x318] ;  /* 0x00031800011e7983 */ /* 0x002ea80000300a00 */
[----:B------:R1:W-:Y:S02]  /*47a60*/  STL.64 [R1+0xdb0], R250 ;  /* 0x000db0fa01007387 */ /* 0x0003e40000100a00 */
[----:B-1----:R-:W-:-:S02]  /*47a70*/  IMAD.WIDE R250, R237, 0x4, R242 ;  /* 0x00000004edfa7825 */ /* 0x002fc400078e02f2 */
[----:B------:R-:W3:Y:S04]  /*47a80*/  LDL.LU.64 R242, [R1+0x19f0] ;  /* 0x0019f00001f27983 */ /* 0x000ee80000300a00 */
[----:B------:R1:W-:Y:S04]  /*47a90*/  STL.64 [R1+0xdb8], R250 ;  /* 0x000db8fa01007387 */ /* 0x0003e80000100a00 */
[----:B-1----:R-:W3:Y:S04]  /*47aa0*/  LDL.LU.64 R250, [R1+0x310] ;  /* 0x0003100001fa7983 */ /* 0x002ee80000300a00 */
[----:B------:R1:W-:Y:S04]  /*47ab0*/  STL.64 [R1+0xdc0], R92 ;  /* 0x000dc05c01007387 */ /* 0x0003e80000100a00 */
[----:B-1----:R-:W3:Y:S04]  /*47ac0*/  LDL.LU.64 R92, [R1+0x19e8] ;  /* 0x0019e800015c7983 */ /* 0x002ee80000300a00 */
[----:B------:R1:W-:Y:S04]  /*47ad0*/  STL.64 [R1+0xdc8], R46 ;  /* 0x000dc82e01007387 */ /* 0x0003e80000100a00 */
[----:B-1----:R-:W3:Y:S04]  /*47ae0*/  LDL.LU.64 R46, [R1+0x19e0] ;  /* 0x0019e000012e7983 */ /* 0x002ee80000300a00 */
[----:B------:R1:W-:Y:S04]  /*47af0*/  STL.64 [R1+0xdd0], R84 ;  /* 0x000dd05401007387 */ /* 0x0003e80000100a00 */
[----:B-1----:R-:W2:Y:S04]  /*47b00*/  LDL.LU.64 R84, [R1+0x19d8] ;  /* 0x0019d80001547983 */ /* 0x002ea80000300a00 */
[----:B------:R1:W-:Y:S04]  /*47b10*/  STL.64 [R1+0xdd8], R26 ;  /* 0x000dd81a01007387 */ /* 0x0003e80000100a00 */
[----:B-1----:R-:W3:Y:S01]  /*47b20*/  LDL.LU.64 R26, [R1+0x19d0] ;  /* 0x0019d000011a7983 */ /* 0x002ee20000300a00 */
[----:B------:R-:W-:-:S05]  /*47b30*/  IMAD.WIDE R230, R237, 0x4, R230 ;  /* 0x00000004ede67825 */ /* 0x000fca00078e02e6 */
[----:B------:R3:W-:Y:S01]  /*47b40*/  STL.64 [R1+0xde0], R230 ;  /* 0x000de0e601007387 */ /* 0x0007e20000100a00 */
[----:B------:R-:W-:-:S04]  /*47b50*/  IMAD.WIDE R106, R237, 0x4, R106 ;  /* 0x00000004ed6a7825 */ /* 0x000fc800078e026a */
[----:B------:R-:W-:-:S04]  /*47b60*/  IMAD.WIDE R110, R237, 0x4, R110 ;  /* 0x00000004ed6e7825 */ /* 0x000fc800078e026e */
[----:B------:R-:W-:-:S04]  /*47b70*/  IMAD.WIDE R108, R237, 0x4, R108 ;  /* 0x00000004ed6c7825 */ /* 0x000fc800078e026c */
[----:B----4-:R-:W-:-:S04]  /*47b80*/  IMAD.WIDE R72, R237, 0x4, R72 ;  /* 0x00000004ed487825 */ /* 0x010fc800078e0248 */
[C---:B---3--:R-:W-:Y:S02]  /*47b90*/  IMAD.WIDE R230, R237.reuse, 0x4, R26 ;  /* 0x00000004ede67825 */ /* 0x048fe400078e021a */
[----:B------:R-:W3:Y:S04]  /*47ba0*/  LDL.LU.64 R26, [R1+0x2e8] ;  /* 0x0002e800011a7983 */ /* 0x000ee80000300a00 */
[----:B------:R2:W-:Y:S02]  /*47bb0*/  STL.64 [R1+0xde8], R230 ;  /* 0x000de8e601007387 */ /* 0x0005e40000100a00 */
[C---:B--2---:R-:W-:Y:S02]  /*47bc0*/  IMAD.WIDE R230, R237.reuse, 0x4, R84 ;  /* 0x00000004ede67825 */ /* 0x044fe400078e0254 */
[----:B------:R-:W2:Y:S04]  /*47bd0*/  LDL.LU.64 R84, [R1+0x2e0] ;  /* 0x0002e00001547983 */ /* 0x000ea80000300a00 */
        /* <DEDUP_REMOVED lines=9> */
[----:B-1----:R-:W4:Y:S01]  /*47c70*/  LDL.LU.64 R72, [R1+0x19b0] ;  /* 0x0019b00001487983 */ /* 0x002f220000300a00 */
[----:B------:R-:W-:-:S04]  /*47c80*/  IMAD.WIDE R76, R237, 0x4, R76 ;  /* 0x00000004ed4c7825 */ /* 0x000fc800078e024c */
[C---:B------:R-:W-:Y:S01]  /*47c90*/  IMAD.WIDE R74, R237.reuse, 0x4, R74 ;  /* 0x00000004ed4a7825 */ /* 0x040fe200078e024a */
[----:B------:R1:W-:Y:S03]  /*47ca0*/  STL.64 [R1+0xe18], R76 ;  /* 0x000e184c01007387 */ /* 0x0003e60000100a00 */
[----:B------:R-:W-:-:S04]  /*47cb0*/  IMAD.WIDE R104, R237, 0x4, R104 ;  /* 0x00000004ed687825 */ /* 0x000fc800078e0268 */
[C---:B------:R-:W-:Y:S01]  /*47cc0*/  IMAD.WIDE R226, R237.reuse, 0x4, R226 ;  /* 0x00000004ede27825 */ /* 0x040fe200078e02e2 */
[----:B-1----:R-:W4:Y:S04]  /*47cd0*/  LDL.LU.64 R76, [R1+0x2a8] ;  /* 0x0002a800014c7983 */ /* 0x002f280000300a00 */
[----:B------:R1:W-:Y:S01]  /*47ce0*/  STL.64 [R1+0xe20], R74 ;  /* 0x000e204a01007387 */ /* 0x0003e20000100a00 */
[----:B------:R-:W-:-:S04]  /*47cf0*/  IMAD.WIDE R102, R237, 0x4, R102 ;  /* 0x00000004ed667825 */ /* 0x000fc800078e0266 */
[C---:B------:R-:W-:Y:S01]  /*47d00*/  IMAD.WIDE R100, R237.reuse, 0x4, R100 ;  /* 0x00000004ed647825 */ /* 0x040fe200078e0264 */
[----:B-1----:R-:W4:Y:S03]  /*47d10*/  LDL.LU.64 R74, [R1+0x2a0] ;  /* 0x0002a000014a7983 */ /* 0x002f260000300a00 */
[----:B------:R-:W-:-:S04]  /*47d20*/  IMAD.WIDE R64, R237, 0x4, R64 ;  /* 0x00000004ed407825 */ /* 0x000fc800078e0240 */
[----:B------:R-:W-:-:S04]  /*47d30*/  IMAD.WIDE R30, R237, 0x4, R30 ;  /* 0x00000004ed1e7825 */ /* 0x000fc800078e021e */
[----:B------:R-:W-:-:S04]  /*47d40*/  IMAD.WIDE R250, R237, 0x4, R250 ;  /* 0x00000004edfa7825 */ /* 0x000fc800078e02fa */
[----:B------:R-:W-:-:S04]  /*47d50*/  IMAD.WIDE R98, R237, 0x4, R98 ;  /* 0x00000004ed627825 */ /* 0x000fc800078e0262 */
[----:B------:R-:W-:-:S04]  /*47d60*/  IMAD.WIDE R96, R237, 0x4, R96 ;  /* 0x00000004ed607825 */ /* 0x000fc800078e0260 */
[----:B------:R-:W-:-:S04]  /*47d70*/  IMAD.WIDE R94, R237, 0x4, R94 ;  /* 0x00000004ed5e7825 */ /* 0x000fc800078e025e */
[----:B---3--:R-:W-:-:S04]  /*47d80*/  IMAD.WIDE R26, R237, 0x4, R26 ;  /* 0x00000004ed1a7825 */ /* 0x008fc800078e021a */
[----:B--2---:R-:W-:-:S04]  /*47d90*/  IMAD.WIDE R84, R237, 0x4, R84 ;  /* 0x00000004ed547825 */ /* 0x004fc800078e0254 */
[----:B----4-:R-:W-:-:S04]  /*47da0*/  IMAD.WIDE R106, R237, 0x4, R106 ;  /* 0x00000004ed6a7825 */ /* 0x010fc800078e026a */
[----:B------:R-:W-:-:S05]  /*47db0*/  IMAD.WIDE R72, R237, 0x4, R72 ;  /* 0x00000004ed487825 */ /* 0x000fca00078e0248 */
[----:B------:R1:W-:Y:S04]  /*47dc0*/  STL.64 [R1+0xe28], R72 ;  /* 0x000e284801007387 */ /* 0x0003e80000100a00 */
[----:B-1----:R-:W2:Y:S04]  /*47dd0*/  LDL.LU.64 R72, [R1+0x298] ;  /* 0x0002980001487983 */ /* 0x002ea80000300a00 */
[----:B------:R1:W-:Y:S04]  /*47de0*/  STL.64 [R1+0xe30], R106 ;  /* 0x000e306a01007387 */ /* 0x0003e80000100a00 */
[----:B-1----:R-:W3:Y:S04]  /*47df0*/  LDL.LU.64 R106, [R1+0x19a8] ;  /* 0x0019a800016a7983 */ /* 0x002ee80000300a00 */
[----:B------:R1:W-:Y:S04]  /*47e00*/  STL.64 [R1+0xe38], R104 ;  /* 0x000e386801007387 */ /* 0x0003e80000100a00 */
[----:B-1----:R-:W4:Y:S04]  /*47e10*/  LDL.LU.64 R104, [R1+0x19a0] ;  /* 0x0019a00001687983 */ /* 0x002f280000300a00 */
[----:B------:R1:W-:Y:S04]  /*47e20*/  STL.64 [R1+0xe40], R226 ;  /* 0x000e40e201007387 */ /* 0x0003e80000100a00 */
[----:B-1----:R-:W3:Y:S04]  /*47e30*/  LDL.LU.64 R226, [R1+0x290] ;  /* 0x0002900001e27983 */ /* 0x002ee80000300a00 */
        /* <DEDUP_REMOVED lines=9> */
[----:B-1----:R-:W-:-:S02]  /*47ed0*/  IMAD.WIDE R250, R237, 0x4, R46 ;  /* 0x00000004edfa7825 */ /* 0x002fc400078e022e */
[----:B------:R-:W4:Y:S04]  /*47ee0*/  LDL.LU.64 R46, [R1+0x258] ;  /* 0x00025800012e7983 */ /* 0x000f280000300a00 */
        /* <DEDUP_REMOVED lines=24> */
[----:B------:R-:W-:-:S04]  /*48070*/  IMAD.WIDE R4, R237, 0x4, R4 ;  /* 0x00000004ed047825 */ /* 0x000fc800078e0204 */
[----:B--2---:R-:W-:-:S04]  /*48080*/  IMAD.WIDE R72, R237, 0x4, R72 ;  /* 0x00000004ed487825 */ /* 0x004fc800078e0248 */
[----:B---3--:R-:W-:-:S04]  /*48090*/  IMAD.WIDE R226, R237, 0x4, R226 ;  /* 0x00000004ede27825 */ /* 0x008fc800078e02e2 */
[----:B----4-:R-:W-:-:S04]  /*480a0*/  IMAD.WIDE R64, R237, 0x4, R64 ;  /* 0x00000004ed407825 */ /* 0x010fc800078e0240 */
[----:B------:R-:W-:-:S04]  /*480b0*/  IMAD.WIDE R30, R237, 0x4, R30 ;  /* 0x00000004ed1e7825 */ /* 0x000fc800078e021e */
[----:B------:R-:W-:-:S04]  /*480c0*/  IMAD.WIDE R46, R237, 0x4, R46 ;  /* 0x00000004ed2e7825 */ /* 0x000fc800078e022e */
[----:B------:R-:W-:-:S04]  /*480d0*/  IMAD.WIDE R250, R237, 0x4, R250 ;  /* 0x00000004edfa7825 */ /* 0x000fc800078e02fa */
        /* <DEDUP_REMOVED lines=33> */
[----:B------:R1:W-:Y:S02]  /*482f0*/  STL.64 [R1+0xf28], R250 ;  /* 0x000f28fa01007387 */ /* 0x0003e40000100a00 */
[----:B-1----:R-:W-:-:S02]  /*48300*/  IMAD.WIDE R250, R237, 0x4, R48 ;  /* 0x00000004edfa7825 */ /* 0x002fc400078e0230 */
[----:B------:R-:W3:Y:S04]  /*48310*/  LDL.LU.64 R48, [R1+0x1918] ;  /* 0x0019180001307983 */ /* 0x000ee80000300a00 */
[----:B------:R1:W-:Y:S02]  /*48320*/  STL.64 [R1+0xf30], R250 ;  /* 0x000f30fa01007387 */ /* 0x0003e40000100a00 */
[C---:B-1----:R-:W-:Y:S02]  /*48330*/  IMAD.WIDE R250, R237.reuse, 0x4, R62 ;  /* 0x00000004edfa7825 */ /* 0x042fe400078e023e */
[----:B------:R-:W3:Y:S04]  /*48340*/  LDL.LU.64 R62, [R1+0x1910] ;  /* 0x00191000013e7983 */ /* 0x000ee80000300a00 */
[----:B------:R1:W-:Y:S02]  /*48350*/  STL.64 [R1+0xf38], R250 ;  /* 0x000f38fa01007387 */ /* 0x0003e40000100a00 */
[----:B-1----:R-:W-:-:S02]  /*48360*/  IMAD.WIDE R250, R237, 0x4, R36 ;  /* 0x00000004edfa7825 */ /* 0x002fc400078e0224 */
[----:B------:R-:W3:Y:S04]  /*48370*/  LDL.LU.64 R36, [R1+0x1908] ;  /* 0x0019080001247983 */ /* 0x000ee80000300a00 */
[----:B------:R1:W-:Y:S02]  /*48380*/  STL.64 [R1+0xf40], R250 ;  /* 0x000f40fa01007387 */ /* 0x0003e40000100a00 */
[C---:B-1----:R-:W-:Y:S02]  /*48390*/  IMAD.WIDE R250, R237.reuse, 0x4, R82 ;  /* 0x00000004edfa7825 */ /* 0x042fe400078e0252 */
[----:B------:R-:W3:Y:S04]  /*483a0*/  LDL.LU.64 R82, [R1+0x1900] ;  /* 0x0019000001527983 */ /* 0x000ee80000300a00 */
[----:B------:R1:W-:Y:S01]  /*483b0*/  STL.64 [R1+0xf48], R250 ;  /* 0x000f48fa01007387 */ /* 0x0003e20000100a00 */
[----:B------:R-:W-:-:S04]  /*483c0*/  IMAD.WIDE R230, R237, 0x4, R230 ;  /* 0x00000004ede67825 */ /* 0x000fc800078e02e6 */
[----:B--2---:R-:W-:-:S04]  /*483d0*/  IMAD.WIDE R84, R237, 0x4, R84 ;  /* 0x00000004ed547825 */ /* 0x004fc800078e0254 */
[C---:B-1----:R-:W-:Y:S02]  /*483e0*/  IMAD.WIDE R250, R237.reuse, 0x4, R26 ;  /* 0x00000004edfa7825 */ /* 0x042fe400078e021a */
[----:B------:R-:W2:Y:S04]  /*483f0*/  LDL.LU.64 R26, [R1+0x168] ;  /* 0x00016800011a7983 */ /* 0x000ea80000300a00 */
[----:B------:R1:W-:Y:S01]  /*48400*/  STL.64 [R1+0xf50], R250 ;  /* 0x000f50fa01007387 */ /* 0x0003e20000100a00 */
[----:B------:R-:W-:-:S04]  /*48410*/  IMAD.WIDE R80, R237, 0x4, R80 ;  /* 0x00000004ed507825 */ /* 0x000fc800078e0250 */
[C---:B------:R-:W-:Y:S01]  /*48420*/  IMAD.WIDE R52, R237.reuse, 0x4, R52 ;  /* 0x00000004ed347825 */ /* 0x040fe200078e0234 */
[----:B-1----:R-:W2:Y:S04]  /*48430*/  LDL.LU.64 R250, [R1+0x160] ;  /* 0x0001600001fa7983 */ /* 0x002ea80000300a00 */
[----:B------:R1:W-:Y:S01]  /*48440*/  STL.64 [R1+0xf58], R230 ;  /* 0x000f58e601007387 */ /* 0x0003e20000100a00 */
[----:B------:R-:W-:-:S04]  /*48450*/  IMAD.WIDE R50, R237, 0x4, R50 ;  /* 0x00000004ed327825 */ /* 0x000fc800078e0232 */
[C---:B------:R-:W-:Y:S01]  /*48460*/  IMAD.WIDE R78, R237.reuse, 0x4, R78 ;  /* 0x00000004ed4e7825 */ /* 0x040fe200078e024e */
[----:B-1----:R-:W2:Y:S04]  /*48470*/  LDL.LU.64 R230, [R1+0x158] ;  /* 0x0001580001e67983 */ /* 0x002ea80000300a00 */
[----:B------:R1:W-:Y:S04]  /*48480*/  STL.64 [R1+0xf60], R84 ;  /* 0x000f605401007387 */ /* 0x0003e80000100a00 */
[----:B-1----:R-:W2:Y:S01]  /*48490*/  LDL.LU.64 R84, [R1+0x18f8] ;  /* 0x0018f80001547983 */ /* 0x002ea20000300a00 */
[----:B----4-:R-:W-:-:S04]  /*484a0*/  IMAD.WIDE R76, R237, 0x4, R76 ;  /* 0x00000004ed4c7825 */ /* 0x010fc800078e024c */
[----:B------:R-:W-:-:S04]  /*484b0*/  IMAD.WIDE R34, R237, 0x4, R34 ;  /* 0x00000004ed227825 */ /* 0x000fc800078e0222 */
[----:B------:R-:W-:-:S04]  /*484c0*/  IMAD.WIDE R70, R237, 0x4, R70 ;  /* 0x00000004ed467825 */ /* 0x000fc800078e0246 */
[----:B---3--:R-:W-:-:S04]  /*484d0*/  IMAD.WIDE R74, R237, 0x4, R74 ;  /* 0x00000004ed4a7825 */ /* 0x008fc800078e024a */
[----:B------:R-:W-:-:S04]  /*484e0*/  IMAD.WIDE R68, R237, 0x4, R68 ;  /* 0x00000004ed447825 */ /* 0x000fc800078e0244 */
[----:B------:R-:W-:-:S04]  /*484f0*/  IMAD.WIDE R72, R237, 0x4, R72 ;  /* 0x00000004ed487825 */ /* 0x000fc800078e0248 */
[----:B------:R-:W-:-:S04]  /*48500*/  IMAD.WIDE R66, R237, 0x4, R66 ;  /* 0x00000004ed427825 */ /* 0x000fc800078e0242 */
[----:B------:R-:W-:-:S04]  /*48510*/  IMAD.WIDE R64, R237, 0x4, R64 ;  /* 0x00000004ed407825 */ /* 0x000fc800078e0240 */
[----:B------:R-:W-:-:S04]  /*48520*/  IMAD.WIDE R30, R237, 0x4, R30 ;  /* 0x00000004ed1e7825 */ /* 0x000fc800078e021e */
[----:B------:R-:W-:-:S04]  /*48530*/  IMAD.WIDE R36, R237, 0x4, R36 ;  /* 0x00000004ed247825 */ /* 0x000fc800078e0224 */
[----:B------:R-:W-:-:S05]  /*48540*/  IMAD.WIDE R82, R237, 0x4, R82 ;  /* 0x00000004ed527825 */ /* 0x000fca00078e0252 */
        /* <DEDUP_REMOVED lines=31> */
[----:B------:R-:W-:-:S04]  /*48740*/  IMAD.WIDE R60, R237, 0x4, R60 ;  /* 0x00000004ed3c7825 */ /* 0x000fc800078e023c */
[----:B------:R-:W-:-:S04]  /*48750*/  IMAD.WIDE R228, R237, 0x4, R228 ;  /* 0x00000004ede47825 */ /* 0x000fc800078e02e4 */
[----:B------:R-:W-:-:S04]  /*48760*/  IMAD.WIDE R8, R237, 0x4, R8 ;  /* 0x00000004ed087825 */ /* 0x000fc800078e0208 */
[----:B------:R-:W-:-:S04]  /*48770*/  IMAD.WIDE R12, R237, 0x4, R12 ;  /* 0x00000004ed0c7825 */ /* 0x000fc800078e020c */
[----:B--2---:R-:W-:-:S04]  /*48780*/  IMAD.WIDE R26, R237, 0x4, R26 ;  /* 0x00000004ed1a7825 */ /* 0x004fc800078e021a */
[----:B------:R-:W-:-:S04]  /*48790*/  IMAD.WIDE R250, R237, 0x4, R250 ;  /* 0x00000004edfa7825 */ /* 0x000fc800078e02fa */
[----:B------:R-:W-:-:S04]  /*487a0*/  IMAD.WIDE R230, R237, 0x4, R230 ;  /* 0x00000004ede67825 */ /* 0x000fc800078e02e6 */
[----:B------:R-:W-:-:S04]  /*487b0*/  IMAD.WIDE R48, R237, 0x4, R48 ;  /* 0x00000004ed307825 */ /* 0x000fc800078e0230 */
[----:B---3--:R-:W-:-:S05]  /*487c0*/  IMAD.WIDE R30, R237, 0x4, R30 ;  /* 0x00000004ed1e7825 */ /* 0x008fca00078e021e */
[----:B------:R1:W-:Y:S04]  /*487d0*/  STL.64 [R1+0xfe0], R30 ;  /* 0x000fe01e01007387 */ /* 0x0003e80000100a00 */
[----:B-1----:R-:W2:Y:S04]  /*487e0*/  LDL.LU.64 R30, [R1+0xa8] ;  /* 0x0000a800011e7983 */ /* 0x002ea80000300a00 */
        /* <DEDUP_REMOVED lines=18> */
[----:B------:R-:W-:-:S04]  /*48910*/  IMAD.WIDE R58, R237, 0x4, R58 ;  /* 0x00000004ed3a7825 */ /* 0x000fc800078e023a */
[C---:B------:R-:W-:Y:S01]  /*48920*/  IMAD.WIDE R56, R237.reuse, 0x4, R56 ;  /* 0x00000004ed387825 */ /* 0x040fe200078e0238 */
[----:B------:R1:W-:Y:S03]  /*48930*/  STL.64 [R1+0x1030], R58 ;  /* 0x0010303a01007387 */ /* 0x0003e60000100a00 */
[----:B------:R-:W-:-:S04]  /*48940*/  IMAD.WIDE R54, R237, 0x4, R54 ;  /* 0x00000004ed367825 */ /* 0x000fc800078e0236 */
[C---:B------:R-:W-:Y:S01]  /*48950*/  IMAD.WIDE R244, R237.reuse, 0x4, R244 ;  /* 0x00000004edf47825 */ /* 0x040fe200078e02f4 */
[----:B-1----:R-:W3:Y:S03]  /*48960*/  LDL.LU.64 R58, [R1+0x1858] ;  /* 0x00185800013a7983 */ /* 0x002ee60000300a00 */
[C---:B------:R-:W-:Y:S01]  /*48970*/  IMAD.WIDE R52, R237.reuse, 0x4, R52 ;  /* 0x00000004ed347825 */ /* 0x040fe200078e0234 */
[----:B------:R1:W-:Y:S03]  /*48980*/  STL.64 [R1+0x1038], R56 ;  /* 0x0010383801007387 */ /* 0x0003e60000100a00 */
[----:B----4-:R-:W-:-:S04]  /*48990*/  IMAD.WIDE R50, R237, 0x4, R50 ;  /* 0x00000004ed327825 */ /* 0x010fc800078e0232 */
        /* <DEDUP_REMOVED lines=18> */
[----:B------:R-:W-:-:S04]  /*48ac0*/  IMAD.WIDE R28, R237, 0x4, R28 ;  /* 0x00000004ed1c7825 */ /* 0x000fc800078e021c */
[----:B--2---:R-:W-:-:S04]  /*48ad0*/  IMAD.WIDE R230, R237, 0x4, R230 ;  /* 0x00000004ede67825 */ /* 0x004fc800078e02e6 */
[----:B---3--:R-:W-:-:S05]  /*48ae0*/  IMAD.WIDE R48, R237, 0x4, R48 ;  /* 0x00000004ed307825 */ /* 0x008fca00078e0230 */
[----:B------:R1:W-:Y:S04]  /*48af0*/  STL.64 [R1+0x1060], R48 ;  /* 0x0010603001007387 */ /* 0x0003e80000100a00 */
[----:B-1----:R-:W2:Y:S04]  /*48b00*/  LDL.LU.64 R48, [R1+0x1828] ;  /* 0x0018280001307983 */ /* 0x002ea80000300a00 */
[----:B------:R1:W-:Y:S04]  /*48b10*/  STL.64 [R1+0x1068], R46 ;  /* 0x0010682e01007387 */ /* 0x0003e80000100a00 */
[----:B-1----:R-:W3:Y:S04]  /*48b20*/  LDL.LU.64 R46, [R1+0x1820] ;  /* 0x00182000012e7983 */ /* 0x002ee80000300a00 */
[----:B------:R1:W-:Y:S04]  /*48b30*/  STL.64 [R1+0x1070], R44 ;  /* 0x0010702c01007387 */ /* 0x0003e80000100a00 */
[----:B-1----:R-:W4:Y:S04]  /*48b40*/  LDL.LU.64 R44, [R1+0x1818] ;  /* 0x00181800012c7983 */ /* 0x002f280000300a00 */
        /* <DEDUP_REMOVED lines=17> */
[----:B-1----:R-:W4:Y:S01]  /*48c60*/  LDL.LU.64 R28, [R1+0x17d0] ;  /* 0x0017d000011c7983 */ /* 0x002f220000300a00 */
[----:B------:R-:W-:-:S04]  /*48c70*/  IMAD.WIDE R32, R237, 0x4, R32 ;  /* 0x00000004ed207825 */ /* 0x000fc800078e0220 */
        /* <DEDUP_REMOVED lines=12> */
[----:B-1----:R-:W2:Y:S01]  /*48d40*/  LDL.LU.64 R30, [R1+0x17b8] ;  /* 0x0017b800011e7983 */ /* 0x002ea20000300a00 */
[----:B------:R-:W-:-:S04]  /*48d50*/  IMAD.WIDE R16, R237, 0x4, R16 ;  /* 0x00000004ed107825 */ /* 0x000fc800078e0210 */
[----:B------:R-:W-:-:S04]  /*48d60*/  IMAD.WIDE R250, R237, 0x4, R250 ;  /* 0x00000004edfa7825 */ /* 0x000fc800078e02fa */
[----:B----4-:R-:W-:-:S05]  /*48d70*/  IMAD.WIDE R28, R237, 0x4, R28 ;  /* 0x00000004ed1c7825 */ /* 0x010fca00078e021c */
        /* <DEDUP_REMOVED lines=15> */
[----:B---3--:R-:W-:-:S02]  /*48e70*/  IMAD.WIDE R250, R237, 0x4, R14 ;  /* 0x00000004edfa7825 */ /* 0x008fc400078e020e */
[----:B------:R-:W3:Y:S04]  /*48e80*/  LDL.LU.64 R14, [R1+0x1778] ;  /* 0x00177800010e7983 */ /* 0x000ee80000300a00 */
[----:B------:R1:W-:Y:S02]  /*48e90*/  STL.64 [R1+0x1118], R250 ;  /* 0x001118fa01007387 */ /* 0x0003e40000100a00 */
[C---:B-1----:R-:W-:Y:S02]  /*48ea0*/  IMAD.WIDE R250, R237.reuse, 0x4, R12 ;  /* 0x00000004edfa7825 */ /* 0x042fe400078e020c */
[----:B------:R-:W3:Y:S04]  /*48eb0*/  LDL.LU.64 R12, [R1+0x1770] ;  /* 0x00177000010c7983 */ /* 0x000ee80000300a00 */
[----:B------:R1:W-:Y:S02]  /*48ec0*/  STL.64 [R1+0x1120], R250 ;  /* 0x001120fa01007387 */ /* 0x0003e40000100a00 */
[----:B-1----:R-:W-:-:S02]  /*48ed0*/  IMAD.WIDE R250, R237, 0x4, R2 ;  /* 0x00000004edfa7825 */ /* 0x002fc400078e0202 */
[----:B------:R-:W2:Y:S04]  /*48ee0*/  LDL.LU.64 R2, [R1+0x1768] ;  /* 0x0017680001027983 */ /* 0x000ea80000300a00 */
[----:B------:R1:W-:Y:S02]  /*48ef0*/  STL.64 [R1+0x1128], R250 ;  /* 0x001128fa01007387 */ /* 0x0003e40000100a00 */
[C---:B-1----:R-:W-:Y:S02]  /*48f00*/  IMAD.WIDE R250, R237.reuse, 0x4, R10 ;  /* 0x00000004edfa7825 */ /* 0x042fe400078e020a */
[----:B------:R-:W3:Y:S04]  /*48f10*/  LDL.LU.64 R10, [R1+0x1760] ;  /* 0x00176000010a7983 */ /* 0x000ee80000300a00 */
[----:B------:R1:W-:Y:S02]  /*48f20*/  STL.64 [R1+0x1130], R250 ;  /* 0x001130fa01007387 */ /* 0x0003e40000100a00 */
[----:B-1----:R-:W-:-:S02]  /*48f30*/  IMAD.WIDE R250, R237, 0x4, R216 ;  /* 0x00000004edfa7825 */ /* 0x002fc400078e02d8 */
[----:B------:R-:W4:Y:S04]  /*48f40*/  LDL.LU.64 R216, [R1+0x1758] ;  /* 0x0017580001d87983 */ /* 0x000f280000300a00 */
[----:B------:R1:W-:Y:S02]  /*48f50*/  STL.64 [R1+0x1138], R250 ;  /* 0x001138fa01007387 */ /* 0x0003e40000100a00 */
[C---:B-1----:R-:W-:Y:S02]  /*48f60*/  IMAD.WIDE R250, R237.reuse, 0x4, R232 ;  /* 0x00000004edfa7825 */ /* 0x042fe400078e02e8 */
[----:B------:R-:W3:Y:S04]  /*48f70*/  LDL.LU.64 R232, [R1+0x1750] ;  /* 0x0017500001e87983 */ /* 0x000ee80000300a00 */
[----:B------:R1:W-:Y:S02]  /*48f80*/  STL.64 [R1+0x1140], R250 ;  /* 0x001140fa01007387 */ /* 0x0003e40000100a00 */
[----:B-1----:R-:W-:-:S04]  /*48f90*/  IMAD.WIDE R250, R237, 0x4, R248 ;  /* 0x00000004edfa7825 */ /* 0x002fc800078e02f8 */
        /* <DEDUP_REMOVED lines=31> */
[C---:B--2---:R-:W-:Y:S02]  /*49190*/  IMAD.WIDE R248, R237.reuse, 0x4, R2 ;  /* 0x00000004edf87825 */ /* 0x044fe400078e0202 */
[----:B------:R-:W2:Y:S04]  /*491a0*/  LDL.LU.64 R2, [R1+0x1748] ;  /* 0x0017480001027983 */ /* 0x000ea80000300a00 */
[----:B------:R1:W-:Y:S02]  /*491b0*/  STL.64 [R1+0x1148], R250 ;  /* 0x001148fa01007387 */ /* 0x0003e40000100a00 */
[C---:B-1----:R-:W-:Y:S02]  /*491c0*/  IMAD.WIDE R250, R237.reuse, 0x4, R4 ;  /* 0x00000004edfa7825 */ /* 0x042fe400078e0204 */
[----:B------:R-:W2:Y:S04]  /*491d0*/  LDL.LU.64 R4, [R1+0x1740] ;  /* 0x0017400001047983 */ /* 0x000ea80000300a00 */
[----:B------:R1:W-:Y:S02]  /*491e0*/  STL.64 [R1+0x1150], R248 ;  /* 0x001150f801007387 */ /* 0x0003e40000100a00 */
[----:B-1----:R-:W-:-:S02]  /*491f0*/  IMAD.WIDE R248, R237, 0x4, R8 ;  /* 0x00000004edf87825 */ /* 0x002fc400078e0208 */
[----:B------:R-:W2:Y:S04]  /*49200*/  LDL.LU.64 R8, [R1+0x1738] ;  /* 0x0017380001087983 */ /* 0x000ea80000300a00 */
[----:B------:R1:W-:Y:S02]  /*49210*/  STL.64 [R1+0x1158], R250 ;  /* 0x001158fa01007387 */ /* 0x0003e40000100a00 */
[C---:B-1----:R-:W-:Y:S02]  /*49220*/  IMAD.WIDE R250, R237.reuse, 0x4, R242 ;  /* 0x00000004edfa7825 */ /* 0x042fe400078e02f2 */
[----:B------:R-:W2:Y:S04]  /*49230*/  LDL.LU.64 R242, [R1+0x1730] ;  /* 0x0017300001f27983 */ /* 0x000ea80000300a00 */
[----:B------:R1:W-:Y:S01]  /*49240*/  STL.64 [R1+0x1160], R248 ;  /* 0x001160f801007387 */ /* 0x0003e20000100a00 */
[----:B---3--:R-:W-:-:S03]  /*49250*/  IMAD.WIDE R232, R237, 0x4, R232 ;  /* 0x00000004ede87825 */ /* 0x008fc600078e02e8 */
[----:B------:R-:W-:Y:S01]  /*49260*/  STL.64 [R1+0x1168], R250 ;  /* 0x001168fa01007387 */ /* 0x000fe20000100a00 */
[----:B-1----:R-:W-:-:S04]  /*49270*/  IMAD.WIDE R248, R237, 0x4, R246 ;  /* 0x00000004edf87825 */ /* 0x002fc800078e02f6 */
[C---:B------:R-:W-:Y:S01]  /*49280*/  IMAD.WIDE R246, R237.reuse, 0x4, R6 ;  /* 0x00000004edf67825 */ /* 0x040fe200078e0206 */
[----:B------:R-:W-:Y:S03]  /*49290*/  STL.64 [R1+0x1170], R248 ;  /* 0x001170f801007387 */ /* 0x000fe60000100a00 */
[C---:B------:R-:W-:Y:S01]  /*492a0*/  IMAD.WIDE R6, R237.reuse, 0x4, R238 ;  /* 0x00000004ed067825 */ /* 0x040fe200078e02ee */
[----:B------:R-:W-:Y:S01]  /*492b0*/  STL.64 [R1+0x1178], R246 ;  /* 0x001178f601007387 */ /* 0x000fe20000100a00 */
[----:B------:R-:W1:Y:S03]  /*492c0*/  LDC R239, c[0x0][0x230] ;  /* 0x00008c00ffef7b82 */ /* 0x000e660000000800 */
[----:B------:R3:W-:Y:S04]  /*492d0*/  STL.64 [R1+0x1180], R6 ;  /* 0x0011800601007387 */ /* 0x0007e80000100a00 */
[----:B------:R4:W-:Y:S04]  /*492e0*/  STL.64 [R1+0x1188], R234 ;  /* 0x001188ea01007387 */ /* 0x0009e80000100a00 */
[----:B------:R-:W-:Y:S01]  /*492f0*/  STL.64 [R1+0x1190], R232 ;  /* 0x001190e801007387 */ /* 0x000fe20000100a00 */
[----:B---3--:R-:W-:-:S04]  /*49300*/  IMAD.WIDE R6, R237, 0x4, R230 ;  /* 0x00000004ed067825 */ /* 0x008fc800078e02e6 */
[C---:B------:R-:W-:Y:S01]  /*49310*/  IMAD.WIDE R250, R237.reuse, 0x4, R138 ;  /* 0x00000004edfa7825 */ /* 0x040fe200078e028a */
[----:B------:R3:W-:Y:S01]  /*49320*/  STL.64 [R1+0x1198], R6 ;  /* 0x0011980601007387 */ /* 0x0007e20000100a00 */
[----:B----4-:R-:W4:Y:S03]  /*49330*/  LDC R235, c[0x0][0x230] ;  /* 0x00008c00ffeb7b82 */ /* 0x010f260000000800 */
[----:B------:R-:W-:Y:S04]  /*49340*/  STL.64 [R1+0x11a0], R228 ;  /* 0x0011a0e401007387 */ /* 0x000fe80000100a00 */
[----:B------:R-:W-:Y:S01]  /*49350*/  STL.64 [R1+0x11a8], R226 ;  /* 0x0011a8e201007387 */ /* 0x000fe20000100a00 */
[C---:B------:R-:W-:Y:S01]  /*49360*/  IMAD.WIDE R248, R237.reuse, 0x4, R88 ;  /* 0x00000004edf87825 */ /* 0x040fe200078e0258 */
[----:B------:R-:W4:Y:S03]  /*49370*/  LDC R234, c[0x0][0x230] ;  /* 0x00008c00ffea7b82 */ /* 0x000f260000000800 */
[----:B---3--:R-:W-:-:S05]  /*49380*/  IMAD.WIDE R6, R237, 0x4, R224 ;  /* 0x00000004ed067825 */ /* 0x008fca00078e02e0 */
[----:B------:R3:W-:Y:S04]  /*49390*/  STL.64 [R1+0x11b0], R6 ;  /* 0x0011b00601007387 */ /* 0x0007e80000100a00 */
[----:B------:R-:W-:Y:S01]  /*493a0*/  STL.64 [R1+0x11b8], R222 ;  /* 0x0011b8de01007387 */ /* 0x000fe20000100a00 */
[----:B---3--:R-:W-:-:S04]  /*493b0*/  IMAD.WIDE R6, R237, 0x4, R218 ;  /* 0x00000004ed067825 */ /* 0x008fc800078e02da */
[C---:B------:R-:W-:Y:S01]  /*493c0*/  IMAD.WIDE R218, R237.reuse, 0x4, R216 ;  /* 0x00000004edda7825 */ /* 0x040fe200078e02d8 */
[----:B------:R-:W-:Y:S03]  /*493d0*/  STL.64 [R1+0x11c0], R220 ;  /* 0x0011c0dc01007387 */ /* 0x000fe60000100a00 */
[C---:B------:R-:W-:Y:S01]  /*493e0*/  IMAD.WIDE R216, R237.reuse, 0x4, R34 ;  /* 0x00000004edd87825 */ /* 0x040fe200078e0222 */
[----:B------:R-:W-:Y:S03]  /*493f0*/  STL.64 [R1+0x11d0], R218 ;  /* 0x0011d0da01007387 */ /* 0x000fe60000100a00 */
[C---:B------:R-:W-:Y:S01]  /*49400*/  IMAD.WIDE R34, R237.reuse, 0x4, R60 ;  /* 0x00000004ed227825 */ /* 0x040fe200078e023c */
[----:B------:R-:W-:Y:S04]  /*49410*/  STL.64 [R1+0x11c8], R6 ;  /* 0x0011c80601007387 */ /* 0x000fe80000100a00 */
[----:B------:R-:W-:Y:S04]  /*49420*/  STL.64 [R1+0x11d8], R216 ;  /* 0x0011d8d801007387 */ /* 0x000fe80000100a00 */
[----:B------:R3:W-:Y:S04]  /*49430*/  STL.64 [R1+0x1690], R6 ;  /* 0x0016900601007387 */ /* 0x0007e80000100a00 */
[----:B------:R1:W-:Y:S01]  /*49440*/  STL.64 [R1+0x11e0], R34 ;  /* 0x0011e02201007387 */ /* 0x0003e20000100a00 */
[----:B---3--:R-:W-:-:S04]  /*49450*/  IMAD.WIDE R6, R237, 0x4, R112 ;  /* 0x00000004ed067825 */ /* 0x008fc800078e0270 */
[----:B-1----:R-:W-:-:S05]  /*49460*/  IMAD.WIDE R34, R237, 0x4, R86 ;  /* 0x00000004ed227825 */ /* 0x002fca00078e0256 */
[----:B------:R1:W-:Y:S04]  /*49470*/  STL.64 [R1+0x11e8], R34 ;  /* 0x0011e82201007387 */ /* 0x0003e80000100a00 */
[----:B------:R-:W-:Y:S04]  /*49480*/  STL.64 [R1+0x16a0], R164 ;  /* 0x0016a0a401007387 */ /* 0x000fe80000100a00 */
[----:B------:R-:W-:Y:S04]  /*49490*/  STL.64 [R1+0x16a8], R190 ;  /* 0x0016a8be01007387 */ /* 0x000fe80000100a00 */
[----:B------:R-:W-:Y:S01]  /*494a0*/  STL.64 [R1+0x11f0], R6 ;  /* 0x0011f00601007387 */ /* 0x000fe20000100a00 */
[----:B-1----:R-:W-:-:S03]  /*494b0*/  IMAD.WIDE R34, R237, 0x4, R36 ;  /* 0x00000004ed227825 */ /* 0x002fc600078e0224 */
[----:B------:R1:W-:Y:S04]  /*494c0*/  STL.64 [R1+0x16b0], R6 ;  /* 0x0016b00601007387 */ /* 0x0003e80000100a00 */
[----:B------:R-:W-:Y:S04]  /*494d0*/  STL.64 [R1+0x11f8], R250 ;  /* 0x0011f8fa01007387 */ /* 0x000fe80000100a00 */
[----:B------:R-:W-:Y:S01]  /*494e0*/  STL.64 [R1+0x16b8], R250 ;  /* 0x0016b8fa01007387 */ /* 0x000fe20000100a00 */
[----:B-1----:R-:W-:-:S03]  /*494f0*/  IMAD.WIDE R6, R237, 0x4, R62 ;  /* 0x00000004ed067825 */ /* 0x002fc600078e023e */
[----:B------:R-:W-:Y:S04]  /*49500*/  STL.64 [R1+0x1218], R34 ;  /* 0x0012182201007387 */ /* 0x000fe80000100a00 */
[----:B------:R1:W-:Y:S04]  /*49510*/  STL.64 [R1+0x1220], R6 ;  /* 0x0012200601007387 */ /* 0x0003e80000100a00 */
[----:B------:R-:W-:Y:S04]  /*49520*/  STL.64 [R1+0x16c0], R166 ;  /* 0x0016c0a601007387 */ /* 0x000fe80000100a00 */
[----:B------:R-:W-:Y:S04]  /*49530*/  STL.64 [R1+0x1228], R248 ;  /* 0x001228f801007387 */ /* 0x000fe80000100a00 */
[----:B------:R3:W-:Y:S01]  /*49540*/  STL.64 [R1+0x16c8], R248 ;  /* 0x0016c8f801007387 */ /* 0x0007e20000100a00 */
[----:B-1----:R-:W-:-:S03]  /*49550*/  IMAD.WIDE R6, R237, 0x4, R38 ;  /* 0x00000004ed067825 */ /* 0x002fc600078e0226 */
[----:B------:R-:W-:Y:S04]  /*49560*/  STL.64 [R1+0x1230], R114 ;  /* 0x0012307201007387 */ /* 0x000fe80000100a00 */
[----:B------:R-:W-:Y:S04]  /*49570*/  STL.64 [R1+0x16d0], R114 ;  /* 0x0016d07201007387 */ /* 0x000fe80000100a00 */
[----:B------:R-:W-:Y:S01]  /*49580*/  STL.64 [R1+0x1238], R140 ;  /* 0x0012388c01007387 */ /* 0x000fe20000100a00 */
[----:B---3--:R-:W-:-:S03]  /*49590*/  IMAD.WIDE R248, R237, 0x4, R64 ;  /* 0x00000004edf87825 */ /* 0x008fc600078e0240 */
[----:B------:R-:W-:Y:S04]  /*495a0*/  STL.64 [R1+0x16d8], R140 ;  /* 0x0016d88c01007387 */ /* 0x000fe80000100a00 */
[----:B------:R-:W-:Y:S04]  /*495b0*/  STL.64 [R1+0x1248], R192 ;  /* 0x001248c001007387 */ /* 0x000fe80000100a00 */
[----:B------:R1:W-:Y:S04]  /*495c0*/  STL.64 [R1+0x1258], R6 ;  /* 0x0012580601007387 */ /* 0x0003e80000100a00 */
[----:B------:R-:W-:Y:S01]  /*495d0*/  STL.64 [R1+0x16e0], R192 ;  /* 0x0016e0c001007387 */ /* 0x000fe20000100a00 */
[----:B------:R-:W-:-:S03]  /*495e0*/  IMAD.WIDE R88, R237, 0x4, R194 ;  /* 0x00000004ed587825 */ /* 0x000fc600078e02c2 */
[----:B------:R-:W-:Y:S04]  /*495f0*/  STL.64 [R1+0x1260], R248 ;  /* 0x001260f801007387 */ /* 0x000fe80000100a00 */
[----:B------:R-:W-:Y:S01]  /*49600*/  STL.64 [R1+0x16f0], R248 ;  /* 0x0016f0f801007387 */ /* 0x000fe20000100a00 */
[----:B-1----:R-:W-:-:S03]  /*49610*/  IMAD.WIDE R6, R237, 0x4, R40 ;  /* 0x00000004ed067825 */ /* 0x002fc600078e0228 */
[----:B------:R1:W-:Y:S01]  /*49620*/  STL.64 [R1+0x16f8], R168 ;  /* 0x0016f8a801007387 */ /* 0x0003e20000100a00 */
[----:B------:R-:W-:-:S03]  /*49630*/  IMAD.WIDE R166, R237, 0x4, R66 ;  /* 0x00000004eda67825 */ /* 0x000fc600078e0242 */
[----:B------:R-:W-:Y:S04]  /*49640*/  STL.64 [R1+0x1268], R90 ;  /* 0x0012685a01007387 */ /* 0x000fe80000100a00 */
[----:B------:R-:W-:Y:S04]  /*49650*/  STL.64 [R1+0x1700], R90 ;  /* 0x0017005a01007387 */ /* 0x000fe80000100a00 */
[----:B------:R-:W-:Y:S01]  /*49660*/  STL.64 [R1+0x1270], R116 ;  /* 0x0012707401007387 */ /* 0x000fe20000100a00 */
[----:B------:R-:W-:-:S03]  /*49670*/  IMAD.WIDE R62, R237, 0x4, R196 ;  /* 0x00000004ed3e7825 */ /* 0x000fc600078e02c4 */
[----:B------:R-:W-:Y:S01]  /*49680*/  STL.64 [R1+0x1708], R116 ;  /* 0x0017087401007387 */ /* 0x000fe20000100a00 */
[----:B-1----:R-:W-:-:S03]  /*49690*/  IMAD.WIDE R168, R237, 0x4, R42 ;  /* 0x00000004eda87825 */ /* 0x002fc600078e022a */
[----:B------:R-:W-:Y:S01]  /*496a0*/  STL.64 [R1+0x1278], R142 ;  /* 0x0012788e01007387 */ /* 0x000fe20000100a00 */
[----:B------:R-:W-:-:S03]  /*496b0*/  IMAD.WIDE R250, R237, 0x4, R68 ;  /* 0x00000004edfa7825 */ /* 0x000fc600078e0244 */
[----:B------:R-:W-:Y:S04]  /*496c0*/  STL.64 [R1+0x1288], R88 ;  /* 0x0012885801007387 */ /* 0x000fe80000100a00 */
[----:B------:R1:W-:Y:S04]  /*496d0*/  STL.64 [R1+0x1298], R6 ;  /* 0x0012980601007387 */ /* 0x0003e80000100a00 */
[----:B------:R-:W-:Y:S04]  /*496e0*/  STL.64 [R1+0x12a0], R166 ;  /* 0x0012a0a601007387 */ /* 0x000fe80000100a00 */
[----:B------:R-:W-:Y:S01]  /*496f0*/  STL.64 [R1+0x12a8], R92 ;  /* 0x0012a85c01007387 */ /* 0x000fe20000100a00 */
[----:B------:R-:W-:-:S03]  /*49700*/  IMAD.WIDE R36, R237, 0x4, R198 ;  /* 0x00000004ed247825 */ /* 0x000fc600078e02c6 */
[----:B------:R-:W-:Y:S01]  /*49710*/  STL.64 [R1+0x12b0], R118 ;  /* 0x0012b07601007387 */ /* 0x000fe20000100a00 */
[----:B------:R-:W-:-:S03]  /*49720*/  IMAD.WIDE R248, R237, 0x4, R44 ;  /* 0x00000004edf87825 */ /* 0x000fc600078e022c */
[----:B------:R-:W-:Y:S01]  /*49730*/  STL.64 [R1+0x12b8], R144 ;  /* 0x0012b89001007387 */ /* 0x000fe20000100a00 */
[----:B------:R-:W-:-:S03]  /*49740*/  IMAD.WIDE R66, R237, 0x4, R70 ;  /* 0x00000004ed427825 */ /* 0x000fc600078e0246 */
[----:B------:R-:W-:Y:S04]  /*49750*/  STL.64 [R1+0x12c8], R62 ;  /* 0x0012c83e01007387 */ /* 0x000fe80000100a00 */
[----:B------:R-:W-:Y:S04]  /*49760*/  STL.64 [R1+0x12d8], R168 ;  /* 0x0012d8a801007387 */ /* 0x000fe80000100a00 */
        /* <DEDUP_REMOVED lines=15> */
[----:B-1----:R-:W-:-:S03]  /*49860*/  IMAD.WIDE R6, R237, 0x4, R74 ;  /* 0x00000004ed067825 */ /* 0x002fc600078e024a */
        /* <DEDUP_REMOVED lines=29> */
[----:B------:R-:W-:Y:S01]  /*49a40*/  STL.64 [R1+0x1408], R60 ;  /* 0x0014083c01007387 */ /* 0x000fe20000100a00 */
[C---:B------:R-:W-:Y:S02]  /*49a50*/  IMAD.WIDE R74, R237.reuse, 0x4, R28 ;  /* 0x00000004ed4a7825 */ /* 0x040fe400078e021c */
[----:B------:R-:W1:Y:S01]  /*49a60*/  LDC R29, c[0x0][0x230] ;  /* 0x00008c00ff1d7b82 */ /* 0x000e620000000800 */
        /* <DEDUP_REMOVED lines=8> */
[----:B------:R-:W-:Y:S04]  /*49af0*/  STL.64 [R1+0x1430], R130 ;  /* 0x0014308201007387 */ /* 0x000fe80000100a00 */
[----:B------:R3:W-:Y:S04]  /*49b00*/  STL.64 [R1+0x1670], R24 ;  /* 0x0016701801007387 */ /* 0x0007e80000100a00 */
[----:B------:R-:W-:Y:S04]  /*49b10*/  STL.64 [R1+0x1668], R74 ;  /* 0x0016684a01007387 */ /* 0x000fe80000100a00 */
[----:B------:R-:W-:Y:S01]  /*49b20*/  STL.64 [R1+0x1660], R114 ;  /* 0x0016607201007387 */ /* 0x000fe20000100a00 */
[----:B---3--:R-:W-:-:S03]  /*49b30*/  IMAD.WIDE R24, R237, 0x4, R158 ;  /* 0x00000004ed187825 */ /* 0x008fc600078e029e */
[----:B------:R-:W-:Y:S04]  /*49b40*/  STL.64 [R1+0x1658], R78 ;  /* 0x0016584e01007387 */ /* 0x000fe80000100a00 */
[----:B------:R-:W3:Y:S04]  /*49b50*/  LDL.64 R194, [R1+0x600] ;  /* 0x0006000001c27983 */ /* 0x000ee80000100a00 */
[----:B------:R4:W-:Y:S04]  /*49b60*/  STL.64 [R1+0x1640], R24 ;  /* 0x0016401801007387 */ /* 0x0009e80000100a00 */
[----:B------:R-:W-:Y:S04]  /*49b70*/  STL.64 [R1+0x1650], R70 ;  /* 0x0016504601007387 */ /* 0x000fe80000100a00 */
[----:B------:R-:W2:Y:S01]  /*49b80*/  LDL.64 R196, [R1+0x608] ;  /* 0x0006080001c47983 */ /* 0x000ea20000100a00 */
[----:B------:R-:W-:-:S04]  /*49b90*/  IMAD.WIDE R50, R237, 0x4, R132 ;  /* 0x00000004ed327825 */ /* 0x000fc800078e0284 */
[C---:B----4-:R-:W-:Y:S01]  /*49ba0*/  IMAD.WIDE R24, R237.reuse, 0x4, R30 ;  /* 0x00000004ed187825 */ /* 0x050fe200078e021e */
[----:B------:R-:W-:Y:S03]  /*49bb0*/  STL.64 [R1+0x1648], R50 ;  /* 0x0016483201007387 */ /* 0x000fe60000100a00 */
[C---:B------:R-:W-:Y:S01]  /*49bc0*/  IMAD.WIDE R76, R237.reuse, 0x4, R82 ;  /* 0x00000004ed4c7825 */ /* 0x040fe200078e0252 */
[----:B------:R-:W4:Y:S03]  /*49bd0*/  LDL.64 R198, [R1+0x610] ;  /* 0x0006100001c67983 */ /* 0x000f260000100a00 */
[C---:B------:R-:W-:Y:S01]  /*49be0*/  IMAD.WIDE R68, R237.reuse, 0x4, R108 ;  /* 0x00000004ed447825 */ /* 0x040fe200078e026c */
[----:B------:R-:W4:Y:S03]  /*49bf0*/  LDL.64 R200, [R1+0x618] ;  /* 0x0006180001c87983 */ /* 0x000f260000100a00 */
[C---:B------:R-:W-:Y:S01]  /*49c00*/  IMAD.WIDE R44, R237.reuse, 0x4, R134 ;  /* 0x00000004ed2c7825 */ /* 0x040fe200078e0286 */
[----:B------:R1:W-:Y:S03]  /*49c10*/  STL.64 [R1+0x1638], R24 ;  /* 0x0016381801007387 */ /* 0x0003e60000100a00 */
        /* <DEDUP_REMOVED lines=8> */
[----:B------:R-:W-:-:S04]  /*49ca0*/  IMAD.WIDE R58, R237, 0x4, R58 ;  /* 0x00000004ed3a7825 */ /* 0x000fc800078e023a */
[----:B------:R-:W-:-:S04]  /*49cb0*/  IMAD.WIDE R52, R237, 0x4, R84 ;  /* 0x00000004ed347825 */ /* 0x000fc800078e0254 */
[----:B------:R-:W-:-:S04]  /*49cc0*/  IMAD.WIDE R54, R237, 0x4, R110 ;  /* 0x00000004ed367825 */ /* 0x000fc800078e026e */
[----:B------:R-:W-:-:S04]  /*49cd0*/  IMAD.WIDE R48, R237, 0x4, R136 ;  /* 0x00000004ed307825 */ /* 0x000fc800078e0288 */
[----:B------:R-:W-:-:S04]  /*49ce0*/  IMAD.WIDE R46, R237, 0x4, R162 ;  /* 0x00000004ed2e7825 */ /* 0x000fc800078e02a2 */
[----:B------:R-:W-:Y:S01]  /*49cf0*/  IMAD.WIDE R38, R237, 0x4, R188 ;  /* 0x00000004ed267825 */ /* 0x000fe200078e02bc */
[----:B------:R-:W-:Y:S01]  /*49d00*/  IADD3 R26, R239, -0x283, RZ ;  /* 0xfffffd7def1a7810 */ /* 0x000fe20007ffe0ff */
[----:B------:R-:W4:Y:S02]  /*49d10*/  LDC R30, c[0x0][0x230] ;  /* 0x00008c00ff1e7b82 */ /* 0x000f240000000800 */
[C---:B------:R-:W-:Y:S01]  /*49d20*/  IMAD.WIDE R186, R237.reuse, 0x4, R32 ;  /* 0x00000004edba7825 */ /* 0x040fe200078e0220 */
[----:B------:R-:W-:Y:S04]  /*49d30*/  STL.64 [R1+0x1610], R40 ;  /* 0x0016102801007387 */ /* 0x000fe80000100a00 */
[----:B------:R-:W-:Y:S01]  /*49d40*/  STL.64 [R1+0x1600], R186 ;  /* 0x001600ba01007387 */ /* 0x000fe20000100a00 */
[----:B-1----:R-:W-:Y:S01]  /*49d50*/  IMAD.WIDE R24, R237, 0x4, R214 ;  /* 0x00000004ed187825 */ /* 0x002fe200078e02d6 */
[----:B------:R-:W1:Y:S02]  /*49d60*/  LDC R31, c[0x0][0x230] ;  /* 0x00008c00ff1f7b82 */ /* 0x000e640000000800 */
[----:B------:R-:W-:Y:S04]  /*49d70*/  STL.64 [R1+0x1608], R34 ;  /* 0x0016082201007387 */ /* 0x000fe80000100a00 */
[----:B------:R-:W-:Y:S01]  /*49d80*/  STL.64 [R1+0x15f8], R58 ;  /* 0x0015f83a01007387 */ /* 0x000fe20000100a00 */
[----:B------:R-:W-:Y:S01]  /*49d90*/  VIADD R27, R234, 0xfffffd7c ;  /* 0xfffffd7cea1b7836 */ /* 0x000fe20000000000 */
[----:B------:R-:W1:Y:S02]  /*49da0*/  LDC R32, c[0x0][0x230] ;  /* 0x00008c00ff207b82 */ /* 0x000e640000000800 */
[----:B------:R-:W-:Y:S04]  /*49db0*/  STL.64 [R1+0x15f0], R52 ;  /* 0x0015f03401007387 */ /* 0x000fe80000100a00 */
[----:B------:R-:W-:Y:S02]  /*49dc0*/  STL.64 [R1+0x15e8], R54 ;  /* 0x0015e83601007387 */ /* 0x000fe40000100a00 */
[----:B------:R-:W1:Y:S02]  /*49dd0*/  LDC R33, c[0x0][0x230] ;  /* 0x00008c00ff217b82 */ /* 0x000e640000000800 */
[----:B------:R-:W-:Y:S04]  /*49de0*/  STL.64 [R1+0x1460], R48 ;  /* 0x0014603001007387 */ /* 0x000fe80000100a00 */
[----:B------:R-:W4:Y:S04]  /*49df0*/  LDL.64 R202, [R1+0x620] ;  /* 0x0006200001ca7983 */ /* 0x000f280000100a00 */
[----:B------:R1:W-:Y:S04]  /*49e00*/  STL.64 [R1+0x1448], R24 ;  /* 0x0014481801007387 */ /* 0x0003e80000100a00 */
[----:B------:R-:W-:Y:S04]  /*49e10*/  STL.64 [R1+0x1458], R46 ;  /* 0x0014582e01007387 */ /* 0x000fe80000100a00 */
[----:B------:R-:W4:Y:S04]  /*49e20*/  LDL.64 R204, [R1+0x628] ;  /* 0x0006280001cc7983 */ /* 0x000f280000100a00 */
[----:B------:R-:W-:Y:S04]  /*49e30*/  STL.64 [R1+0x1450], R38 ;  /* 0x0014502601007387 */ /* 0x000fe80000100a00 */
[----:B------:R-:W4:Y:S04]  /*49e40*/  LDL.64 R206, [R1+0x630] ;  /* 0x0006300001ce7983 */ /* 0x000f280000100a00 */
[----:B------:R-:W4:Y:S04]  /*49e50*/  LDL.64 R208, [R1+0x638] ;  /* 0x0006380001d07983 */ /* 0x000f280000100a00 */
[----:B------:R-:W4:Y:S04]  /*49e60*/  LDL.64 R238, [R1+0x800] ;  /* 0x0008000001ee7983 */ /* 0x000f280000100a00 */
[----:B------:R-:W-:Y:S04]  /*49e70*/  LDGSTS.E [R236+0x67f80], desc[UR8][R214.64], P0 ;  /* 0x67f80000d6ec7fae */ /* 0x000fe80008121848 */
[----:B------:R-:W0:Y:S01]  /*49e80*/  LDGDEPBAR ;  /* 0x00000000000079af */ /* 0x000e220000000000 */
[C---:B-1----:R-:W-:Y:S01]  /*49e90*/  IADD3 R25, R244.reuse, 0x100000, RZ ;  /* 0x00100000f4197810 */ /* 0x042fe20007ffe0ff */
[----:B------:R-:W-:Y:S01]  /*49ea0*/  BAR.SYNC.DEFER_BLOCKING 0x0 ;  /* 0x0000000000007b1d */ /* 0x000fe20000010000 */
[----:B------:R-:W-:-:S05]  /*49eb0*/  VIADD R24, R244, 0x100000 ;  /* 0x00100000f4187836 */ /* 0x000fca0000000000 */
[----:B------:R-:W4:Y:S04]  /*49ec0*/  LDL.64 R230, [R1+0x808] ;  /* 0x0008080001e67983 */ /* 0x000f280000100a00 */
[----:B------:R-:W4:Y:S04]  /*49ed0*/  LDL.64 R232, [R1+0x810] ;  /* 0x0008100001e87983 */ /* 0x000f280000100a00 */
[----:B------:R-:W4:Y:S04]  /*49ee0*/  LDL.64 R220, [R1+0x818] ;  /* 0x0008180001dc7983 */ /* 0x000f280000100a00 */
[----:B------:R-:W4:Y:S04]  /*49ef0*/  LDL.64 R222, [R1+0x820] ;  /* 0x0008200001de7983 */ /* 0x000f280000100a00 */
[----:B------:R-:W4:Y:S04]  /*49f00*/  LDL.64 R224, [R1+0x828] ;  /* 0x0008280001e07983 */ /* 0x000f280000100a00 */
[----:B------:R-:W4:Y:S01]  /*49f10*/  LDL.64 R226, [R1+0x830] ;  /* 0x0008300001e27983 */ /* 0x000f220000100a00 */
[----:B------:R-:W-:-:S02]  /*49f20*/  ISETP.GE.U32.AND P0, PT, R252, 0x7ffffcff, PT ;  /* 0x7ffffcfffc00780c */ /* 0x000fc40003f06070 */
[----:B------:R-:W-:Y:S01]  /*49f30*/  ISETP.GE.U32.AND P3, PT, R27, 0x7ffffcfd, PT ;  /* 0x7ffffcfd1b00780c */ /* 0x000fe20003f66070 */
[----:B------:R-:W-:Y:S01]  /*49f40*/  VIADD R27, R244, 0x100000 ;  /* 0x00100000f41b7836 */ /* 0x000fe20000000000 */
[----:B------:R-:W4:Y:S01]  /*49f50*/  LDL.64 R228, [R1+0xa08] ;  /* 0x000a080001e47983 */ /* 0x000f220000100a00 */
[----:B------:R-:W-:-:S03]  /*49f60*/  IMAD.WIDE R182, R237, 0x4, R210 ;  /* 0x00000004edb67825 */ /* 0x000fc600078e02d2 */
[----:B------:R-:W4:Y:S04]  /*49f70*/  LDL.64 R210, [R1+0x640] ;  /* 0x0006400001d27983 */ /* 0x000f280000100a00 */
[----:B------:R-:W4:Y:S04]  /*49f80*/  LDL.64 R212, [R1+0x648] ;  /* 0x0006480001d47983 */ /* 0x000f280000100a00 */
[----:B------:R-:W4:Y:S04]  /*49f90*/  LDL.64 R214, [R1+0x650] ;  /* 0x0006500001d67983 */ /* 0x000f280000100a00 */
[----:B------:R-:W4:Y:S04]  /*49fa0*/  LDL.64 R216, [R1+0x658] ;  /* 0x0006580001d87983 */ /* 0x000f280000100a00 */
[----:B------:R-:W4:Y:S04]  /*49fb0*/  LDL.64 R218, [R1+0x660] ;  /* 0x0006600001da7983 */ /* 0x000f280000100a00 */
[----:B------:R-:W-:Y:S01]  /*49fc0*/  @!PT LDS RZ, [RZ] ;  /* 0x00000000fffff984 */ /* 0x000fe20000000800 */
[----:B------:R-:W-:Y:S01]  /*49fd0*/  @!PT LDS RZ, [RZ] ;  /* 0x00000000fffff984 */ /* 0x000fe20000000800 */
[----:B------:R-:W-:Y:S01]  /*49fe0*/  @!PT LDS RZ, [RZ] ;  /* 0x00000000fffff984 */ /* 0x000fe20000000800 */
[----:B---3--:R-:W-:Y:S04]  /*49ff0*/  LDGSTS.E [R25+-0x60000], desc[UR8][R194.64], !P2 ;  /* 0xa0000000c2197fae */ /* 0x008fe8000d121848 */
[----:B--2---:R-:W-:Y:S01]  /*4a000*/  LDGSTS.E [R24+-0x5c000], desc[UR8][R196.64], !P2 ;  /* 0xa4000000c4187fae */ /* 0x004fe2000d121848 */
[----:B------:R-:W-:-:S02]  /*4a010*/  ISETP.GE.U32.AND P2, PT, R26, 0x7ffffcfe, PT ;  /* 0x7ffffcfe1a00780c */ /* 0x000fc40003f46070 */
[----:B------:R-:W-:Y:S02]  /*4a020*/  IADD3 R26, R235, -0x2a1, RZ ;  /* 0xfffffd5feb1a7810 */ /* 0x000fe40007ffe0ff */
[----:B------:R-:W1:Y:S01]  /*4a030*/  LDC R235, c[0x0][0x230] ;  /* 0x00008c00ffeb7b82 */ /* 0x000e620000000800 */
[----:B----4-:R-:W-:Y:S01]  /*4a040*/  LDGSTS.E [R25+-0x5fffc], desc[UR8][R198.64], !P0 ;  /* 0xa0004000c6197fae */ /* 0x010fe2000c121848 */
[----:B------:R-:W-:Y:S02]  /*4a050*/  ISETP.GE.U32.AND P4, PT, R26, 0x7ffffce0, PT ;  /* 0x7ffffce01a00780c */ /* 0x000fe40003f86070 */
[----:B-1----:R-:W-:Y:S01]  /*4a060*/  IADD3 R28, R235, -0x2a2, RZ ;  /* 0xfffffd5eeb1c7810 */ /* 0x002fe20007ffe0ff */
[----:B------:R-:W-:Y:S04]  /*4a070*/  LDGSTS.E [R24+-0x5bffc], desc[UR8][R200.64], !P0 ;  /* 0xa4004000c8187fae */ /* 0x000fe8000c121848 */
[----:B------:R-:W2:Y:S01]  /*4a080*/  LDL.64 R234, [R1+0x838] ;  /* 0x0008380001ea7983 */ /* 0x000ea20000100a00 */
[----:B------:R-:W-:-:S03]  /*4a090*/  VIADD R26, R244, 0x100000 ;  /* 0x00100000f41a7836 */ /* 0x000fc60000000000 */
[----:B------:R-:W-:Y:S04]  /*4a0a0*/  LDGSTS.E [R27+-0x5fff8], desc[UR8][R202.64], !P2 ;  /* 0xa0008000ca1b7fae */ /* 0x000fe8000d121848 */
[----:B------:R-:W-:Y:S04]  /*4a0b0*/  LDGSTS.E [R26+-0x5bff8], desc[UR8][R204.64], !P2 ;  /* 0xa4008000cc1a7fae */ /* 0x000fe8000d121848 */
[----:B------:R-:W-:Y:S04]  /*4a0c0*/  LDGSTS.E [R25+-0x5fff4], desc[UR8][R206.64], !P3 ;  /* 0xa000c000ce197fae */ /* 0x000fe8000d921848 */
[----:B------:R-:W-:Y:S04]  /*4a0d0*/  LDGSTS.E [R24+-0x5bff4], desc[UR8][R208.64], !P3 ;  /* 0xa400c000d0187fae */ /* 0x000fe8000d921848 */
[----:B------:R1:W-:Y:S04]  /*4a0e0*/  LDGSTS.E [R26+-0x58000], desc[UR8][R238.64], !P4 ;  /* 0xa8000000ee1a7fae */ /* 0x0003e8000e121848 */
[----:B------:R-:W3:Y:S01]  /*4a0f0*/  LDL.64 R238, [R1+0xa00] ;  /* 0x000a000001ee7983 */ /* 0x000ee20000100a00 */
[----:B------:R-:W-:Y:S01]  /*4a100*/  ISETP.GE.U32.AND P0, PT, R28, 0x7ffffcdf, PT ;  /* 0x7ffffcdf1c00780c */ /* 0x000fe20003f06070 */
[----:B-1----:R-:W-:Y:S01]  /*4a110*/  VIADD R26, R31, 0xfffffd5c ;  /* 0xfffffd5c1f1a7836 */ /* 0x002fe20000000000 */
[----:B------:R-:W-:Y:S01]  /*4a120*/  IADD3 R27, R30, -0x2a3, RZ ;  /* 0xfffffd5d1e1b7810 */ /* 0x000fe20007ffe0ff */
[----:B------:R-:W1:Y:S03]  /*4a130*/  LDC R28, c[0x0][0x230] ;  /* 0x00008c00ff1c7b82 */ /* 0x000e660000000800 */
[----:B------:R-:W-:Y:S01]  /*4a140*/  ISETP.GE.U32.AND P2, PT, R27, 0x7ffffcde, PT ;  /* 0x7ffffcde1b00780c */ /* 0x000fe20003f46070 */
[----:B------:R-:W-:Y:S01]  /*4a150*/  LDGSTS.E [R25+-0x54000], desc[UR8][R230.64], !P4 ;  /* 0xac000000e6197fae */ /* 0x000fe2000e121848 */
[----:B------:R-:W-:Y:S01]  /*4a160*/  ISETP.GE.U32.AND P3, PT, R26, 0x7ffffcdd, PT ;  /* 0x7ffffcdd1a00780c */ /* 0x000fe20003f66070 */
[----:B------:R-:W-:-:S02]  /*4a170*/  VIADD R26, R244, 0x100000 ;  /* 0x00100000f41a7836 */ /* 0x000fc40000000000 */
[----:B------:R-:W4:Y:S02]  /*4a180*/  LDC R30, c[0x0][0x230] ;  /* 0x00008c00ff1e7b82 */ /* 0x000f240000000800 */
[----:B------:R-:W-:Y:S04]  /*4a190*/  LDGSTS.E [R24+-0x57ffc], desc[UR8][R232.64], !P0 ;  /* 0xa8004000e8187fae */ /* 0x000fe8000c121848 */
[----:B------:R-:W-:Y:S02]  /*4a1a0*/  LDGSTS.E [R26+-0x53ffc], desc[UR8][R220.64], !P0 ;  /* 0xac004000dc1a7fae */ /* 0x000fe4000c121848 */
[----:B------:R-:W1:Y:S02]  /*4a1b0*/  LDC R31, c[0x0][0x230] ;  /* 0x00008c00ff1f7b82 */ /* 0x000e640000000800 */
[----:B------:R-:W4:Y:S04]  /*4a1c0*/  LDL.64 R230, [R1+0xa10] ;  /* 0x000a100001e67983 */ /* 0x000f280000100a00 */
[----:B------:R-:W4:Y:S04]  /*4a1d0*/  LDL.64 R232, [R1+0xa18] ;  /* 0x000a180001e87983 */ /* 0x000f280000100a00 */
[----:B------:R-:W-:Y:S04]  /*4a1e0*/  LDGSTS.E [R25+-0x57ff8], desc[UR8][R222.64], !P2 ;  /* 0xa8008000de197fae */ /* 0x000fe8000d121848 */
[----:B------:R-:W-:Y:S04]  /*4a1f0*/  LDGSTS.E [R24+-0x53ff8], desc[UR8][R224.64], !P2 ;  /* 0xac008000e0187fae */ /* 0x000fe8000d121848 */
[----:B------:R-:W4:Y:S04]  /*4a200*/  LDL.64 R220, [R1+0xa20] ;  /* 0x000a200001dc7983 */ /* 0x000f280000100a00 */
[----:B------:R-:W4:Y:S04]  /*4a210*/  LDL.64 R222, [R1+0xa28] ;  /* 0x000a280001de7983 */ /* 0x000f280000100a00 */
[----:B------:R-:W-:Y:S04]  /*4a220*/  LDGSTS.E [R26+-0x57ff4], desc[UR8][R226.64], !P3 ;  /* 0xa800c000e21a7fae */ /* 0x000fe8000d921848 */
[----:B------:R-:W4:Y:S01]  /*4a230*/  LDL.64 R224, [R1+0xa30] ;  /* 0x000a300001e07983 */ /* 0x000f220000100a00 */
[----:B------:R-:W-:-:S02]  /*4a240*/  IADD3 R27, R29, -0x2c1, RZ ;  /* 0xfffffd3f1d1b7810 */ /* 0x000fc40007ffe0ff */
[----:B------:R-:W1:Y:S02]  /*4a250*/  LDC R29, c[0x0][0x230] ;  /* 0x00008c00ff1d7b82 */ /* 0x000e640000000800 */
[----:B------:R-:W-:Y:S01]  /*4a260*/  ISETP.GE.U32.AND P4, PT, R27, 0x7ffffcc0, PT ;  /* 0x7ffffcc01b00780c */ /* 0x000fe20003f86070 */
[----:B------:R-:W4:Y:S04]  /*4a270*/  LDL.64 R226, [R1+0xc08] ;  /* 0x000c080001e27983 */ /* 0x000f280000100a00 */
[----:B--2---:R-:W-:Y:S04]  /*4a280*/  LDGSTS.E [R25+-0x53ff4], desc[UR8][R234.64], !P3 ;  /* 0xac00c000ea197fae */ /* 0x004fe8000d921848 */
[----:B------:R-:W2:Y:S04]  /*4a290*/  LDL.64 R234, [R1+0xa38] ;  /* 0x000a380001ea7983 */ /* 0x000ea80000100a00 */
[----:B---3--:R-:W-:Y:S01]  /*4a2a0*/  LDGSTS.E [R24+-0x50000], desc[UR8][R238.64], !P4 ;  /* 0xb0000000ee187fae */ /* 0x008fe2000e121848 */
[----:B------:R-:W-:-:S02]  /*4a2b0*/  IADD3 R27, R32, -0x2c2, RZ ;  /* 0xfffffd3e201b7810 */ /* 0x000fc40007ffe0ff */
[----:B------:R-:W3:Y:S01]  /*4a2c0*/  LDC R32, c[0x0][0x230] ;  /* 0x00008c00ff207b82 */ /* 0x000ee20000000800 */
[----:B------:R4:W-:Y:S04]  /*4a2d0*/  LDGSTS.E [R26+-0x4c000], desc[UR8][R228.64], !P4 ;  /* 0xb4000000e41a7fae */ /* 0x0009e8000e121848 */
[----:B------:R-:W2:Y:S01]  /*4a2e0*/  LDL.64 R238, [R1+0xc00] ;  /* 0x000c000001ee7983 */ /* 0x000ea20000100a00 */
[----:B------:R-:W-:Y:S01]  /*4a2f0*/  ISETP.GE.U32.AND P0, PT, R27, 0x7ffffcbf, PT ;  /* 0x7ffffcbf1b00780c */ /* 0x000fe20003f06070 */
[----:B------:R-:W-:Y:S02]  /*4a300*/  VIADD R27, R33, 0xfffffd3d ;  /* 0xfffffd3d211b7836 */ /* 0x000fe40000000000 */
[----:B----4-:R-:W-:Y:S01]  /*4a310*/  VIADD R26, R30, 0xfffffd1f ;  /* 0xfffffd1f1e1a7836 */ /* 0x010fe20000000000 */
[----:B------:R-:W4:Y:S01]  /*4a320*/  LDL.64 R228, [R1+0xc10] ;  /* 0x000c100001e47983 */ /* 0x000f220000100a00 */
[----:B------:R-:W4:Y:S01]  /*4a330*/  LDC R30, c[0x0][0x230] ;  /* 0x00008c00ff1e7b82 */ /* 0x000f220000000800 */
[----:B------:R-:W-:-:S02]  /*4a340*/  ISETP.GE.U32.AND P2, PT, R27, 0x7ffffcbe, PT ;  /* 0x7ffffcbe1b00780c */ /* 0x000fc40003f46070 */
[----:B-1----:R-:W-:-:S04]  /*4a350*/  IADD3 R27, R28, -0x2c4, RZ ;  /* 0xfffffd3c1c1b7810 */ /* 0x002fc80007ffe0ff */
[----:B------:R-:W-:Y:S01]  /*4a360*/  ISETP.GE.U32.AND P3, PT, R27, 0x7ffffcbd, PT ;  /* 0x7ffffcbd1b00780c */ /* 0x000fe20003f66070 */
[----:B------:R-:W-:Y:S01]  /*4a370*/  LDGSTS.E [R25+-0x4fffc], desc[UR8][R230.64], !P0 ;  /* 0xb0004000e6197fae */ /* 0x000fe2000c121848 */
[----:B------:R-:W1:Y:S03]  /*4a380*/  LDC R28, c[0x0][0x230] ;  /* 0x00008c00ff1c7b82 */ /* 0x000e660000000800 */
[----:B------:R-:W-:Y:S01]  /*4a390*/  LDGSTS.E [R24+-0x4bffc], desc[UR8][R232.64], !P0 ;  /* 0xb4004000e8187fae */ /* 0x000fe2000c121848 */
[----:B------:R-:W-:Y:S02]  /*4a3a0*/  ISETP.GE.U32.AND P0, PT, R26, 0x7ffffca0, PT ;  /* 0x7ffffca01a00780c */ /* 0x000fe40003f06070 */
[----:B------:R-:W-:Y:S02]  /*4a3b0*/  IADD3 R26, R244, 0x100000, RZ ;  /* 0x00100000f41a7810 */ /* 0x000fe40007ffe0ff */
[----:B------:R-:W1:Y:S01]  /*4a3c0*/  LDC R33, c[0x0][0x230] ;  /* 0x00008c00ff217b82 */ /* 0x000e620000000800 */
[----:B------:R-:W4:Y:S04]  /*4a3d0*/  LDL.64 R230, [R1+0xc18] ;  /* 0x000c180001e67983 */ /* 0x000f280000100a00 */
[----:B------:R3:W-:Y:S04]  /*4a3e0*/  LDGSTS.E [R26+-0x4fff8], desc[UR8][R220.64], !P2 ;  /* 0xb0008000dc1a7fae */ /* 0x0007e8000d121848 */
[----:B------:R-:W-:Y:S04]  /*4a3f0*/  LDGSTS.E [R25+-0x4bff8], desc[UR8][R222.64], !P2 ;  /* 0xb4008000de197fae */ /* 0x000fe8000d121848 */
[----:B------:R-:W-:Y:S04]  /*4a400*/  LDGSTS.E [R24+-0x4fff4], desc[UR8][R224.64], !P3 ;  /* 0xb000c000e0187fae */ /* 0x000fe8000d921848 */
[----:B------:R-:W4:Y:S01]  /*4a410*/  LDL.64 R232, [R1+0xc20] ;  /* 0x000c200001e87983 */ /* 0x000f220000100a00 */
[----:B---3--:R-:W-:Y:S01]  /*4a420*/  VIADD R26, R32, 0xfffffd1e ;  /* 0xfffffd1e201a7836 */ /* 0x008fe20000000000 */
[----:B------:R-:W-:Y:S01]  /*4a430*/  IADD3 R27, R29, -0x2e3, RZ ;  /* 0xfffffd1d1d1b7810 */ /* 0x000fe20007ffe0ff */
[----:B------:R-:W3:Y:S01]  /*4a440*/  LDC R32, c[0x0][0x230] ;  /* 0x00008c00ff207b82 */ /* 0x000ee20000000800 */
[----:B------:R-:W3:Y:S04]  /*4a450*/  LDL.64 R220, [R1+0x668] ;  /* 0x0006680001dc7983 */ /* 0x000ee80000100a00 */
[----:B------:R-:W3:Y:S04]  /*4a460*/  LDL.64 R222, [R1+0x670] ;  /* 0x0006700001de7983 */ /* 0x000ee80000100a00 */
[----:B--2---:R-:W-:Y:S01]  /*4a470*/  LDGSTS.E [R25+-0x4bff4], desc[UR8][R234.64], !P3 ;  /* 0xb400c000ea197fae */ /* 0x004fe2000d921848 */
[----:B------:R-:W-:Y:S01]  /*4a480*/  ISETP.GE.U32.AND P2, PT, R26, 0x7ffffc9f, PT ;  /* 0x7ffffc9f1a00780c */ /* 0x000fe20003f46070 */
[----:B------:R-:W2:Y:S02]  /*4a490*/  LDC R29, c[0x0][0x230] ;  /* 0x00008c00ff1d7b82 */ /* 0x000ea40000000800 */
[----:B------:R-:W2:Y:S04]  /*4a4a0*/  LDL.64 R234, [R1+0xc28] ;  /* 0x000c280001ea7983 */ /* 0x000ea80000100a00 */
[----:B------:R-:W-:Y:S04]  /*4a4b0*/  LDGSTS.E [R24+-0x48000], desc[UR8][R238.64], !P0 ;  /* 0xb8000000ee187fae */ /* 0x000fe8000c121848 */
[----:B------:R-:W3:Y:S01]  /*4a4c0*/  LDL.64 R238, [R1+0xc38] ;  /* 0x000c380001ee7983 */ /* 0x000ee20000100a00 */
[----:B------:R-:W-:Y:S01]  /*4a4d0*/  VIADD R26, R244, 0x100000 ;  /* 0x00100000f41a7836 */ /* 0x000fe20000000000 */
[----:B------:R-:W-:-:S02]  /*4a4e0*/  ISETP.GE.U32.AND P3, PT, R27, 0x7ffffc9e, PT ;  /* 0x7ffffc9e1b00780c */ /* 0x000fc40003f66070 */
[----:B------:R-:W2:Y:S02]  /*4a4f0*/  LDC R27, c[0x0][0x230] ;  /* 0x00008c00ff1b7b82 */ /* 0x000ea40000000800 */
[----:B------:R1:W-:Y:S04]  /*4a500*/  LDGSTS.E [R26+-0x44000], desc[UR8][R226.64], !P0 ;  /* 0xbc000000e21a7fae */ /* 0x0003e8000c121848 */
[----:B----4-:R4:W-:Y:S04]  /*4a510*/  LDGSTS.E [R25+-0x47ffc], desc[UR8][R228.64], !P2 ;  /* 0xb8004000e4197fae */ /* 0x0109e8000d121848 */
[----:B------:R-:W-:Y:S01]  /*4a520*/  LDGSTS.E [R24+-0x43ffc], desc[UR8][R230.64], !P2 ;  /* 0xbc004000e6187fae */ /* 0x000fe2000d121848 */
[----:B-1----:R-:W-:-:S02]  /*4a530*/  IADD3 R26, R28, -0x2e4, RZ ;  /* 0xfffffd1c1c1a7810 */ /* 0x002fc40007ffe0ff */
[----:B------:R-:W1:Y:S02]  /*4a540*/  LDC R28, c[0x0][0x230] ;  /* 0x00008c00ff1c7b82 */ /* 0x000e640000000800 */
[----:B------:R-:W-:Y:S02]  /*4a550*/  ISETP.GE.U32.AND P4, PT, R26, 0x7ffffc9d, PT ;  /* 0x7ffffc9d1a00780c */ /* 0x000fe40003f86070 */
[----:B----4-:R-:W-:-:S04]  /*4a560*/  IADD3 R25, R31, -0x286, RZ ;  /* 0xfffffd7a1f197810 */ /* 0x010fc80007ffe0ff */
[----:B------:R-:W-:Y:S01]  /*4a570*/  ISETP.GE.U32.AND P2, PT, R25, 0x7ffffcfb, PT ;  /* 0x7ffffcfb1900780c */ /* 0x000fe20003f46070 */
[C---:B------:R-:W-:Y:S01]  /*4a580*/  VIADD R25, R244.reuse, 0x100000 ;  /* 0x00100000f4197836 */ /* 0x040fe20000000000 */
[----:B------:R-:W-:Y:S01]  /*4a590*/  LDGSTS.E [R24+-0x47ff8], desc[UR8][R232.64], !P3 ;  /* 0xb8008000e8187fae */ /* 0x000fe2000d921848 */
[----:B------:R-:W-:Y:S01]  /*4a5a0*/  IADD3 R244, R244, 0x100000, RZ ;  /* 0x00100000f4f47810 */ /* 0x000fe20007ffe0ff */
[----:B------:R-:W-:Y:S01]  /*4a5b0*/  VIADD R26, R30, 0xfffffd7b ;  /* 0xfffffd7b1e1a7836 */ /* 0x000fe20000000000 */
[----:B------:R-:W4:Y:S01]  /*4a5c0*/  LDC R31, c[0x0][0x230] ;  /* 0x00008c00ff1f7b82 */ /* 0x000f220000000800 */
[----:B--2---:R2:W-:Y:S01]  /*4a5d0*/  LDGSTS.E [R25+-0x43ff8], desc[UR8][R234.64], !P3 ;  /* 0xbc008000ea197fae */ /* 0x0045e2000d921848 */
[----:B------:R-:W-:-:S06]  /*4a5e0*/  VIADD R27, R27, 0xfffffd78 ;  /* 0xfffffd781b1b7836 */ /* 0x000fcc0000000000 */
[----:B------:R-:W4:Y:S01]  /*4a5f0*/  LDC R30, c[0x0][0x230] ;  /* 0x00008c00ff1e7b82 */ /* 0x000f220000000800 */
[----:B------:R1:W-:Y:S04]  /*4a600*/  LDGSTS.E [R24+-0x47ff4], desc[UR8][R242.64], !P4 ;  /* 0xb800c000f2187fae */ /* 0x0003e8000e121848 */
[----:B------:R-:W2:Y:S04]  /*4a610*/  LDL.LU.64 R242, [R1+0x1728] ;  /* 0x0017280001f27983 */ /* 0x000ea80000300a00 */
[----:B------:R-:W4:Y:S04]  /*4a620*/  LDL.64 R224, [R1+0x678] ;  /* 0x0006780001e07983 */ /* 0x000f280000100a00 */
[----:B------:R-:W4:Y:S04]  /*4a630*/  LDL.64 R230, [R1+0x840] ;  /* 0x0008400001e67983 */ /* 0x000f280000100a00 */
[----:B------:R-:W4:Y:S04]  /*4a640*/  LDL.64 R232, [R1+0x848] ;  /* 0x0008480001e87983 */ /* 0x000f280000100a00 */
[----:B------:R-:W4:Y:S04]  /*4a650*/  LDL.64 R234, [R1+0x850] ;  /* 0x0008500001ea7983 */ /* 0x000f280000100a00 */
[----:B------:R-:W4:Y:S01]  /*4a660*/  LDL.64 R106, [R1+0x858] ;  /* 0x00085800016a7983 */ /* 0x000f220000100a00 */
[----:B------:R-:W-:-:S03]  /*4a670*/  ISETP.GE.U32.AND P0, PT, R26, 0x7ffffcfc, PT ;  /* 0x7ffffcfc1a00780c */ /* 0x000fc60003f06070 */
[----:B---3--:R-:W-:Y:S04]  /*4a680*/  LDGSTS.E [R244+-0x43ff4], desc[UR8][R238.64], !P4 ;  /* 0xbc00c000eef47fae */ /* 0x008fe8000e121848 */
[----:B------:R-:W3:Y:S04]  /*4a690*/  LDL.64 R80, [R1+0x868] ;  /* 0x0008680001507983 */ /* 0x000ee80000100a00 */
[----:B------:R-:W3:Y:S04]  /*4a6a0*/  LDL.64 R226, [R1+0x870] ;  /* 0x0008700001e27983 */ /* 0x000ee80000100a00 */
[----:B------:R-:W3:Y:S01]  /*4a6b0*/  LDL.64 R238, [R1+0x860] ;  /* 0x0008600001ee7983 */ /* 0x000ee20000100a00 */
[----:B------:R-:W-:-:S02]  /*4a6c0*/  VIADD R26, R32, 0xfffffd79 ;  /* 0xfffffd79201a7836 */ /* 0x000fc40000000000 */
[----:B------:R-:W4:Y:S01]  /*4a6d0*/  LDC R32, c[0x0][0x230] ;  /* 0x00008c00ff207b82 */ /* 0x000f220000000800 */
[----:B------:R-:W3:Y:S02]  /*4a6e0*/  LDL.64 R228, [R1+0x878] ;  /* 0x0008780001e47983 */ /* 0x000ee40000100a00 */
[----:B------:R-:W-:Y:S02]  /*4a6f0*/  ISETP.GE.U32.AND P3, PT, R26, 0x7ffffcfa, PT ;  /* 0x7ffffcfa1a00780c */ /* 0x000fe40003f66070 */
[----:B------:R-:W3:Y:S01]  /*4a700*/  LDL.64 R132, [R1+0xa58] ;  /* 0x000a580001847983 */ /* 0x000ee20000100a00 */
[----:B------:R-:W-:-:S03]  /*4a710*/  IMAD.WIDE R10, R237, 0x4, R10 ;  /* 0x00000004ed0a7825 */ /* 0x000fc600078e020a */
        /* <DEDUP_REMOVED lines=11> */
[C---:B--2---:R-:W-:Y:S01]  /*4a7d0*/  IADD3 R26, R243.reuse, 0x100000, RZ ;  /* 0x00100000f31a7810 */ /* 0x044fe20007ffe0ff */
[C---:B------:R-:W-:Y:S01]  /*4a7e0*/  VIADD R25, R243.reuse, 0x100000 ;  /* 0x00100000f3197836 */ /* 0x040fe20000000000 */
[----:B-1----:R-:W-:-:S03]  /*4a7f0*/  IADD3 R24, R243, 0x100000, RZ ;  /* 0x00100000f3187810 */ /* 0x002fc60007ffe0ff */
[----:B------:R-:W-:Y:S04]  /*4a800*/  LDGSTS.E [R26+-0x60000], desc[UR8][R210.64], !P0 ;  /* 0xa0000000d21a7fae */ /* 0x000fe8000c121848 */
[----:B------:R-:W-:Y:S01]  /*4a810*/  LDGSTS.E [R25+-0x5c000], desc[UR8][R212.64], !P0 ;  /* 0xa4000000d4197fae */ /* 0x000fe2000c121848 */
[----:B------:R-:W-:Y:S02]  /*4a820*/  ISETP.GE.U32.AND P0, PT, R27, 0x7ffffcf9, PT ;  /* 0x7ffffcf91b00780c */ /* 0x000fe40003f06070 */
[----:B------:R-:W-:Y:S01]  /*4a830*/  IADD3 R27, R29, -0x2a5, RZ ;  /* 0xfffffd5b1d1b7810 */ /* 0x000fe20007ffe0ff */
[----:B------:R-:W-:Y:S01]  /*4a840*/  LDGSTS.E [R24+-0x5fffc], desc[UR8][R214.64], !P2 ;  /* 0xa0004000d6187fae */ /* 0x000fe2000d121848 */
[----:B------:R-:W1:Y:S03]  /*4a850*/  LDC R29, c[0x0][0x230] ;  /* 0x00008c00ff1d7b82 */ /* 0x000e660000000800 */
[----:B------:R-:W-:Y:S01]  /*4a860*/  LDGSTS.E [R26+-0x5bffc], desc[UR8][R216.64], !P2 ;  /* 0xa4004000d81a7fae */ /* 0x000fe2000d121848 */
[----:B------:R-:W-:-:S03]  /*4a870*/  ISETP.GE.U32.AND P2, PT, R27, 0x7ffffcdc, PT ;  /* 0x7ffffcdc1b00780c */ /* 0x000fc60003f46070 */
[----:B------:R2:W-:Y:S01]  /*4a880*/  LDGSTS.E [R25+-0x5fff8], desc[UR8][R218.64], !P3 ;  /* 0xa0008000da197fae */ /* 0x0005e2000d921848 */
[----:B------:R-:W-:-:S03]  /*4a890*/  IADD3 R27, R243, 0x100000, RZ ;  /* 0x00100000f31b7810 */ /* 0x000fc60007ffe0ff */
[----:B------:R-:W-:Y:S04]  /*4a8a0*/  LDGSTS.E [R24+-0x5bff8], desc[UR8][R220.64], !P3 ;  /* 0xa4008000dc187fae */ /* 0x000fe8000d921848 */
[----:B------:R4:W-:Y:S01]  /*4a8b0*/  LDGSTS.E [R27+-0x5fff4], desc[UR8][R222.64], !P0 ;  /* 0xa000c000de1b7fae */ /* 0x0009e2000c121848 */
[----:B--2---:R-:W-:-:S03]  /*4a8c0*/  VIADD R25, R28, 0xfffffd5a ;  /* 0xfffffd5a1c197836 */ /* 0x004fc60000000000 */
[----:B----4-:R2:W-:Y:S01]  /*4a8d0*/  LDGSTS.E [R26+-0x5bff4], desc[UR8][R224.64], !P0 ;  /* 0xa400c000e01a7fae */ /* 0x0105e2000c121848 */
[----:B------:R-:W4:Y:S01]  /*4a8e0*/  LDC R28, c[0x0][0x230] ;  /* 0x00008c00ff1c7b82 */ /* 0x000f220000000800 */
[----:B------:R-:W-:Y:S01]  /*4a8f0*/  ISETP.GE.U32.AND P3, PT, R25, 0x7ffffcdb, PT ;  /* 0x7ffffcdb1900780c */ /* 0x000fe20003f66070 */
[----:B------:R-:W-:Y:S01]  /*4a900*/  VIADD R25, R243, 0x100000 ;  /* 0x00100000f3197836 */ /* 0x000fe20000000000 */
[----:B------:R-:W-:-:S05]  /*4a910*/  IADD3 R27, R31, -0x2a7, RZ ;  /* 0xfffffd591f1b7810 */ /* 0x000fca0007ffe0ff */
[----:B------:R-:W1:Y:S01]  /*4a920*/  LDC R31, c[0x0][0x230] ;  /* 0x00008c00ff1f7b82 */ /* 0x000e620000000800 */
[----:B------:R-:W-:Y:S04]  /*4a930*/  LDGSTS.E [R25+-0x58000], desc[UR8][R230.64], !P2 ;  /* 0xa8000000e6197fae */ /* 0x000fe8000d121848 */
[----:B------:R-:W-:Y:S01]  /*4a940*/  LDGSTS.E [R24+-0x54000], desc[UR8][R232.64], !P2 ;  /* 0xac000000e8187fae */ /* 0x000fe2000d121848 */
[----:B------:R-:W-:Y:S01]  /*4a950*/  ISETP.GE.U32.AND P2, PT, R27, 0x7ffffcda, PT ;  /* 0x7ffffcda1b00780c */ /* 0x000fe20003f46070 */
[----:B------:R-:W-:Y:S02]  /*4a960*/  VIADD R27, R30, 0xfffffd58 ;  /* 0xfffffd581e1b7836 */ /* 0x000fe40000000000 */
[----:B------:R-:W-:Y:S01]  /*4a970*/  LDGSTS.E [R25+-0x57ffc], desc[UR8][R234.64], !P3 ;  /* 0xa8004000ea197fae */ /* 0x000fe2000d921848 */
[----:B--2---:R-:W-:Y:S01]  /*4a980*/  IADD3 R26, R32, -0x2c5, RZ ;  /* 0xfffffd3b201a7810 */ /* 0x004fe20007ffe0ff */
[----:B------:R-:W2:Y:S02]  /*4a990*/  LDC R30, c[0x0][0x230] ;  /* 0x00008c00ff1e7b82 */ /* 0x000ea40000000800 */
[----:B------:R-:W2:Y:S01]  /*4a9a0*/  LDL.64 R230, [R1+0xa40] ;  /* 0x000a400001e67983 */ /* 0x000ea20000100a00 */
[----:B------:R-:W-:-:S03]  /*4a9b0*/  ISETP.GE.U32.AND P4, PT, R27, 0x7ffffcd9, PT ;  /* 0x7ffffcd91b00780c */ /* 0x000fc60003f86070 */
[----:B------:R-:W2:Y:S01]  /*4a9c0*/  LDL.64 R232, [R1+0xa48] ;  /* 0x000a480001e87983 */ /* 0x000ea20000100a00 */
[C---:B------:R-:W-:Y:S01]  /*4a9d0*/  VIADD R27, R243.reuse, 0x100000 ;  /* 0x00100000f31b7836 */ /* 0x040fe20000000000 */
[----:B----4-:R-:W-:Y:S01]  /*4a9e0*/  IADD3 R28, R28, -0x2c6, RZ ;  /* 0xfffffd3a1c1c7810 */ /* 0x010fe20007ffe0ff */
[----:B------:R-:W4:Y:S01]  /*4a9f0*/  LDC R32, c[0x0][0x230] ;  /* 0x00008c00ff207b82 */ /* 0x000f220000000800 */
[----:B------:R-:W4:Y:S04]  /*4aa00*/  LDL.64 R234, [R1+0xa50] ;  /* 0x000a500001ea7983 */ /* 0x000f280000100a00 */
[----:B------:R-:W-:Y:S04]  /*4aa10*/  LDGSTS.E [R24+-0x53ffc], desc[UR8][R106.64], !P3 ;  /* 0xac0040006a187fae */ /* 0x000fe8000d921848 */
[----:B------:R-:W4:Y:S04]  /*4aa20*/  LDL.64 R106, [R1+0xa60] ;  /* 0x000a6000016a7983 */ /* 0x000f280000100a00 */
[----:B---3--:R1:W-:Y:S04]  /*4aa30*/  LDGSTS.E [R27+-0x57ff8], desc[UR8][R238.64], !P2 ;  /* 0xa8008000ee1b7fae */ /* 0x0083e8000d121848 */
[----:B------:R-:W3:Y:S01]  /*4aa40*/  LDL.64 R238, [R1+0xa68] ;  /* 0x000a680001ee7983 */ /* 0x000ee20000100a00 */
[----:B------:R-:W-:Y:S01]  /*4aa50*/  ISETP.GE.U32.AND P3, PT, R26, 0x7ffffcbc, PT ;  /* 0x7ffffcbc1a00780c */ /* 0x000fe20003f66070 */
[----:B------:R-:W-:Y:S01]  /*4aa60*/  VIADD R26, R243, 0x100000 ;  /* 0x00100000f31a7836 */ /* 0x000fe20000000000 */
[----:B------:R-:W-:-:S02]  /*4aa70*/  ISETP.GE.U32.AND P0, PT, R28, 0x7ffffcbb, PT ;  /* 0x7ffffcbb1c00780c */ /* 0x000fc40003f06070 */
[----:B-1----:R-:W-:Y:S01]  /*4aa80*/  IADD3 R27, R29, -0x2c7, RZ ;  /* 0xfffffd391d1b7810 */ /* 0x002fe20007ffe0ff */
[----:B------:R-:W1:Y:S01]  /*4aa90*/  LDC R28, c[0x0][0x230] ;  /* 0x00008c00ff1c7b82 */ /* 0x000e620000000800 */
[----:B------:R-:W-:Y:S04]  /*4aaa0*/  LDGSTS.E [R26+-0x53ff8], desc[UR8][R80.64], !P2 ;  /* 0xac008000501a7fae */ /* 0x000fe8000d121848 */
[----:B------:R-:W-:Y:S01]  /*4aab0*/  LDGSTS.E [R25+-0x57ff4], desc[UR8][R226.64], !P4 ;  /* 0xa800c000e2197fae */ /* 0x000fe2000e121848 */
[----:B------:R-:W-:Y:S02]  /*4aac0*/  IMAD.WIDE R18, R237, 0x4, R18 ;  /* 0x00000004ed127825 */ /* 0x000fe400078e0212 */
[----:B------:R-:W1:Y:S01]  /*4aad0*/  LDC R29, c[0x0][0x230] ;  /* 0x00008c00ff1d7b82 */ /* 0x000e620000000800 */
[----:B------:R-:W-:Y:S04]  /*4aae0*/  LDGSTS.E [R24+-0x53ff4], desc[UR8][R228.64], !P4 ;  /* 0xac00c000e4187fae */ /* 0x000fe8000e121848 */
[----:B------:R-:W3:Y:S04]  /*4aaf0*/  LDL.64 R80, [R1+0xa70] ;  /* 0x000a700001507983 */ /* 0x000ee80000100a00 */
[----:B------:R-:W3:Y:S04]  /*4ab00*/  LDL.64 R226, [R1+0xa78] ;  /* 0x000a780001e27983 */ /* 0x000ee80000100a00 */
[----:B------:R-:W3:Y:S01]  /*4ab10*/  LDL.64 R228, [R1+0xc40] ;  /* 0x000c400001e47983 */ /* 0x000ee20000100a00 */
[----:B------:R-:W-:-:S03]  /*4ab20*/  ISETP.GE.U32.AND P2, PT, R27, 0x7ffffcba, PT ;  /* 0x7ffffcba1b00780c */ /* 0x000fc60003f46070 */
[----:B--2---:R2:W-:Y:S04]  /*4ab30*/  LDGSTS.E [R26+-0x50000], desc[UR8][R230.64], !P3 ;  /* 0xb0000000e61a7fae */ /* 0x0045e8000d921848 */
[----:B------:R-:W-:Y:S04]  /*4ab40*/  LDGSTS.E [R25+-0x4c000], desc[UR8][R232.64], !P3 ;  /* 0xb4000000e8197fae */ /* 0x000fe8000d921848 */
[----:B----4-:R-:W-:Y:S01]  /*4ab50*/  LDGSTS.E [R24+-0x4fffc], desc[UR8][R234.64], !P0 ;  /* 0xb0004000ea187fae */ /* 0x010fe2000c121848 */
[----:B--2---:R-:W-:-:S03]  /*4ab60*/  VIADD R26, R31, 0xfffffd38 ;  /* 0xfffffd381f1a7836 */ /* 0x004fc60000000000 */
[----:B------:R-:W2:Y:S01]  /*4ab70*/  LDL.64 R230, [R1+0xc48] ;  /* 0x000c480001e67983 */ /* 0x000ea20000100a00 */
[----:B------:R-:W4:Y:S03]  /*4ab80*/  LDC R31, c[0x0][0x230] ;  /* 0x00008c00ff1f7b82 */ /* 0x000f260000000800 */
[----:B------:R-:W4:Y:S01]  /*4ab90*/  LDL.64 R232, [R1+0xc50] ;  /* 0x000c500001e87983 */ /* 0x000f220000100a00 */
[----:B------:R-:W-:Y:S01]  /*4aba0*/  ISETP.GE.U32.AND P3, PT, R26, 0x7ffffcb9, PT ;  /* 0x7ffffcb91a00780c */ /* 0x000fe20003f66070 */
[----:B------:R-:W-:Y:S02]  /*4abb0*/  VIADD R26, R243, 0x100000 ;  /* 0x00100000f31a7836 */ /* 0x000fe40000000000 */
[----:B------:R-:W4:Y:S04]  /*4abc0*/  LDL.64 R234, [R1+0xc58] ;  /* 0x000c580001ea7983 */ /* 0x000f280000100a00 */
[----:B------:R-:W-:Y:S04]  /*4abd0*/  LDGSTS.E [R26+-0x4bffc], desc[UR8][R132.64], !P0 ;  /* 0xb4004000841a7fae */ /* 0x000fe8000c121848 */
[----:B------:R-:W-:Y:S04]  /*4abe0*/  LDGSTS.E [R25+-0x4fff8], desc[UR8][R106.64], !P2 ;  /* 0xb00080006a197fae */ /* 0x000fe8000d121848 */
[----:B------:R-:W4:Y:S04]  /*4abf0*/  LDL.64 R132, [R1+0xc60] ;  /* 0x000c600001847983 */ /* 0x000f280000100a00 */
[----:B------:R-:W4:Y:S04]  /*4ac00*/  LDL.64 R106, [R1+0xc68] ;  /* 0x000c6800016a7983 */ /* 0x000f280000100a00 */
[----:B---3--:R-:W-:Y:S04]  /*4ac10*/  LDGSTS.E [R24+-0x4bff8], desc[UR8][R238.64], !P2 ;  /* 0xb4008000ee187fae */ /* 0x008fe8000d121848 */
[----:B------:R-:W3:Y:S01]  /*4ac20*/  LDL.64 R238, [R1+0xc70] ;  /* 0x000c700001ee7983 */ /* 0x000ee20000100a00 */
[----:B------:R-:W-:Y:S01]  /*4ac30*/  IADD3 R27, R30, -0x2e5, RZ ;  /* 0xfffffd1b1e1b7810 */ /* 0x000fe20007ffe0ff */
[----:B------:R-:W-:Y:S01]  /*4ac40*/  IMAD.WIDE R174, R237, 0x4, R174 ;  /* 0x00000004edae7825 */ /* 0x000fe200078e02ae */
[----:B------:R-:W3:Y:S02]  /*4ac50*/  LDC R30, c[0x0][0x230] ;  /* 0x00008c00ff1e7b82 */ /* 0x000ee40000000800 */
[----:B------:R-:W-:-:S02]  /*4ac60*/  ISETP.GE.U32.AND P4, PT, R27, 0x7ffffc9c, PT ;  /* 0x7ffffc9c1b00780c */ /* 0x000fc40003f86070 */
[----:B------:R-:W-:Y:S01]  /*4ac70*/  IADD3 R27, R33, -0x2e6, RZ ;  /* 0xfffffd1a211b7810 */ /* 0x000fe20007ffe0ff */
[----:B------:R-:W-:Y:S03]  /*4ac80*/  LDGSTS.E [R26+-0x4fff4], desc[UR8][R80.64], !P3 ;  /* 0xb000c000501a7fae */ /* 0x000fe6000d921848 */
[----:B------:R-:W-:Y:S01]  /*4ac90*/  ISETP.GE.U32.AND P0, PT, R27, 0x7ffffc9b, PT ;  /* 0x7ffffc9b1b00780c */ /* 0x000fe20003f06070 */
[----:B------:R-:W-:Y:S01]  /*4aca0*/  VIADD R27, R32, 0xfffffd19 ;  /* 0xfffffd19201b7836 */ /* 0x000fe20000000000 */
[----:B------:R-:W-:Y:S01]  /*4acb0*/  LDGSTS.E [R25+-0x4bff4], desc[UR8][R226.64], !P3 ;  /* 0xb400c000e2197fae */ /* 0x000fe2000d921848 */
[----:B------:R-:W-:Y:S01]  /*4acc0*/  IMAD.WIDE R20, R237, 0x4, R20 ;  /* 0x00000004ed147825 */ /* 0x000fe200078e0214 */
[----:B------:R-:W4:Y:S02]  /*4acd0*/  LDC R33, c[0x0][0x230] ;  /* 0x00008c00ff217b82 */ /* 0x000f240000000800 */
[----:B------:R-:W-:Y:S01]  /*4ace0*/  ISETP.GE.U32.AND P2, PT, R27, 0x7ffffc9a, PT ;  /* 0x7ffffc9a1b00780c */ /* 0x000fe20003f46070 */
[----:B------:R-:W-:Y:S01]  /*4acf0*/  LDGSTS.E [R24+-0x48000], desc[UR8][R228.64], !P4 ;  /* 0xb8000000e4187fae */ /* 0x000fe2000e121848 */
[----:B-1----:R-:W-:-:S03]  /*4ad00*/  IADD3 R27, R28, -0x2e8, RZ ;  /* 0xfffffd181c1b7810 */ /* 0x002fc60007ffe0ff */
[----:B------:R-:W3:Y:S01]  /*4ad10*/  LDL.64 R80, [R1+0xc78] ;  /* 0x000c780001507983 */ /* 0x000ee20000100a00 */
[----:B------:R-:W-:Y:S01]  /*4ad20*/  IMAD.WIDE R176, R237, 0x4, R176 ;  /* 0x00000004edb07825 */ /* 0x000fe200078e02b0 */
[----:B------:R-:W1:Y:S02]  /*4ad30*/  LDC R32, c[0x0][0x230] ;  /* 0x00008c00ff207b82 */ /* 0x000e640000000800 */
[----:B------:R-:W3:Y:S04]  /*4ad40*/  LDL.64 R226, [R1+0x680] ;  /* 0x0006800001e27983 */ /* 0x000ee80000100a00 */
[----:B------:R-:W3:Y:S01]  /*4ad50*/  LDL.64 R228, [R1+0x688] ;  /* 0x0006880001e47983 */ /* 0x000ee20000100a00 */
[----:B------:R-:W-:Y:S01]  /*4ad60*/  ISETP.GE.U32.AND P3, PT, R27, 0x7ffffc99, PT ;  /* 0x7ffffc991b00780c */ /* 0x000fe20003f66070 */
[C---:B------:R-:W-:Y:S01]  /*4ad70*/  IMAD.WIDE R22, R237.reuse, 0x4, R22 ;  /* 0x00000004ed167825 */ /* 0x040fe200078e0216 */
[----:B------:R-:W1:Y:S03]  /*4ad80*/  LDC R27, c[0x0][0x230] ;  /* 0x00008c00ff1b7b82 */ /* 0x000e660000000800 */
[----:B------:R-:W-:-:S04]  /*4ad90*/  IMAD.WIDE R152, R237, 0x4, R152 ;  /* 0x00000004ed987825 */ /* 0x000fc800078e0298 */
[C---:B------:R-:W-:Y:S01]  /*4ada0*/  IMAD.WIDE R178, R237.reuse, 0x4, R178 ;  /* 0x00000004edb27825 */ /* 0x040fe200078e02b2 */
[----:B------:R-:W1:Y:S03]  /*4adb0*/  LDC R28, c[0x0][0x230] ;  /* 0x00008c00ff1c7b82 */ /* 0x000e660000000800 */
[----:B------:R-:W-:-:S04]  /*4adc0*/  IMAD.WIDE R154, R237, 0x4, R154 ;  /* 0x00000004ed9a7825 */ /* 0x000fc800078e029a */
[----:B------:R-:W-:-:S04]  /*4add0*/  IMAD.WIDE R180, R237, 0x4, R180 ;  /* 0x00000004edb47825 */ /* 0x000fc800078e02b4 */
[----:B------:R-:W-:-:S04]  /*4ade0*/  IMAD.WIDE R156, R237, 0x4, R156 ;  /* 0x00000004ed9c7825 */ /* 0x000fc800078e029c */
[----:B------:R-:W-:-:S04]  /*4adf0*/  IMAD.WIDE R184, R237, 0x4, R184 ;  /* 0x00000004edb87825 */ /* 0x000fc800078e02b8 */
[----:B------:R-:W-:Y:S02]  /*4ae00*/  IMAD.WIDE R158, R237, 0x4, R56 ;  /* 0x00000004ed9e7825 */ /* 0x000fe400078e0238 */
[----:B------:R-:W3:Y:S04]  /*4ae10*/  LDL.64 R236, [R1+0x6a8] ;  /* 0x0006a80001ec7983 */ /* 0x000ee80000100a00 */
[----:B------:R-:W3:Y:S04]  /*4ae20*/  LDL.64 R56, [R1+0x8b0] ;  /* 0x0008b00001387983 */ /* 0x000ee80000100a00 */
[----:B--2---:R2:W-:Y:S04]  /*4ae30*/  LDGSTS.E [R26+-0x44000], desc[UR8][R230.64], !P4 ;  /* 0xbc000000e61a7fae */ /* 0x0045e8000e121848 */
[----:B----4-:R-:W-:Y:S04]  /*4ae40*/  LDGSTS.E [R25+-0x47ffc], desc[UR8][R232.64], !P0 ;  /* 0xb8004000e8197fae */ /* 0x010fe8000c121848 */
[----:B------:R-:W-:Y:S01]  /*4ae50*/  LDGSTS.E [R24+-0x43ffc], desc[UR8][R234.64], !P0 ;  /* 0xbc004000ea187fae */ /* 0x000fe2000c121848 */
[----:B--2---:R-:W-:-:S03]  /*4ae60*/  VIADD R26, R31, 0xfffffd77 ;  /* 0xfffffd771f1a7836 */ /* 0x004fc60000000000 */
[----:B------:R-:W2:Y:S01]  /*4ae70*/  LDL.64 R230, [R1+0x690] ;  /* 0x0006900001e67983 */ /* 0x000ea20000100a00 */
[----:B------:R-:W4:Y:S01]  /*4ae80*/  LDC R31, c[0x0][0x230] ;  /* 0x00008c00ff1f7b82 */ /* 0x000f220000000800 */
[----:B------:R-:W-:Y:S02]  /*4ae90*/  ISETP.GE.U32.AND P0, PT, R26, 0x7ffffcf8, PT ;  /* 0x7ffffcf81a00780c */ /* 0x000fe40003f06070 */
[----:B------:R-:W4:Y:S01]  /*4aea0*/  LDL.64 R232, [R1+0x698] ;  /* 0x0006980001e87983 */ /* 0x000f220000100a00 */
[----:B------:R-:W-:-:S03]  /*4aeb0*/  IADD3 R26, R243, 0x100000, RZ ;  /* 0x00100000f31a7810 */ /* 0x000fc60007ffe0ff */
[----:B------:R-:W4:Y:S04]  /*4aec0*/  LDL.64 R234, [R1+0x6a0] ;  /* 0x0006a00001ea7983 */ /* 0x000f280000100a00 */
[----:B------:R1:W-:Y:S04]  /*4aed0*/  LDGSTS.E [R26+-0x47ff8], desc[UR8][R132.64], !P2 ;  /* 0xb8008000841a7fae */ /* 0x0003e8000d121848 */
[----:B------:R-:W-:Y:S01]  /*4aee0*/  LDGSTS.E [R25+-0x43ff8], desc[UR8][R106.64], !P2 ;  /* 0xbc0080006a197fae */ /* 0x000fe2000d121848 */
[----:B------:R-:W-:Y:S01]  /*4aef0*/  IADD3 R243, R243, 0x100000, RZ ;  /* 0x00100000f3f37810 */ /* 0x000fe20007ffe0ff */
[----:B-1----:R-:W-:-:S02]  /*4af00*/  VIADD R26, R33, 0xfffffd76 ;  /* 0xfffffd76211a7836 */ /* 0x002fc40000000000 */
[----:B------:R-:W4:Y:S01]  /*4af10*/  LDL.64 R132, [R1+0x8a8] ;  /* 0x0008a80001847983 */ /* 0x000f220000100a00 */
[----:B------:R-:W1:Y:S03]  /*4af20*/  LDC R33, c[0x0][0x230] ;  /* 0x00008c00ff217b82 */ /* 0x000e660000000800 */
[----:B------:R-:W4:Y:S04]  /*4af30*/  LDL.64 R106, [R1+0x6b8] ;  /* 0x0006b800016a7983 */ /* 0x000f280000100a00 */
[----:B---3--:R3:W-:Y:S04]  /*4af40*/  LDGSTS.E [R24+-0x47ff4], desc[UR8][R238.64], !P3 ;  /* 0xb800c000ee187fae */ /* 0x0087e8000d921848 */
[----:B------:R-:W4:Y:S01]  /*4af50*/  LDL.64 R238, [R1+0x6b0] ;  /* 0x0006b00001ee7983 */ /* 0x000f220000100a00 */
[----:B------:R-:W-:Y:S01]  /*4af60*/  ISETP.GE.U32.AND P2, PT, R26, 0x7ffffcf7, PT ;  /* 0x7ffffcf71a00780c */ /* 0x000fe20003f46070 */
[----:B---3--:R-:W-:-:S02]  /*4af70*/  VIADD R24, R242, 0x100000 ;  /* 0x00100000f2187836 */ /* 0x008fc40000000000 */
[----:B------:R-:W-:Y:S01]  /*4af80*/  VIADD R26, R242, 0x100000 ;  /* 0x00100000f21a7836 */ /* 0x000fe20000000000 */
[----:B------:R-:W-:Y:S02]  /*4af90*/  IADD3 R25, R29, -0x28b, RZ ;  /* 0xfffffd751d197810 */ /* 0x000fe40007ffe0ff */
[----:B------:R-:W3:Y:S01]  /*4afa0*/  LDC R29, c[0x0][0x230] ;  /* 0x00008c00ff1d7b82 */ /* 0x000ee20000000800 */
[----:B------:R-:W-:Y:S01]  /*4afb0*/  LDGSTS.E [R243+-0x43ff4], desc[UR8][R80.64], !P3 ;  /* 0xbc00c00050f37fae */ /* 0x000fe2000d921848 */
[----:B------:R-:W-:-:S03]  /*4afc0*/  ISETP.GE.U32.AND P3, PT, R25, 0x7ffffcf6, PT ;  /* 0x7ffffcf61900780c */ /* 0x000fc60003f66070 */
[----:B------:R-:W-:Y:S01]  /*4afd0*/  LDGSTS.E [R24+-0x60000], desc[UR8][R226.64], !P0 ;  /* 0xa0000000e2187fae */ /* 0x000fe2000c121848 */
[----:B------:R-:W-:-:S03]  /*4afe0*/  IADD3 R25, R242, 0x100000, RZ ;  /* 0x00100000f2197810 */ /* 0x000fc60007ffe0ff */
[----:B------:R1:W-:Y:S04]  /*4aff0*/  LDGSTS.E [R26+-0x5c000], desc[UR8][R228.64], !P0 ;  /* 0xa4000000e41a7fae */ /* 0x0003e8000c121848 */
[----:B------:R-:W3:Y:S01]  /*4b000*/  LDL.64 R80, [R1+0x880] ;  /* 0x0008800001507983 */ /* 0x000ee20000100a00 */
[----:B-1----:R-:W-:-:S05]  /*4b010*/  VIADD R26, R27, 0xfffffd74 ;  /* 0xfffffd741b1a7836 */ /* 0x002fca0000000000 */
[----:B------:R-:W-:Y:S02]  /*4b020*/  ISETP.GE.U32.AND P0, PT, R26, 0x7ffffcf5, PT ;  /* 0x7ffffcf51a00780c */ /* 0x000fe40003f06070 */
[----:B------:R-:W-:Y:S01]  /*4b030*/  IADD3 R26, R28, -0x2a9, RZ ;  /* 0xfffffd571c1a7810 */ /* 0x000fe20007ffe0ff */
[----:B--2---:R1:W-:Y:S01]  /*4b040*/  LDGSTS.E [R25+-0x5fffc], desc[UR8][R230.64], !P2 ;  /* 0xa0004000e6197fae */ /* 0x0043e2000d121848 */
[----:B----4-:R-:W-:Y:S01]  /*4b050*/  IADD3 R27, R31, -0x2ab, RZ ;  /* 0xfffffd551f1b7810 */ /* 0x010fe20007ffe0ff */
[----:B------:R-:W2:Y:S02]  /*4b060*/  LDC R28, c[0x0][0x230] ;  /* 0x00008c00ff1c7b82 */ /* 0x000ea40000000800 */
[----:B------:R-:W-:Y:S01]  /*4b070*/  LDGSTS.E [R24+-0x5bffc], desc[UR8][R232.64], !P2 ;  /* 0xa4004000e8187fae */ /* 0x000fe2000d121848 */
[----:B------:R-:W-:Y:S01]  /*4b080*/  ISETP.GE.U32.AND P2, PT, R26, 0x7ffffcd8, PT ;  /* 0x7ffffcd81a00780c */ /* 0x000fe20003f46070 */
[----:B-1----:R-:W-:Y:S01]  /*4b090*/  VIADD R25, R30, 0xfffffd56 ;  /* 0xfffffd561e197836 */ /* 0x002fe20000000000 */
[C---:B------:R-:W-:Y:S01]  /*4b0a0*/  IADD3 R26, R242.reuse, 0x100000, RZ ;  /* 0x00100000f21a7810 */ /* 0x040fe20007ffe0ff */
[----:B------:R-:W-:Y:S02]  /*4b0b0*/  LDGSTS.E [R24+-0x5fff8], desc[UR8][R234.64], !P3 ;  /* 0xa0008000ea187fae */ /* 0x000fe4000d921848 */
[----:B------:R-:W1:Y:S01]  /*4b0c0*/  LDC R31, c[0x0][0x230] ;  /* 0x00008c00ff1f7b82 */ /* 0x000e620000000800 */
[----:B------:R-:W-:Y:S01]  /*4b0d0*/  ISETP.GE.U32.AND P4, PT, R25, 0x7ffffcd7, PT ;  /* 0x7ffffcd71900780c */ /* 0x000fe20003f86070 */
[----:B------:R-:W-:Y:S01]  /*4b0e0*/  VIADD R25, R242, 0x100000 ;  /* 0x00100000f2197836 */ /* 0x000fe20000000000 */
[----:B------:R-:W-:Y:S05]  /*4b0f0*/  LDGSTS.E [R26+-0x5bff8], desc[UR8][R236.64], !P3 ;  /* 0xa4008000ec1a7fae */ /* 0x000fea000d921848 */
[----:B------:R-:W4:Y:S01]  /*4b100*/  LDC R30, c[0x0][0x230] ;  /* 0x00008c00ff1e7b82 */ /* 0x000f220000000800 */
[----:B------:R-:W-:Y:S04]  /*4b110*/  LDGSTS.E [R25+-0x5fff4], desc[UR8][R238.64], !P0 ;  /* 0xa000c000ee197fae */ /* 0x000fe8000c121848 */
[----:B------:R-:W-:Y:S04]  /*4b120*/  LDGSTS.E [R24+-0x5bff4], desc[UR8][R106.64], !P0 ;  /* 0xa400c0006a187fae */ /* 0x000fe8000c121848 */
[----:B------:R-:W4:Y:S01]  /*4b130*/  LDL.64 R106, [R1+0x8b8] ;  /* 0x0008b800016a7983 */ /* 0x000f220000100a00 */
[----:B------:R-:W-:Y:S01]  /*4b140*/  ISETP.GE.U32.AND P0, PT, R27, 0x7ffffcd6, PT ;  /* 0x7ffffcd61b00780c */ /* 0x000fe20003f06070 */
[----:B------:R-:W-:-:S02]  /*4b150*/  VIADD R27, R32, 0xfffffd54 ;  /* 0xfffffd54201b7836 */ /* 0x000fc40000000000 */
[----:B------:R-:W4:Y:S01]  /*4b160*/  LDC R32, c[0x0][0x230] ;  /* 0x00008c00ff207b82 */ /* 0x000f220000000800 */
[----:B---3--:R-:W-:Y:S04]  /*4b170*/  LDGSTS.E [R26+-0x58000], desc[UR8][R80.64], !P2 ;  /* 0xa8000000501a7fae */ /* 0x008fe8000d121848 */
[----:B------:R-:W-:Y:S01]  /*4b180*/  LDGSTS.E [R25+-0x54000], desc[UR8][R84.64], !P2 ;  /* 0xac00000054197fae */ /* 0x000fe2000d121848 */
[----:B------:R-:W-:Y:S02]  /*4b190*/  ISETP.GE.U32.AND P2, PT, R27, 0x7ffffcd5, PT ;  /* 0x7ffffcd51b00780c */ /* 0x000fe40003f46070 */
[----:B------:R-:W-:Y:S01]  /*4b1a0*/  IADD3 R27, R29, -0x2c9, RZ ;  /* 0xfffffd371d1b7810 */ /* 0x000fe20007ffe0ff */
[----:B------:R-:W-:Y:S01]  /*4b1b0*/  LDGSTS.E [R24+-0x57ffc], desc[UR8][R160.64], !P4 ;  /* 0xa8004000a0187fae */ /* 0x000fe2000e121848 */
[----:B------:R-:W3:Y:S03]  /*4b1c0*/  LDC R29, c[0x0][0x230] ;  /* 0x00008c00ff1d7b82 */ /* 0x000ee60000000800 */
[----:B------:R-:W3:Y:S01]  /*4b1d0*/  LDL.64 R80, [R1+0xa88] ;  /* 0x000a880001507983 */ /* 0x000ee20000100a00 */
[----:B------:R-:W-:-:S02]  /*4b1e0*/  ISETP.GE.U32.AND P3, PT, R27, 0x7ffffcb8, PT ;  /* 0x7ffffcb81b00780c */ /* 0x000fc40003f66070 */
[----:B------:R-:W-:Y:S01]  /*4b1f0*/  IADD3 R27, R242, 0x100000, RZ ;  /* 0x00100000f21b7810 */ /* 0x000fe20007ffe0ff */
[----:B------:R-:W-:Y:S04]  /*4b200*/  LDGSTS.E [R26+-0x53ffc], desc[UR8][R82.64], !P4 ;  /* 0xac004000521a7fae */ /* 0x000fe8000e121848 */
[----:B------:R-:W3:Y:S04]  /*4b210*/  LDL.64 R160, [R1+0xa90] ;  /* 0x000a900001a07983 */ /* 0x000ee80000100a00 */
[----:B------:R2:W-:Y:S04]  /*4b220*/  LDGSTS.E [R25+-0x57ff8], desc[UR8][R134.64], !P0 ;  /* 0xa800800086197fae */ /* 0x0005e8000c121848 */
[----:B------:R-:W3:Y:S04]  /*4b230*/  LDL.64 R82, [R1+0xa98] ;  /* 0x000a980001527983 */ /* 0x000ee80000100a00 */
[----:B------:R-:W-:Y:S04]  /*4b240*/  LDGSTS.E [R24+-0x53ff8], desc[UR8][R132.64], !P0 ;  /* 0xac00800084187fae */ /* 0x000fe8000c121848 */
[----:B------:R1:W-:Y:S04]  /*4b250*/  LDGSTS.E [R27+-0x57ff4], desc[UR8][R56.64], !P2 ;  /* 0xa800c000381b7fae */ /* 0x0003e8000d121848 */
[----:B------:R-:W3:Y:S04]  /*4b260*/  LDL.64 R84, [R1+0xaa8] ;  /* 0x000aa80001547983 */ /* 0x000ee80000100a00 */
[----:B------:R-:W3:Y:S04]  /*4b270*/  LDL.64 R132, [R1+0xaa0] ;  /* 0x000aa00001847983 */ /* 0x000ee80000100a00 */
[----:B------:R-:W3:Y:S01]  /*4b280*/  LDL.64 R56, [R1+0xab0] ;  /* 0x000ab00001387983 */ /* 0x000ee20000100a00 */
[----:B--2---:R-:W-:Y:S01]  /*4b290*/  VIADD R25, R28, 0xfffffd36 ;  /* 0xfffffd361c197836 */ /* 0x004fe20000000000 */
[----:B-1----:R-:W-:Y:S01]  /*4b2a0*/  IADD3 R27, R31, -0x2cb, RZ ;  /* 0xfffffd351f1b7810 */ /* 0x002fe20007ffe0ff */
[----:B------:R-:W1:Y:S01]  /*4b2b0*/  LDC R28, c[0x0][0x230] ;  /* 0x00008c00ff1c7b82 */ /* 0x000e620000000800 */
[----:B------:R-:W2:Y:S04]  /*4b2c0*/  LDL.64 R134, [R1+0xc80] ;  /* 0x000c800001867983 */ /* 0x000ea80000100a00 */
[----:B----4-:R4:W-:Y:S01]  /*4b2d0*/  LDGSTS.E [R26+-0x53ff4], desc[UR8][R106.64], !P2 ;  /* 0xac00c0006a1a7fae */ /* 0x0109e2000d121848 */
[----:B------:R-:W-:-:S02]  /*4b2e0*/  ISETP.GE.U32.AND P0, PT, R25, 0x7ffffcb7, PT ;  /* 0x7ffffcb71900780c */ /* 0x000fc40003f06070 */
[----:B------:R-:W2:Y:S01]  /*4b2f0*/  LDC R31, c[0x0][0x230] ;  /* 0x00008c00ff1f7b82 */ /* 0x000ea20000000800 */
[----:B------:R-:W2:Y:S01]  /*4b300*/  LDL.64 R106, [R1+0xab8] ;  /* 0x000ab800016a7983 */ /* 0x000ea20000100a00 */
[----:B------:R-:W-:Y:S01]  /*4b310*/  VIADD R25, R242, 0x100000 ;  /* 0x00100000f2197836 */ /* 0x000fe20000000000 */
[----:B------:R-:W-:Y:S01]  /*4b320*/  ISETP.GE.U32.AND P2, PT, R27, 0x7ffffcb6, PT ;  /* 0x7ffffcb61b00780c */ /* 0x000fe20003f46070 */
[----:B------:R-:W-:Y:S01]  /*4b330*/  VIADD R27, R30, 0xfffffd34 ;  /* 0xfffffd341e1b7836 */ /* 0x000fe20000000000 */
[----:B----4-:R-:W-:-:S03]  /*4b340*/  IADD3 R26, R32, -0x2e9, RZ ;  /* 0xfffffd17201a7810 */ /* 0x010fc60007ffe0ff */
[----:B------:R-:W4:Y:S01]  /*4b350*/  LDC R30, c[0x0][0x230] ;  /* 0x00008c00ff1e7b82 */ /* 0x000f220000000800 */
[----:B------:R-:W-:Y:S04]  /*4b360*/  LDGSTS.E [R25+-0x50000], desc[UR8][R108.64], !P3 ;  /* 0xb00000006c197fae */ /* 0x000fe8000d921848 */
[----:B---3--:R-:W-:Y:S01]  /*4b370*/  LDGSTS.E [R24+-0x4c000], desc[UR8][R80.64], !P3 ;  /* 0xb400000050187fae */ /* 0x008fe2000d921848 */
[----:B------:R-:W-:Y:S01]  /*4b380*/  ISETP.GE.U32.AND P3, PT, R27, 0x7ffffcb5, PT ;  /* 0x7ffffcb51b00780c */ /* 0x000fe20003f66070 */
[----:B------:R-:W-:Y:S01]  /*4b390*/  VIADD R27, R242, 0x100000 ;  /* 0x00100000f21b7836 */ /* 0x000fe20000000000 */
[----:B------:R-:W-:Y:S01]  /*4b3a0*/  ISETP.GE.U32.AND P4, PT, R26, 0x7ffffc98, PT ;  /* 0x7ffffc981a00780c */ /* 0x000fe20003f86070 */
[----:B------:R-:W3:Y:S01]  /*4b3b0*/  LDC R32, c[0x0][0x230] ;  /* 0x00008c00ff207b82 */ /* 0x000ee20000000800 */
[----:B------:R-:W4:Y:S01]  /*4b3c0*/  LDL.64 R108, [R1+0x1470] ;  /* 0x00147000016c7983 */ /* 0x000f220000100a00 */
[----:B------:R-:W-:-:S03]  /*4b3d0*/  VIADD R26, R242, 0x100000 ;  /* 0x00100000f21a7836 */ /* 0x000fc60000000000 */
[----:B------:R-:W-:Y:S04]  /*4b3e0*/  LDGSTS.E [R25+-0x4fffc], desc[UR8][R160.64], !P0 ;  /* 0xb0004000a0197fae */ /* 0x000fe8000c121848 */
[----:B------:R-:W3:Y:S04]  /*4b3f0*/  LDL.64 R80, [R1+0x1478] ;  /* 0x0014780001507983 */ /* 0x000ee80000100a00 */
[----:B------:R-:W-:Y:S04]  /*4b400*/  LDGSTS.E [R24+-0x4bffc], desc[UR8][R82.64], !P0 ;  /* 0xb400400052187fae */ /* 0x000fe8000c121848 */
[----:B------:R-:W3:Y:S04]  /*4b410*/  LDL.64 R160, [R1+0x1480] ;  /* 0x0014800001a07983 */ /* 0x000ee80000100a00 */
[----:B------:R1:W-:Y:S04]  /*4b420*/  LDGSTS.E [R27+-0x4fff8], desc[UR8][R132.64], !P2 ;  /* 0xb0008000841b7fae */ /* 0x0003e8000d121848 */
[----:B------:R-:W3:Y:S04]  /*4b430*/  LDL.64 R82, [R1+0x1488] ;  /* 0x0014880001527983 */ /* 0x000ee80000100a00 */
[----:B------:R-:W-:Y:S04]  /*4b440*/  LDGSTS.E [R26+-0x4bff8], desc[UR8][R84.64], !P2 ;  /* 0xb4008000541a7fae */ /* 0x000fe8000d121848 */
[----:B------:R-:W3:Y:S04]  /*4b450*/  LDL.64 R132, [R1+0x1490] ;  /* 0x0014900001847983 */ /* 0x000ee80000100a00 */
[----:B------:R-:W-:Y:S01]  /*4b460*/  LDGSTS.E [R25+-0x4fff4], desc[UR8][R56.64], !P3 ;  /* 0xb000c00038197fae */ /* 0x000fe2000d921848 */
[----:B-1----:R-:W-:-:S02]  /*4b470*/  IADD3 R28, R28, -0x2ea, RZ ;  /* 0xfffffd161c1c7810 */ /* 0x002fc40007ffe0ff */
[----:B------:R-:W-:Y:S01]  /*4b480*/  IADD3 R27, R29, -0x2eb, RZ ;  /* 0xfffffd151d1b7810 */ /* 0x000fe20007ffe0ff */
[----:B------:R-:W3:Y:S04]  /*4b490*/  LDL.64 R84, [R1+0xac8] ;  /* 0x000ac80001547983 */ /* 0x000ee80000100a00 */
[----:B------:R-:W3:Y:S04]  /*4b4a0*/  LDL.64 R56, [R1+0x1498] ;  /* 0x0014980001387983 */ /* 0x000ee80000100a00 */
[----:B--2---:R-:W-:Y:S01]  /*4b4b0*/  LDGSTS.E [R24+-0x4bff4], desc[UR8][R106.64], !P3 ;  /* 0xb400c0006a187fae */ /* 0x004fe2000d921848 */
[----:B------:R-:W-:Y:S01]  /*4b4c0*/  ISETP.GE.U32.AND P0, PT, R28, 0x7ffffc97, PT ;  /* 0x7ffffc971c00780c */ /* 0x000fe20003f06070 */
[----:B------:R-:W1:Y:S02]  /*4b4d0*/  LDC R29, c[0x0][0x230] ;  /* 0x00008c00ff1d7b82 */ /* 0x000e640000000800 */
[----:B------:R2:W-:Y:S04]  /*4b4e0*/  LDGSTS.E [R26+-0x48000], desc[UR8][R134.64], !P4 ;  /* 0xb8000000861a7fae */ /* 0x0005e8000e121848 */
[----:B------:R-:W3:Y:S01]  /*4b4f0*/  LDL.64 R106, [R1+0x14a0] ;  /* 0x0014a000016a7983 */ /* 0x000ee20000100a00 */
[----:B------:R-:W-:Y:S01]  /*4b500*/  ISETP.GE.U32.AND P3, PT, R27, 0x7ffffc96, PT ;  /* 0x7ffffc961b00780c */ /* 0x000fe20003f66070 */
[----:B------:R-:W1:Y:S01]  /*4b510*/  LDC R28, c[0x0][0x230] ;  /* 0x00008c00ff1c7b82 */ /* 0x000e620000000800 */
[----:B--2---:R-:W-:Y:S01]  /*4b520*/  VIADD R26, R31, 0xfffffd14 ;  /* 0xfffffd141f1a7836 */ /* 0x004fe20000000000 */
[----:B------:R-:W2:Y:S04]  /*4b530*/  LDL.64 R134, [R1+0x6c8] ;  /* 0x0006c80001867983 */ /* 0x000ea80000100a00 */
[----:B----4-:R-:W-:Y:S01]  /*4b540*/  LDGSTS.E [R25+-0x44000], desc[UR8][R108.64], !P4 ;  /* 0xbc0000006c197fae */ /* 0x010fe2000e121848 */
[----:B------:R-:W-:Y:S01]  /*4b550*/  ISETP.GE.U32.AND P4, PT, R26, 0x7ffffc95, PT ;  /* 0x7ffffc951a00780c */ /* 0x000fe20003f86070 */
[----:B------:R-:W-:Y:S01]  /*4b560*/  VIADD R26, R242, 0x100000 ;  /* 0x00100000f21a7836 */ /* 0x000fe20000000000 */
[----:B------:R-:W-:Y:S01]  /*4b570*/  IADD3 R27, R30, -0x28d, RZ ;  /* 0xfffffd731e1b7810 */ /* 0x000fe20007ffe0ff */
[----:B------:R-:W-:Y:S01]  /*4b580*/  VIADD R242, R242, 0x100000 ;  /* 0x00100000f2f27836 */ /* 0x000fe20000000000 */
[----:B---3--:R-:W-:Y:S01]  /*4b590*/  LDGSTS.E [R24+-0x47ffc], desc[UR8][R80.64], !P0 ;  /* 0xb800400050187fae */ /* 0x008fe2000c121848 */
[----:B------:R-:W3:Y:S03]  /*4b5a0*/  LDC R30, c[0x0][0x230] ;  /* 0x00008c00ff1e7b82 */ /* 0x000ee60000000800 */
[----:B------:R-:W4:Y:S05]  /*4b5b0*/  LDL.64 R108, [R1+0x6d0] ;  /* 0x0006d000016c7983 */ /* 0x000f2a0000100a00 */
[----:B------:R-:W3:Y:S01]  /*4b5c0*/  LDC R31, c[0x0][0x230] ;  /* 0x00008c00ff1f7b82 */ /* 0x000ee20000000800 */
[----:B------:R1:W-:Y:S04]  /*4b5d0*/  LDGSTS.E [R26+-0x43ffc], desc[UR8][R160.64], !P0 ;  /* 0xbc004000a01a7fae */ /* 0x0003e8000c121848 */
[----:B------:R-:W3:Y:S04]  /*4b5e0*/  LDL.64 R80, [R1+0x6d8] ;  /* 0x0006d80001507983 */ /* 0x000ee80000100a00 */
[----:B------:R-:W-:Y:S01]  /*4b5f0*/  LDGSTS.E [R25+-0x47ff8], desc[UR8][R82.64], !P3 ;  /* 0xb800800052197fae */ /* 0x000fe2000d921848 */
[----:B------:R-:W-:Y:S01]  /*4b600*/  ISETP.GE.U32.AND P2, PT, R27, 0x7ffffcf4, PT ;  /* 0x7ffffcf41b00780c */ /* 0x000fe20003f46070 */
[----:B-1----:R-:W-:-:S02]  /*4b610*/  VIADD R26, R33, 0xfffffd71 ;  /* 0xfffffd71211a7836 */ /* 0x002fc40000000000 */
[----:B------:R1:W-:Y:S01]  /*4b620*/  LDGSTS.E [R24+-0x43ff8], desc[UR8][R132.64], !P3 ;  /* 0xbc00800084187fae */ /* 0x0003e2000d921848 */
[----:B------:R-:W-:Y:S02]  /*4b630*/  IADD3 R27, R32, -0x28e, RZ ;  /* 0xfffffd72201b7810 */ /* 0x000fe40007ffe0ff */
[----:B------:R-:W3:Y:S01]  /*4b640*/  LDC R32, c[0x0][0x230] ;  /* 0x00008c00ff207b82 */ /* 0x000ee20000000800 */
[----:B------:R-:W3:Y:S04]  /*4b650*/  LDL.64 R160, [R1+0x8c0] ;  /* 0x0008c00001a07983 */ /* 0x000ee80000100a00 */
[----:B------:R-:W3:Y:S04]  /*4b660*/  LDL.64 R82, [R1+0x6e8] ;  /* 0x0006e80001527983 */ /* 0x000ee80000100a00 */
[----:B------:R-:W3:Y:S04]  /*4b670*/  LDL.64 R132, [R1+0x6e0] ;  /* 0x0006e00001847983 */ /* 0x000ee80000100a00 */
[----:B------:R1:W-:Y:S01]  /*4b680*/  LDGSTS.E [R25+-0x47ff4], desc[UR8][R56.64], !P4 ;  /* 0xb800c00038197fae */ /* 0x0003e2000e121848 */
[----:B------:R-:W-:-:S02]  /*4b690*/  ISETP.GE.U32.AND P0, PT, R27, 0x7ffffcf3, PT ;  /* 0x7ffffcf31b00780c */ /* 0x000fc40003f06070 */
[C---:B-1----:R-:W-:Y:S02]  /*4b6a0*/  IADD3 R24, R241.reuse, 0x100000, RZ ;  /* 0x00100000f1187810 */ /* 0x042fe40007ffe0ff */
[----:B------:R-:W-:Y:S02]  /*4b6b0*/  ISETP.GE.U32.AND P3, PT, R26, 0x7ffffcf2, PT ;  /* 0x7ffffcf21a00780c */ /* 0x000fe40003f66070 */
[C---:B------:R-:W-:Y:S01]  /*4b6c0*/  IADD3 R25, R241.reuse, 0x100000, RZ ;  /* 0x00100000f1197810 */ /* 0x040fe20007ffe0ff */
[----:B------:R-:W3:Y:S04]  /*4b6d0*/  LDL.64 R56, [R1+0x6f0] ;  /* 0x0006f00001387983 */ /* 0x000ee80000100a00 */
[----:B------:R-:W-:Y:S04]  /*4b6e0*/  LDGSTS.E [R242+-0x43ff4], desc[UR8][R106.64], !P4 ;  /* 0xbc00c0006af27fae */ /* 0x000fe8000e121848 */
[----:B------:R-:W2:Y:S01]  /*4b6f0*/  LDL.64 R242, [R1+0x6c0] ;  /* 0x0006c00001f27983 */ /* 0x000ea20000100a00 */
[----:B------:R-:W-:-:S03]  /*4b700*/  IADD3 R26, R241, 0x100000, RZ ;  /* 0x00100000f11a7810 */ /* 0x000fc60007ffe0ff */
[----:B------:R-:W3:Y:S01]  /*4b710*/  LDL.64 R106, [R1+0x6f8] ;  /* 0x0006f800016a7983 */ /* 0x000ee20000100a00 */
[----:B------:R-:W-:Y:S02]  /*4b720*/  VIADD R27, R28, 0xfffffd70 ;  /* 0xfffffd701c1b7836 */ /* 0x000fe40000000000 */
[----:B------:R-:W1:Y:S01]  /*4b730*/  LDC R28, c[0x0][0x230] ;  /* 0x00008c00ff1c7b82 */ /* 0x000e620000000800 */
[----:B--2---:R-:W-:Y:S04]  /*4b740*/  LDGSTS.E [R24+-0x60000], desc[UR8][R242.64], !P2 ;  /* 0xa0000000f2187fae */ /* 0x004fe8000d121848 */
[----:B------:R2:W-:Y:S04]  /*4b750*/  LDGSTS.E [R26+-0x5c000], desc[UR8][R134.64], !P2 ;  /* 0xa4000000861a7fae */ /* 0x0005e8000d121848 */
[----:B----4-:R-:W-:Y:S04]  /*4b760*/  LDGSTS.E [R25+-0x5fffc], desc[UR8][R108.64], !P0 ;  /* 0xa00040006c197fae */ /* 0x010fe8000c121848 */
[----:B---3--:R-:W-:Y:S04]  /*4b770*/  LDGSTS.E [R24+-0x5bffc], desc[UR8][R80.64], !P0 ;  /* 0xa400400050187fae */ /* 0x008fe8000c121848 */
[----:B------:R-:W3:Y:S04]  /*4b780*/  LDL.64 R134, [R1+0x8c8] ;  /* 0x0008c80001867983 */ /* 0x000ee80000100a00 */
[----:B------:R-:W4:Y:S04]  /*4b790*/  LDL.64 R108, [R1+0x8d0] ;  /* 0x0008d000016c7983 */ /* 0x000f280000100a00 */
[----:B------:R-:W4:Y:S01]  /*4b7a0*/  LDL.64 R80, [R1+0x8d8] ;  /* 0x0008d80001507983 */ /* 0x000f220000100a00 */
[----:B--2---:R-:W-:Y:S01]  /*4b7b0*/  VIADD R26, R29, 0xfffffd53 ;  /* 0xfffffd531d1a7836 */ /* 0x004fe20000000000 */
[----:B------:R-:W-:Y:S01]  /*4b7c0*/  ISETP.GE.U32.AND P2, PT, R27, 0x7ffffcf1, PT ;  /* 0x7ffffcf11b00780c */ /* 0x000fe20003f46070 */
[----:B------:R-:W2:Y:S03]  /*4b7d0*/  LDC R29, c[0x0][0x230] ;  /* 0x00008c00ff1d7b82 */ /* 0x000ea60000000800 */
[----:B------:R-:W-:-:S02]  /*4b7e0*/  ISETP.GE.U32.AND P0, PT, R26, 0x7ffffcd4, PT ;  /* 0x7ffffcd41a00780c */ /* 0x000fc40003f06070 */
[----:B------:R-:W-:-:S05]  /*4b7f0*/  IADD3 R26, R241, 0x100000, RZ ;  /* 0x00100000f11a7810 */ /* 0x000fca0007ffe0ff */
[----:B------:R1:W-:Y:S04]  /*4b800*/  LDGSTS.E [R26+-0x5fff8], desc[UR8][R132.64], !P3 ;  /* 0xa0008000841a7fae */ /* 0x0003e8000d921848 */
[----:B------:R-:W-:Y:S04]  /*4b810*/  LDGSTS.E [R25+-0x5bff8], desc[UR8][R82.64], !P3 ;  /* 0xa400800052197fae */ /* 0x000fe8000d921848 */
[----:B------:R-:W-:Y:S01]  /*4b820*/  LDGSTS.E [R24+-0x5fff4], desc[UR8][R56.64], !P2 ;  /* 0xa000c00038187fae */ /* 0x000fe2000d121848 */
[----:B-1----:R-:W-:-:S03]  /*4b830*/  VIADD R26, R32, 0xfffffd52 ;  /* 0xfffffd52201a7836 */ /* 0x002fc60000000000 */
[----:B------:R-:W2:Y:S01]  /*4b840*/  LDL.64 R132, [R1+0x8e0] ;  /* 0x0008e00001847983 */ /* 0x000ea20000100a00 */
[----:B------:R-:W-:Y:S01]  /*4b850*/  IADD3 R27, R30, -0x2af, RZ ;  /* 0xfffffd511e1b7810 */ /* 0x000fe20007ffe0ff */
[----:B------:R-:W1:Y:S01]  /*4b860*/  LDC R32, c[0x0][0x230] ;  /* 0x00008c00ff207b82 */ /* 0x000e620000000800 */
[----:B------:R-:W-:Y:S01]  /*4b870*/  ISETP.GE.U32.AND P3, PT, R26, 0x7ffffcd3, PT ;  /* 0x7ffffcd31a00780c */ /* 0x000fe20003f66070 */
[----:B------:R-:W-:Y:S01]  /*4b880*/  VIADD R26, R241, 0x100000 ;  /* 0x00100000f11a7836 */ /* 0x000fe20000000000 */
[----:B------:R-:W-:Y:S04]  /*4b890*/  LDGSTS.E [R25+-0x5bff4], desc[UR8][R106.64], !P2 ;  /* 0xa400c0006a197fae */ /* 0x000fe8000d121848 */
[----:B------:R-:W2:Y:S01]  /*4b8a0*/  LDL.64 R82, [R1+0x8e8] ;  /* 0x0008e80001527983 */ /* 0x000ea20000100a00 */
[----:B------:R-:W1:Y:S03]  /*4b8b0*/  LDC R30, c[0x0][0x230] ;  /* 0x00008c00ff1e7b82 */ /* 0x000e660000000800 */
[----:B------:R-:W2:Y:S04]  /*4b8c0*/  LDL.64 R56, [R1+0x8f0] ;  /* 0x0008f00001387983 */ /* 0x000ea80000100a00 */
[----:B------:R-:W-:Y:S04]  /*4b8d0*/  LDGSTS.E [R24+-0x58000], desc[UR8][R160.64], !P0 ;  /* 0xa8000000a0187fae */ /* 0x000fe8000c121848 */
[----:B------:R-:W2:Y:S01]  /*4b8e0*/  LDL.64 R106, [R1+0x8f8] ;  /* 0x0008f800016a7983 */ /* 0x000ea20000100a00 */
[----:B------:R-:W-:-:S03]  /*4b8f0*/  ISETP.GE.U32.AND P2, PT, R27, 0x7ffffcd2, PT ;  /* 0x7ffffcd21b00780c */ /* 0x000fc60003f46070 */
[----:B------:R-:W2:Y:S04]  /*4b900*/  LDL.64 R160, [R1+0xad8] ;  /* 0x000ad80001a07983 */ /* 0x000ea80000100a00 */
[----:B---3--:R3:W-:Y:S04]  /*4b910*/  LDGSTS.E [R26+-0x54000], desc[UR8][R134.64], !P0 ;  /* 0xac000000861a7fae */ /* 0x0087e8000c121848 */
[----:B----4-:R4:W-:Y:S04]  /*4b920*/  LDGSTS.E [R25+-0x57ffc], desc[UR8][R108.64], !P3 ;  /* 0xa80040006c197fae */ /* 0x0109e8000d921848 */
[----:B------:R-:W-:Y:S01]  /*4b930*/  LDGSTS.E [R24+-0x53ffc], desc[UR8][R80.64], !P3 ;  /* 0xac00400050187fae */ /* 0x000fe2000d921848 */
[----:B---3--:R-:W-:-:S03]  /*4b940*/  IADD3 R26, R28, -0x2b0, RZ ;  /* 0xfffffd501c1a7810 */ /* 0x008fc60007ffe0ff */
[----:B------:R-:W3:Y:S01]  /*4b950*/  LDL.64 R134, [R1+0xae0] ;  /* 0x000ae00001867983 */ /* 0x000ee20000100a00 */
[----:B------:R-:W3:Y:S01]  /*4b960*/  LDC R28, c[0x0][0x230] ;  /* 0x00008c00ff1c7b82 */ /* 0x000ee20000000800 */
[----:B----4-:R-:W-:Y:S02]  /*4b970*/  IADD3 R25, R31, -0x2ce, RZ ;  /* 0xfffffd321f197810 */ /* 0x010fe40007ffe0ff */
[----:B------:R-:W4:Y:S04]  /*4b980*/  LDL.64 R108, [R1+0xaf0] ;  /* 0x000af000016c7983 */ /* 0x000f280000100a00 */
[----:B------:R-:W3:Y:S01]  /*4b990*/  LDL.64 R80, [R1+0xad0] ;  /* 0x000ad00001507983 */ /* 0x000ee20000100a00 */
[----:B------:R-:W-:Y:S01]  /*4b9a0*/  ISETP.GE.U32.AND P0, PT, R26, 0x7ffffcd1, PT ;  /* 0x7ffffcd11a00780c */ /* 0x000fe20003f06070 */
[----:B--2---:R-:W-:Y:S01]  /*4b9b0*/  VIADD R26, R29, 0xfffffd33 ;  /* 0xfffffd331d1a7836 */ /* 0x004fe20000000000 */
[----:B------:R-:W-:Y:S01]  /*4b9c0*/  ISETP.GE.U32.AND P4, PT, R25, 0x7ffffcb3, PT ;  /* 0x7ffffcb31900780c */ /* 0x000fe20003f86070 */
[----:B------:R-:W2:Y:S03]  /*4b9d0*/  LDC R29, c[0x0][0x230] ;  /* 0x00008c00ff1d7b82 */ /* 0x000ea60000000800 */
[----:B------:R-:W-:Y:S01]  /*4b9e0*/  ISETP.GE.U32.AND P3, PT, R26, 0x7ffffcb4, PT ;  /* 0x7ffffcb41a00780c */ /* 0x000fe20003f66070 */
[C---:B------:R-:W-:Y:S01]  /*4b9f0*/  VIADD R26, R241.reuse, 0x100000 ;  /* 0x00100000f11a7836 */ /* 0x040fe20000000000 */
[----:B------:R-:W-:Y:S01]  /*4ba00*/  LDGSTS.E [R24+-0x57ff8], desc[UR8][R132.64], !P2 ;  /* 0xa800800084187fae */ /* 0x000fe2000d121848 */
[----:B------:R-:W-:Y:S01]  /*4ba10*/  IADD3 R25, R241, 0x100000, RZ ;  /* 0x00100000f1197810 */ /* 0x000fe20007ffe0ff */
[----:B-1----:R-:W-:Y:S01]  /*4ba20*/  VIADD R27, R32, 0xfffffd31 ;  /* 0xfffffd31201b7836 */ /* 0x002fe20000000000 */
[----:B------:R-:W1:Y:S01]  /*4ba30*/  LDC R31, c[0x0][0x230] ;  /* 0x00008c00ff1f7b82 */ /* 0x000e620000000800 */
[----:B------:R-:W-:Y:S07]  /*4ba40*/  LDGSTS.E [R26+-0x53ff8], desc[UR8][R82.64], !P2 ;  /* 0xac008000521a7fae */ /* 0x000fee000d121848 */
[----:B------:R-:W1:Y:S01]  /*4ba50*/  LDC R32, c[0x0][0x230] ;  /* 0x00008c00ff207b82 */ /* 0x000e620000000800 */
[----:B------:R-:W4:Y:S04]  /*4ba60*/  LDL.64 R132, [R1+0xae8] ;  /* 0x000ae80001847983 */ /* 0x000f280000100a00 */
[----:B------:R-:W-:Y:S04]  /*4ba70*/  LDGSTS.E [R25+-0x57ff4], desc[UR8][R56.64], !P0 ;  /* 0xa800c00038197fae */ /* 0x000fe8000c121848 */
[----:B------:R-:W-:Y:S04]  /*4ba80*/  LDGSTS.E [R24+-0x53ff4], desc[UR8][R106.64], !P0 ;  /* 0xac00c0006a187fae */ /* 0x000fe8000c121848 */
[----:B------:R-:W4:Y:S04]  /*4ba90*/  LDL.64 R82, [R1+0xaf8] ;  /* 0x000af80001527983 */ /* 0x000f280000100a00 */
[----:B------:R-:W-:Y:S04]  /*4baa0*/  LDGSTS.E [R26+-0x50000], desc[UR8][R110.64], !P3 ;  /* 0xb00000006e1a7fae */ /* 0x000fe8000d921848 */
[----:B------:R-:W4:Y:S04]  /*4bab0*/  LDL.64 R56, [R1+0x14a8] ;  /* 0x0014a80001387983 */ /* 0x000f280000100a00 */
[----:B------:R-:W-:Y:S04]  /*4bac0*/  LDGSTS.E [R25+-0x4c000], desc[UR8][R84.64], !P3 ;  /* 0xb400000054197fae */ /* 0x000fe8000d921848 */
[----:B------:R-:W4:Y:S01]  /*4bad0*/  LDL.64 R106, [R1+0x14b0] ;  /* 0x0014b000016a7983 */ /* 0x000f220000100a00 */
[----:B------:R-:W-:-:S03]  /*4bae0*/  ISETP.GE.U32.AND P0, PT, R27, 0x7ffffcb2, PT ;  /* 0x7ffffcb21b00780c */ /* 0x000fc60003f06070 */
[----:B------:R-:W4:Y:S04]  /*4baf0*/  LDL.64 R84, [R1+0x14d0] ;  /* 0x0014d00001547983 */ /* 0x000f280000100a00 */
[----:B---3--:R-:W-:Y:S01]  /*4bb00*/  LDGSTS.E [R24+-0x4fffc], desc[UR8][R80.64], !P4 ;  /* 0xb000400050187fae */ /* 0x008fe2000e121848 */
[----:B------:R-:W-:Y:S02]  /*4bb10*/  IADD3 R27, R30, -0x2d0, RZ ;  /* 0xfffffd301e1b7810 */ /* 0x000fe40007ffe0ff */
[----:B------:R-:W3:Y:S01]  /*4bb20*/  LDC R30, c[0x0][0x230] ;  /* 0x00008c00ff1e7b82 */ /* 0x000ee20000000800 */
[----:B------:R-:W-:Y:S04]  /*4bb30*/  LDGSTS.E [R26+-0x4bffc], desc[UR8][R160.64], !P4 ;  /* 0xb4004000a01a7fae */ /* 0x000fe8000e121848 */
[----:B------:R-:W3:Y:S01]  /*4bb40*/  LDL.64 R80, [R1+0x14b8] ;  /* 0x0014b80001507983 */ /* 0x000ee20000100a00 */
[----:B------:R-:W-:Y:S01]  /*4bb50*/  ISETP.GE.U32.AND P2, PT, R27, 0x7ffffcb1, PT ;  /* 0x7ffffcb11b00780c */ /* 0x000fe20003f46070 */
[----:B--2---:R-:W-:-:S02]  /*4bb60*/  VIADD R27, R29, 0xfffffd13 ;  /* 0xfffffd131d1b7836 */ /* 0x004fc40000000000 */
[----:B------:R2:W-:Y:S01]  /*4bb70*/  LDGSTS.E [R25+-0x4fff8], desc[UR8][R134.64], !P0 ;  /* 0xb000800086197fae */ /* 0x0005e2000c121848 */
[----:B------:R-:W1:Y:S02]  /*4bb80*/  LDC R29, c[0x0][0x230] ;  /* 0x00008c00ff1d7b82 */ /* 0x000e640000000800 */
[----:B------:R-:W-:Y:S01]  /*4bb90*/  ISETP.GE.U32.AND P3, PT, R27, 0x7ffffc94, PT ;  /* 0x7ffffc941b00780c */ /* 0x000fe20003f66070 */
[----:B------:R-:W-:Y:S01]  /*4bba0*/  VIADD R27, R241, 0x100000 ;  /* 0x00100000f11b7836 */ /* 0x000fe20000000000 */
[----:B------:R-:W3:Y:S04]  /*4bbb0*/  LDL.64 R160, [R1+0x14d8] ;  /* 0x0014d80001a07983 */ /* 0x000ee80000100a00 */
[----:B----4-:R-:W-:Y:S01]  /*4bbc0*/  LDGSTS.E [R24+-0x4bff8], desc[UR8][R132.64], !P0 ;  /* 0xb400800084187fae */ /* 0x010fe2000c121848 */
[----:B--2---:R-:W-:-:S02]  /*4bbd0*/  IADD3 R25, R28, -0x2ee, RZ ;  /* 0xfffffd121c197810 */ /* 0x004fc40007ffe0ff */
[----:B------:R-:W2:Y:S01]  /*4bbe0*/  LDC R28, c[0x0][0x230] ;  /* 0x00008c00ff1c7b82 */ /* 0x000ea20000000800 */
[----:B------:R1:W-:Y:S01]  /*4bbf0*/  LDGSTS.E [R27+-0x4fff4], desc[UR8][R108.64], !P2 ;  /* 0xb000c0006c1b7fae */ /* 0x0003e2000d121848 */
[----:B------:R-:W-:Y:S02]  /*4bc00*/  ISETP.GE.U32.AND P0, PT, R25, 0x7ffffc93, PT ;  /* 0x7ffffc931900780c */ /* 0x000fe40003f06070 */
[----:B------:R-:W-:Y:S01]  /*4bc10*/  IADD3 R25, R241, 0x100000, RZ ;  /* 0x00100000f1197810 */ /* 0x000fe20007ffe0ff */
[----:B------:R-:W4:Y:S04]  /*4bc20*/  LDL.64 R134, [R1+0x14e0] ;  /* 0x0014e00001867983 */ /* 0x000f280000100a00 */
[----:B------:R-:W2:Y:S04]  /*4bc30*/  LDL.64 R132, [R1+0x14c8] ;  /* 0x0014c80001847983 */ /* 0x000ea80000100a00 */
[----:B------:R1:W-:Y:S04]  /*4bc40*/  LDGSTS.E [R26+-0x4bff4], desc[UR8][R82.64], !P2 ;  /* 0xb400c000521a7fae */ /* 0x0003e8000d121848 */
[----:B------:R-:W-:Y:S04]  /*4bc50*/  LDGSTS.E [R25+-0x48000], desc[UR8][R56.64], !P3 ;  /* 0xb800000038197fae */ /* 0x000fe8000d921848 */
[----:B------:R-:W-:Y:S04]  /*4bc60*/  LDGSTS.E [R24+-0x44000], desc[UR8][R106.64], !P3 ;  /* 0xbc0000006a187fae */ /* 0x000fe8000d921848 */
[----:B------:R-:W4:Y:S04]  /*4bc70*/  LDL.64 R56, [R1+0x700] ;  /* 0x0007000001387983 */ /* 0x000f280000100a00 */
[----:B------:R-:W4:Y:S04]  /*4bc80*/  LDL.64 R106, [R1+0x708] ;  /* 0x00070800016a7983 */ /* 0x000f280000100a00 */
[----:B---3--:R-:W-:Y:S04]  /*4bc90*/  LDGSTS.E [R25+-0x47ffc], desc[UR8][R80.64], !P0 ;  /* 0xb800400050197fae */ /* 0x008fe8000c121848 */
[----:B------:R-:W-:Y:S04]  /*4bca0*/  LDGSTS.E [R24+-0x43ffc], desc[UR8][R8.64], !P0 ;  /* 0xbc00400008187fae */ /* 0x000fe8000c121848 */
[----:B------:R-:W3:Y:S04]  /*4bcb0*/  LDL.64 R80, [R1+0x710] ;  /* 0x0007100001507983 */ /* 0x000ee80000100a00 */
[----:B------:R-:W3:Y:S01]  /*4bcc0*/  LDL.LU.64 R8, [R1+0x1720] ;  /* 0x0017200001087983 */ /* 0x000ee20000300a00 */
[----:B-1----:R-:W-:Y:S01]  /*4bcd0*/  VIADD R27, R32, 0xfffffd11 ;  /* 0xfffffd11201b7836 */ /* 0x002fe20000000000 */
[----:B------:R-:W-:Y:S01]  /*4bce0*/  IADD3 R26, R31, -0x2f0, RZ ;  /* 0xfffffd101f1a7810 */ /* 0x000fe20007ffe0ff */
[----:B------:R-:W1:Y:S01]  /*4bcf0*/  LDC R32, c[0x0][0x230] ;  /* 0x00008c00ff207b82 */ /* 0x000e620000000800 */
[----:B------:R-:W3:Y:S02]  /*4bd00*/  LDL.64 R108, [R1+0x718] ;  /* 0x00071800016c7983 */ /* 0x000ee40000100a00 */
[----:B------:R-:W-:-:S02]  /*4bd10*/  ISETP.GE.U32.AND P3, PT, R27, 0x7ffffc92, PT ;  /* 0x7ffffc921b00780c */ /* 0x000fc40003f66070 */
[----:B------:R-:W-:Y:S01]  /*4bd20*/  ISETP.GE.U32.AND P4, PT, R26, 0x7ffffc91, PT ;  /* 0x7ffffc911a00780c */ /* 0x000fe20003f86070 */
[----:B------:R-:W3:Y:S01]  /*4bd30*/  LDL.64 R82, [R1+0x720] ;  /* 0x0007200001527983 */ /* 0x000ee20000100a00 */
[----:B------:R-:W-:Y:S01]  /*4bd40*/  IADD3 R26, R241, 0x100000, RZ ;  /* 0x00100000f11a7810 */ /* 0x000fe20007ffe0ff */
[----:B------:R-:W-:Y:S01]  /*4bd50*/  VIADD R27, R29, 0xfffffd6f ;  /* 0xfffffd6f1d1b7836 */ /* 0x000fe20000000000 */
[----:B------:R-:W-:Y:S01]  /*4bd60*/  IADD3 R241, R241, 0x100000, RZ ;  /* 0x00100000f1f17810 */ /* 0x000fe20007ffe0ff */
[----:B------:R-:W1:Y:S03]  /*4bd70*/  LDC R31, c[0x0][0x230] ;  /* 0x00008c00ff1f7b82 */ /* 0x000e660000000800 */
[----:B------:R-:W-:-:S03]  /*4bd80*/  ISETP.GE.U32.AND P2, PT, R27, 0x7ffffcf0, PT ;  /* 0x7ffffcf01b00780c */ /* 0x000fc60003f46070 */
[----:B--2---:R3:W-:Y:S01]  /*4bd90*/  LDGSTS.E [R26+-0x47ff8], desc[UR8][R132.64], !P3 ;  /* 0xb8008000841a7fae */ /* 0x0047e2000d921848 */
[----:B------:R-:W-:Y:S01]  /*4bda0*/  VIADD R27, R30, 0xfffffd6e ;  /* 0xfffffd6e1e1b7836 */ /* 0x000fe20000000000 */
[----:B------:R-:W2:Y:S02]  /*4bdb0*/  LDC R29, c[0x0][0x230] ;  /* 0x00008c00ff1d7b82 */ /* 0x000ea40000000800 */
[----:B------:R3:W-:Y:S04]  /*4bdc0*/  LDGSTS.E [R25+-0x43ff8], desc[UR8][R84.64], !P3 ;  /* 0xbc00800054197fae */ /* 0x0007e8000d921848 */
[----:B------:R1:W-:Y:S02]  /*4bdd0*/  LDGSTS.E [R24+-0x47ff4], desc[UR8][R160.64], !P4 ;  /* 0xb800c000a0187fae */ /* 0x0003e4000e121848 */
[----:B------:R-:W2:Y:S02]  /*4bde0*/  LDC R30, c[0x0][0x230] ;  /* 0x00008c00ff1e7b82 */ /* 0x000ea40000000800 */
[----:B------:R-:W2:Y:S04]  /*4bdf0*/  LDL.64 R132, [R1+0x728] ;  /* 0x0007280001847983 */ /* 0x000ea80000100a00 */
[----:B----4-:R-:W-:Y:S04]  /*4be00*/  LDGSTS.E [R241+-0x43ff4], desc[UR8][R134.64], !P4 ;  /* 0xbc00c00086f17fae */ /* 0x010fe8000e121848 */
[----:B------:R-:W4:Y:S01]  /*4be10*/  LDL.64 R84, [R1+0x730] ;  /* 0x0007300001547983 */ /* 0x000f220000100a00 */
[----:B------:R-:W-:-:S03]  /*4be20*/  ISETP.GE.U32.AND P0, PT, R27, 0x7ffffcef, PT ;  /* 0x7ffffcef1b00780c */ /* 0x000fc60003f06070 */
[----:B------:R-:W4:Y:S04]  /*4be30*/  LDL.64 R160, [R1+0x738] ;  /* 0x0007380001a07983 */ /* 0x000f280000100a00 */
[----:B------:R-:W4:Y:S01]  /*4be40*/  LDL.64 R134, [R1+0x908] ;  /* 0x0009080001867983 */ /* 0x000f220000100a00 */
[C---:B---3--:R-:W-:Y:S02]  /*4be50*/  VIADD R26, R9.reuse, 0x100000 ;  /* 0x00100000091a7836 */ /* 0x048fe40000000000 */
[----:B------:R-:W-:-:S03]  /*4be60*/  VIADD R25, R9, 0x100000 ;  /* 0x0010000009197836 */ /* 0x000fc60000000000 */
[----:B------:R3:W-:Y:S04]  /*4be70*/  LDGSTS.E [R26+-0x60000], desc[UR8][R56.64], !P2 ;  /* 0xa0000000381a7fae */ /* 0x0007e8000d121848 */
[----:B------:R-:W-:Y:S04]  /*4be80*/  LDGSTS.E [R25+-0x5c000], desc[UR8][R106.64], !P2 ;  /* 0xa40000006a197fae */ /* 0x000fe8000d121848 */
[----:B------:R-:W4:Y:S04]  /*4be90*/  LDL.64 R56, [R1+0x900] ;  /* 0x0009000001387983 */ /* 0x000f280000100a00 */
[----:B------:R-:W4:Y:S01]  /*4bea0*/  LDL.64 R106, [R1+0x910] ;  /* 0x00091000016a7983 */ /* 0x000f220000100a00 */
[----:B-1----:R-:W-:-:S05]  /*4beb0*/  IADD3 R24, R9, 0x100000, RZ ;  /* 0x0010000009187810 */ /* 0x002fca0007ffe0ff */
[----:B------:R-:W-:Y:S04]  /*4bec0*/  LDGSTS.E [R24+-0x5fffc], desc[UR8][R80.64], !P0 ;  /* 0xa000400050187fae */ /* 0x000fe8000c121848 */
[----:B------:R-:W4:Y:S01]  /*4bed0*/  LDL.64 R80, [R1+0x918] ;  /* 0x0009180001507983 */ /* 0x000f220000100a00 */
[----:B------:R-:W-:Y:S01]  /*4bee0*/  IADD3 R27, R28, -0x293, RZ ;  /* 0xfffffd6d1c1b7810 */ /* 0x000fe20007ffe0ff */
[----:B---3--:R-:W-:Y:S01]  /*4bef0*/  VIADD R26, R31, 0xfffffd6c ;  /* 0xfffffd6c1f1a7836 */ /* 0x008fe20000000000 */
[----:B------:R-:W1:Y:S02]  /*4bf00*/  LDC R28, c[0x0][0x230] ;  /* 0x00008c00ff1c7b82 */ /* 0x000e640000000800 */
[----:B------:R-:W-:Y:S02]  /*4bf10*/  ISETP.GE.U32.AND P3, PT, R27, 0x7ffffcee, PT ;  /* 0x7ffffcee1b00780c */ /* 0x000fe40003f66070 */
[----:B------:R-:W-:Y:S01]  /*4bf20*/  ISETP.GE.U32.AND P2, PT, R26, 0x7ffffced, PT ;  /* 0x7ffffced1a00780c */ /* 0x000fe20003f46070 */
[----:B------:R-:W-:Y:S01]  /*4bf30*/  VIADD R26, R9, 0x100000 ;  /* 0x00100000091a7836 */ /* 0x000fe20000000000 */
[----:B--2---:R-:W-:-:S02]  /*4bf40*/  IADD3 R27, R29, -0x2b1, RZ ;  /* 0xfffffd4f1d1b7810 */ /* 0x004fc40007ffe0ff */
[----:B------:R-:W2:Y:S02]  /*4bf50*/  LDC R31, c[0x0][0x230] ;  /* 0x00008c00ff1f7b82 */ /* 0x000ea40000000800 */
[----:B------:R-:W-:Y:S01]  /*4bf60*/  LDGSTS.E [R26+-0x5bffc], desc[UR8][R108.64], !P0 ;  /* 0xa40040006c1a7fae */ /* 0x000fe2000c121848 */
[----:B------:R-:W-:-:S04]  /*4bf70*/  ISETP.GE.U32.AND P4, PT, R27, 0x7ffffcd0, PT ;  /* 0x7ffffcd01b00780c */ /* 0x000fc80003f86070 */
[----:B------:R-:W-:Y:S01]  /*4bf80*/  LDGSTS.E [R25+-0x5fff8], desc[UR8][R82.64], !P3 ;  /* 0xa000800052197fae */ /* 0x000fe2000d921848 */
[----:B------:R-:W-:Y:S01]  /*4bf90*/  IADD3 R27, R32, -0x2b2, RZ ;  /* 0xfffffd4e201b7810 */ /* 0x000fe20007ffe0ff */
[----:B------:R-:W3:Y:S02]  /*4bfa0*/  LDC R29, c[0x0][0x230] ;  /* 0x00008c00ff1d7b82 */ /* 0x000ee40000000800 */
[----:B------:R-:W-:Y:S01]  /*4bfb0*/  LDGSTS.E [R24+-0x5bff8], desc[UR8][R132.64], !P3 ;  /* 0xa400800084187fae */ /* 0x000fe2000d921848 */
[----:B------:R-:W-:-:S03]  /*4bfc0*/  ISETP.GE.U32.AND P0, PT, R27, 0x7ffffccf, PT ;  /* 0x7ffffccf1b00780c */ /* 0x000fc60003f06070 */
[----:B------:R-:W3:Y:S02]  /*4bfd0*/  LDL.64 R108, [R1+0x928] ;  /* 0x00092800016c7983 */ /* 0x000ee40000100a00 */
[----:B------:R-:W3:Y:S02]  /*4bfe0*/  LDC R32, c[0x0][0x230] ;  /* 0x00008c00ff207b82 */ /* 0x000ee40000000800 */
[----:B----4-:R-:W-:Y:S04]  /*4bff0*/  LDGSTS.E [R26+-0x5fff4], desc[UR8][R84.64], !P2 ;  /* 0xa000c000541a7fae */ /* 0x010fe8000d121848 */
[----:B------:R-:W4:Y:S04]  /*4c000*/  LDL.64 R132, [R1+0x920] ;  /* 0x0009200001847983 */ /* 0x000f280000100a00 */
[----:B------:R-:W-:Y:S04]  /*4c010*/  LDGSTS.E [R25+-0x5bff4], desc[UR8][R160.64], !P2 ;  /* 0xa400c000a0197fae */ /* 0x000fe8000d121848 */
[----:B------:R-:W3:Y:S01]  /*4c020*/  LDL.64 R82, [R1+0x930] ;  /* 0x0009300001527983 */ /* 0x000ee20000100a00 */
[----:B------:R-:W-:-:S02]  /*4c030*/  VIADD R27, R30, 0xfffffd4d ;  /* 0xfffffd4d1e1b7836 */ /* 0x000fc40000000000 */
[----:B------:R-:W3:Y:S01]  /*4c040*/  LDC R30, c[0x0][0x230] ;  /* 0x00008c00ff1e7b82 */ /* 0x000ee20000000800 */
[----:B------:R-:W3:Y:S04]  /*4c050*/  LDL.64 R84, [R1+0x14f0] ;  /* 0x0014f00001547983 */ /* 0x000ee80000100a00 */
[----:B------:R-:W3:Y:S04]  /*4c060*/  LDL.64 R160, [R1+0xb00] ;  /* 0x000b000001a07983 */ /* 0x000ee80000100a00 */
[----:B------:R-:W-:Y:S04]  /*4c070*/  LDGSTS.E [R24+-0x58000], desc[UR8][R56.64], !P4 ;  /* 0xa800000038187fae */ /* 0x000fe8000e121848 */
[----:B------:R2:W-:Y:S04]  /*4c080*/  LDGSTS.E [R26+-0x54000], desc[UR8][R134.64], !P4 ;  /* 0xac000000861a7fae */ /* 0x0005e8000e121848 */
[----:B------:R-:W-:Y:S04]  /*4c090*/  LDGSTS.E [R25+-0x57ffc], desc[UR8][R106.64], !P0 ;  /* 0xa80040006a197fae */ /* 0x000fe8000c121848 */
[----:B------:R-:W3:Y:S04]  /*4c0a0*/  LDL.64 R56, [R1+0x938] ;  /* 0x0009380001387983 */ /* 0x000ee80000100a00 */
[----:B------:R-:W3:Y:S04]  /*4c0b0*/  LDL.64 R134, [R1+0xb08] ;  /* 0x000b080001867983 */ /* 0x000ee80000100a00 */
[----:B------:R-:W3:Y:S04]  /*4c0c0*/  LDL.64 R106, [R1+0xb10] ;  /* 0x000b1000016a7983 */ /* 0x000ee80000100a00 */
[----:B------:R-:W-:Y:S04]  /*4c0d0*/  LDGSTS.E [R24+-0x53ffc], desc[UR8][R80.64], !P0 ;  /* 0xac00400050187fae */ /* 0x000fe8000c121848 */
[----:B------:R-:W3:Y:S01]  /*4c0e0*/  LDL.64 R80, [R1+0xb18] ;  /* 0x000b180001507983 */ /* 0x000ee20000100a00 */
[----:B------:R-:W-:Y:S01]  /*4c0f0*/  ISETP.GE.U32.AND P2, PT, R27, 0x7ffffcce, PT ;  /* 0x7ffffcce1b00780c */ /* 0x000fe20003f46070 */
[----:B--2---:R-:W-:Y:S01]  /*4c100*/  VIADD R26, R31, 0xfffffd2f ;  /* 0xfffffd2f1f1a7836 */ /* 0x004fe20000000000 */
[----:B-1----:R-:W-:Y:S01]  /*4c110*/  IADD3 R27, R28, -0x2b4, RZ ;  /* 0xfffffd4c1c1b7810 */ /* 0x002fe20007ffe0ff */
[----:B------:R-:W1:Y:S03]  /*4c120*/  LDC R31, c[0x0][0x230] ;  /* 0x00008c00ff1f7b82 */ /* 0x000e660000000800 */
[----:B------:R-:W-:-:S02]  /*4c130*/  ISETP.GE.U32.AND P0, PT, R26, 0x7ffffcb0, PT ;  /* 0x7ffffcb01a00780c */ /* 0x000fc40003f06070 */
[----:B------:R-:W-:Y:S02]  /*4c140*/  IADD3 R26, R9, 0x100000, RZ ;  /* 0x00100000091a7810 */ /* 0x000fe40007ffe0ff */
[----:B------:R-:W-:Y:S01]  /*4c150*/  ISETP.GE.U32.AND P3, PT, R27, 0x7ffffccd, PT ;  /* 0x7ffffccd1b00780c */ /* 0x000fe20003f66070 */
[----:B------:R-:W2:Y:S02]  /*4c160*/  LDC R28, c[0x0][0x230] ;  /* 0x00008c00ff1c7b82 */ /* 0x000ea40000000800 */
[----:B----4-:R4:W-:Y:S04]  /*4c170*/  LDGSTS.E [R26+-0x57ff8], desc[UR8][R132.64], !P2 ;  /* 0xa8008000841a7fae */ /* 0x0109e8000d121848 */
[----:B---3--:R-:W-:Y:S06]  /*4c180*/  LDGSTS.E [R25+-0x53ff8], desc[UR8][R108.64], !P2 ;  /* 0xac0080006c197fae */ /* 0x008fec000d121848 */
[----:B------:R-:W-:Y:S01]  /*4c190*/  LDGSTS.E [R24+-0x57ff4], desc[UR8][R82.64], !P3 ;  /* 0xa800c00052187fae */ /* 0x000fe2000d921848 */
[----:B----4-:R-:W-:-:S03]  /*4c1a0*/  VIADD R26, R32, 0xfffffd2e ;  /* 0xfffffd2e201a7836 */ /* 0x010fc60000000000 */
[----:B------:R-:W3:Y:S01]  /*4c1b0*/  LDL.64 R132, [R1+0xb20] ;  /* 0x000b200001847983 */ /* 0x000ee20000100a00 */
[----:B------:R-:W-:Y:S01]  /*4c1c0*/  IADD3 R27, R30, -0x2d3, RZ ;  /* 0xfffffd2d1e1b7810 */ /* 0x000fe20007ffe0ff */
[----:B------:R-:W4:Y:S01]  /*4c1d0*/  LDC R32, c[0x0][0x230] ;  /* 0x00008c00ff207b82 */ /* 0x000f220000000800 */
[----:B------:R-:W-:Y:S01]  /*4c1e0*/  ISETP.GE.U32.AND P2, PT, R26, 0x7ffffcaf, PT ;  /* 0x7ffffcaf1a00780c */ /* 0x000fe20003f46070 */
[----:B------:R-:W-:Y:S01]  /*4c1f0*/  VIADD R26, R9, 0x100000 ;  /* 0x00100000091a7836 */ /* 0x000fe20000000000 */
[----:B------:R-:W3:Y:S04]  /*4c200*/  LDL.64 R108, [R1+0xb28] ;  /* 0x000b2800016c7983 */ /* 0x000ee80000100a00 */
[----:B------:R-:W3:Y:S01]  /*4c210*/  LDL.64 R82, [R1+0xb30] ;  /* 0x000b300001527983 */ /* 0x000ee20000100a00 */
[----:B------:R-:W3:Y:S03]  /*4c220*/  LDC R30, c[0x0][0x230] ;  /* 0x00008c00ff1e7b82 */ /* 0x000ee60000000800 */
[----:B------:R-:W-:Y:S04]  /*4c230*/  LDGSTS.E [R25+-0x53ff4], desc[UR8][R56.64], !P3 ;  /* 0xac00c00038197fae */ /* 0x000fe8000d921848 */
[----:B------:R-:W-:Y:S04]  /*4c240*/  LDGSTS.E [R24+-0x50000], desc[UR8][R160.64], !P0 ;  /* 0xb0000000a0187fae */ /* 0x000fe8000c121848 */
[----:B------:R2:W-:Y:S04]  /*4c250*/  LDGSTS.E [R26+-0x4c000], desc[UR8][R134.64], !P0 ;  /* 0xb4000000861a7fae */ /* 0x0005e8000c121848 */
[----:B------:R-:W3:Y:S04]  /*4c260*/  LDL.64 R56, [R1+0xb38] ;  /* 0x000b380001387983 */ /* 0x000ee80000100a00 */
[----:B------:R1:W-:Y:S01]  /*4c270*/  LDGSTS.E [R25+-0x4fffc], desc[UR8][R106.64], !P2 ;  /* 0xb00040006a197fae */ /* 0x0003e2000d121848 */
[----:B------:R-:W-:-:S02]  /*4c280*/  ISETP.GE.U32.AND P3, PT, R27, 0x7ffffcae, PT ;  /* 0x7ffffcae1b00780c */ /* 0x000fc40003f66070 */
[----:B--2---:R-:W-:Y:S01]  /*4c290*/  IADD3 R26, R28, -0x2d4, RZ ;  /* 0xfffffd2c1c1a7810 */ /* 0x004fe20007ffe0ff */
[----:B------:R-:W2:Y:S01]  /*4c2a0*/  LDL.64 R134, [R1+0x1500] ;  /* 0x0015000001867983 */ /* 0x000ea20000100a00 */
[----:B------:R-:W2:Y:S03]  /*4c2b0*/  LDC R28, c[0x0][0x230] ;  /* 0x00008c00ff1c7b82 */ /* 0x000ea60000000800 */
[----:B------:R-:W-:Y:S04]  /*4c2c0*/  LDGSTS.E [R24+-0x4bffc], desc[UR8][R80.64], !P2 ;  /* 0xb400400050187fae */ /* 0x000fe8000d121848 */
[----:B------:R-:W2:Y:S04]  /*4c2d0*/  LDL.64 R106, [R1+0x14e8] ;  /* 0x0014e800016a7983 */ /* 0x000ea80000100a00 */
[----:B------:R-:W2:Y:S04]  /*4c2e0*/  LDL.64 R160, [R1+0x1508] ;  /* 0x0015080001a07983 */ /* 0x000ea80000100a00 */
[----:B------:R-:W2:Y:S01]  /*4c2f0*/  LDL.64 R80, [R1+0x14f8] ;  /* 0x0014f80001507983 */ /* 0x000ea20000100a00 */
[----:B------:R-:W-:Y:S01]  /*4c300*/  ISETP.GE.U32.AND P0, PT, R26, 0x7ffffcad, PT ;  /* 0x7ffffcad1a00780c */ /* 0x000fe20003f06070 */
[----:B------:R-:W-:Y:S01]  /*4c310*/  VIADD R26, R29, 0xfffffd0f ;  /* 0xfffffd0f1d1a7836 */ /* 0x000fe20000000000 */
[----:B-1----:R-:W-:Y:S01]  /*4c320*/  IADD3 R25, R31, -0x2f2, RZ ;  /* 0xfffffd0e1f197810 */ /* 0x002fe20007ffe0ff */
[----:B------:R-:W1:Y:S03]  /*4c330*/  LDC R29, c[0x0][0x230] ;  /* 0x00008c00ff1d7b82 */ /* 0x000e660000000800 */
[----:B------:R-:W-:Y:S01]  /*4c340*/  ISETP.GE.U32.AND P2, PT, R26, 0x7ffffc90, PT ;  /* 0x7ffffc901a00780c */ /* 0x000fe20003f46070 */
[----:B------:R-:W-:Y:S01]  /*4c350*/  VIADD R26, R9, 0x100000 ;  /* 0x00100000091a7836 */ /* 0x000fe20000000000 */
[----:B------:R-:W-:-:S02]  /*4c360*/  ISETP.GE.U32.AND P4, PT, R25, 0x7ffffc8f, PT ;  /* 0x7ffffc8f1900780c */ /* 0x000fc40003f86070 */
[----:B------:R-:W-:Y:S01]  /*4c370*/  IADD3 R25, R9, 0x100000, RZ ;  /* 0x0010000009197810 */ /* 0x000fe20007ffe0ff */
[----:B----4-:R-:W-:Y:S01]  /*4c380*/  VIADD R27, R32, 0xfffffd0d ;  /* 0xfffffd0d201b7836 */ /* 0x010fe20000000000 */
[----:B------:R-:W4:Y:S01]  /*4c390*/  LDC R31, c[0x0][0x230] ;  /* 0x00008c00ff1f7b82 */ /* 0x000f220000000800 */
[----:B---3--:R-:W-:Y:S07]  /*4c3a0*/  LDGSTS.E [R24+-0x4fff8], desc[UR8][R132.64], !P3 ;  /* 0xb000800084187fae */ /* 0x008fee000d921848 */
[----:B------:R-:W3:Y:S01]  /*4c3b0*/  LDC R32, c[0x0][0x230] ;  /* 0x00008c00ff207b82 */ /* 0x000ee20000000800 */
[----:B------:R-:W-:Y:S04]  /*4c3c0*/  LDGSTS.E [R26+-0x4bff8], desc[UR8][R108.64], !P3 ;  /* 0xb40080006c1a7fae */ /* 0x000fe8000d921848 */
[----:B------:R-:W-:Y:S04]  /*4c3d0*/  LDGSTS.E [R25+-0x4fff4], desc[UR8][R82.64], !P0 ;  /* 0xb000c00052197fae */ /* 0x000fe8000c121848 */
[----:B------:R-:W4:Y:S04]  /*4c3e0*/  LDL.64 R132, [R1+0x1510] ;  /* 0x0015100001847983 */ /* 0x000f280000100a00 */
[----:B------:R-:W3:Y:S04]  /*4c3f0*/  LDL.64 R108, [R1+0x1518] ;  /* 0x00151800016c7983 */ /* 0x000ee80000100a00 */
[----:B------:R-:W3:Y:S04]  /*4c400*/  LDL.64 R82, [R1+0x1520] ;  /* 0x0015200001527983 */ /* 0x000ee80000100a00 */
[----:B------:R-:W-:Y:S04]  /*4c410*/  LDGSTS.E [R24+-0x4bff4], desc[UR8][R56.64], !P0 ;  /* 0xb400c00038187fae */ /* 0x000fe8000c121848 */
[----:B------:R-:W3:Y:S04]  /*4c420*/  LDL.64 R56, [R1+0x740] ;  /* 0x0007400001387983 */ /* 0x000ee80000100a00 */
[----:B--2---:R-:W-:Y:S04]  /*4c430*/  LDGSTS.E [R26+-0x48000], desc[UR8][R106.64], !P2 ;  /* 0xb80000006a1a7fae */ /* 0x004fe8000d121848 */
[----:B------:R-:W-:Y:S04]  /*4c440*/  LDGSTS.E [R25+-0x44000], desc[UR8][R84.64], !P2 ;  /* 0xbc00000054197fae */ /* 0x000fe8000d121848 */
[----:B------:R-:W-:Y:S04]  /*4c450*/  LDGSTS.E [R24+-0x47ffc], desc[UR8][R80.64], !P4 ;  /* 0xb800400050187fae */ /* 0x000fe8000e121848 */
[----:B------:R-:W2:Y:S01]  /*4c460*/  LDL.64 R106, [R1+0x748] ;  /* 0x00074800016a7983 */ /* 0x000ea20000100a00 */
[----:B------:R-:W-:-:S03]  /*4c470*/  ISETP.GE.U32.AND P3, PT, R27, 0x7ffffc8e, PT ;  /* 0x7ffffc8e1b00780c */ /* 0x000fc60003f66070 */
[----:B------:R-:W2:Y:S04]  /*4c480*/  LDL.64 R84, [R1+0x768] ;  /* 0x0007680001547983 */ /* 0x000ea80000100a00 */
[----:B------:R-:W2:Y:S01]  /*4c490*/  LDL.64 R80, [R1+0x750] ;  /* 0x0007500001507983 */ /* 0x000ea20000100a00 */
[----:B------:R-:W-:Y:S02]  /*4c4a0*/  IADD3 R27, R30, -0x2f4, RZ ;  /* 0xfffffd0c1e1b7810 */ /* 0x000fe40007ffe0ff */
[----:B------:R-:W2:Y:S01]  /*4c4b0*/  LDC R30, c[0x0][0x230] ;  /* 0x00008c00ff1e7b82 */ /* 0x000ea20000000800 */
[----:B------:R-:W-:Y:S01]  /*4c4c0*/  LDGSTS.E [R26+-0x43ffc], desc[UR8][R134.64], !P4 ;  /* 0xbc004000861a7fae */ /* 0x000fe2000e121848 */
[----:B------:R-:W-:Y:S01]  /*4c4d0*/  ISETP.GE.U32.AND P5, PT, R27, 0x7ffffc8d, PT ;  /* 0x7ffffc8d1b00780c */ /* 0x000fe20003fa6070 */
[----:B-1----:R-:W-:-:S02]  /*4c4e0*/  VIADD R27, R29, 0xfffffd6b ;  /* 0xfffffd6b1d1b7836 */ /* 0x002fc40000000000 */
[----:B------:R1:W-:Y:S03]  /*4c4f0*/  LDGSTS.E [R25+-0x47ff8], desc[UR8][R160.64], !P3 ;  /* 0xb8008000a0197fae */ /* 0x0003e6000d921848 */
[----:B------:R-:W-:Y:S01]  /*4c500*/  ISETP.GE.U32.AND P0, PT, R27, 0x7ffffcec, PT ;  /* 0x7ffffcec1b00780c */ /* 0x000fe20003f06070 */
[----:B------:R-:W2:Y:S01]  /*4c510*/  LDC R29, c[0x0][0x230] ;  /* 0x00008c00ff1d7b82 */ /* 0x000ea20000000800 */
[----:B------:R-:W2:Y:S01]  /*4c520*/  LDL.64 R134, [R1+0x758] ;  /* 0x0007580001867983 */ /* 0x000ea20000100a00 */
[----:B-1----:R-:W-:-:S06]  /*4c530*/  IADD3 R25, R28, -0x296, RZ ;  /* 0xfffffd6a1c197810 */ /* 0x002fcc0007ffe0ff */
[----:B------:R-:W1:Y:S01]  /*4c540*/  LDC R27, c[0x0][0x230] ;  /* 0x00008c00ff1b7b82 */ /* 0x000e620000000800 */
[----:B----4-:R4:W-:Y:S01]  /*4c550*/  LDGSTS.E [R24+-0x43ff8], desc[UR8][R132.64], !P3 ;  /* 0xbc00800084187fae */ /* 0x0109e2000d921848 */
[----:B------:R-:W-:Y:S01]  /*4c560*/  ISETP.GE.U32.AND P2, PT, R25, 0x7ffffceb, PT ;  /* 0x7ffffceb1900780c */ /* 0x000fe20003f46070 */
[----:B------:R-:W-:Y:S02]  /*4c570*/  VIADD R25, R9, 0x100000 ;  /* 0x0010000009197836 */ /* 0x000fe40000000000 */
[----:B---3--:R3:W-:Y:S01]  /*4c580*/  LDGSTS.E [R26+-0x47ff4], desc[UR8][R108.64], !P5 ;  /* 0xb800c0006c1a7fae */ /* 0x0087e2000e921848 */
[C---:B------:R-:W-:Y:S02]  /*4c590*/  VIADD R9, R8.reuse, 0x100000 ;  /* 0x0010000008097836 */ /* 0x040fe40000000000 */
[----:B------:R-:W1:Y:S01]  /*4c5a0*/  LDC R28, c[0x0][0x230] ;  /* 0x00008c00ff1c7b82 */ /* 0x000e620000000800 */
[----:B------:R3:W-:Y:S01]  /*4c5b0*/  LDGSTS.E [R25+-0x43ff4], desc[UR8][R82.64], !P5 ;  /* 0xbc00c00052197fae */ /* 0x0007e2000e921848 */
[----:B----4-:R-:W-:-:S03]  /*4c5c0*/  IADD3 R24, R8, 0x100000, RZ ;  /* 0x0010000008187810 */ /* 0x010fc60007ffe0ff */
[----:B------:R-:W4:Y:S04]  /*4c5d0*/  LDL.64 R132, [R1+0x760] ;  /* 0x0007600001847983 */ /* 0x000f280000100a00 */
[----:B------:R-:W4:Y:S04]  /*4c5e0*/  LDL.64 R108, [R1+0x770] ;  /* 0x00077000016c7983 */ /* 0x000f280000100a00 */
[----:B------:R-:W4:Y:S04]  /*4c5f0*/  LDL.64 R82, [R1+0x778] ;  /* 0x0007780001527983 */ /* 0x000f280000100a00 */
[----:B------:R-:W4:Y:S04]  /*4c600*/  LDL.64 R160, [R1+0x958] ;  /* 0x0009580001a07983 */ /* 0x000f280000100a00 */
[----:B------:R-:W-:Y:S04]  /*4c610*/  LDGSTS.E [R24+-0x60000], desc[UR8][R56.64], !P0 ;  /* 0xa000000038187fae */ /* 0x000fe8000c121848 */
[----:B------:R-:W4:Y:S04]  /*4c620*/  LDL.64 R56, [R1+0x948] ;  /* 0x0009480001387983 */ /* 0x000f280000100a00 */
[----:B--2---:R-:W-:Y:S04]  /*4c630*/  LDGSTS.E [R9+-0x5c000], desc[UR8][R106.64], !P0 ;  /* 0xa40000006a097fae */ /* 0x004fe8000c121848 */
[----:B------:R-:W-:Y:S04]  /*4c640*/  LDGSTS.E [R24+-0x5fffc], desc[UR8][R80.64], !P2 ;  /* 0xa000400050187fae */ /* 0x000fe8000d121848 */
[----:B------:R-:W2:Y:S04]  /*4c650*/  LDL.64 R106, [R1+0x940] ;  /* 0x00094000016a7983 */ /* 0x000ea80000100a00 */
[----:B------:R-:W2:Y:S01]  /*4c660*/  LDL.64 R80, [R1+0x950] ;  /* 0x0009500001507983 */ /* 0x000ea20000100a00 */
[----:B---3--:R-:W-:-:S02]  /*4c670*/  IADD3 R26, R32, -0x297, RZ ;  /* 0xfffffd69201a7810 */ /* 0x008fc40007ffe0ff */
[----:B------:R-:W-:Y:S01]  /*4c680*/  IADD3 R25, R31, -0x2b5, RZ ;  /* 0xfffffd4b1f197810 */ /* 0x000fe20007ffe0ff */
[----:B------:R-:W-:Y:S01]  /*4c690*/  LDGSTS.E [R9+-0x5bffc], desc[UR8][R134.64], !P2 ;  /* 0xa400400086097fae */ /* 0x000fe2000d121848 */
[----:B------:R-:W-:Y:S01]  /*4c6a0*/  ISETP.GE.U32.AND P3, PT, R26, 0x7ffffcea, PT ;  /* 0x7ffffcea1a00780c */ /* 0x000fe20003f66070 */
[----:B------:R-:W-:Y:S01]  /*4c6b0*/  VIADD R26, R30, 0xfffffd68 ;  /* 0xfffffd681e1a7836 */ /* 0x000fe20000000000 */
[----:B------:R-:W-:Y:S01]  /*4c6c0*/  ISETP.GE.U32.AND P2, PT, R25, 0x7ffffccc, PT ;  /* 0x7ffffccc1900780c */ /* 0x000fe20003f46070 */
[----:B------:R-:W3:Y:S03]  /*4c6d0*/  LDC R30, c[0x0][0x230] ;  /* 0x00008c00ff1e7b82 */ /* 0x000ee60000000800 */
[----:B------:R-:W-:Y:S01]  /*4c6e0*/  ISETP.GE.U32.AND P4, PT, R26, 0x7ffffce9, PT ;  /* 0x7ffffce91a00780c */ /* 0x000fe20003f86070 */
[C---:B------:R-:W-:Y:S02]  /*4c6f0*/  VIADD R26, R8.reuse, 0x100000 ;  /* 0x00100000081a7836 */ /* 0x040fe40000000000 */
[----:B------:R-:W-:Y:S01]  /*4c700*/  VIADD R25, R8, 0x100000 ;  /* 0x0010000008197836 */ /* 0x000fe20000000000 */
[----:B-1----:R-:W-:Y:S01]  /*4c710*/  IADD3 R27, R27, -0x2b6, RZ ;  /* 0xfffffd4a1b1b7810 */ /* 0x002fe20007ffe0ff */
[----:B------:R-:W3:Y:S01]  /*4c720*/  LDL.64 R134, [R1+0x960] ;  /* 0x0009600001867983 */ /* 0x000ee20000100a00 */
[----:B------:R-:W1:Y:S02]  /*4c730*/  LDC R31, c[0x0][0x230] ;  /* 0x00008c00ff1f7b82 */ /* 0x000e640000000800 */
[----:B------:R-:W-:Y:S01]  /*4c740*/  ISETP.GE.U32.AND P0, PT, R27, 0x7ffffccb, PT ;  /* 0x7ffffccb1b00780c */ /* 0x000fe20003f06070 */
[----:B----4-:R4:W-:Y:S05]  /*4c750*/  LDGSTS.E [R26+-0x5fff8], desc[UR8][R132.64], !P3 ;  /* 0xa0008000841a7fae */ /* 0x0109ea000d921848 */
[----:B------:R-:W1:Y:S01]  /*4c760*/  LDC R32, c[0x0][0x230] ;  /* 0x00008c00ff207b82 */ /* 0x000e620000000800 */
[----:B------:R-:W-:Y:S04]  /*4c770*/  LDGSTS.E [R25+-0x5bff8], desc[UR8][R84.64], !P3 ;  /* 0xa400800054197fae */ /* 0x000fe8000d921848 */
[----:B------:R-:W-:Y:S03]  /*4c780*/  LDGSTS.E [R24+-0x5fff4], desc[UR8][R108.64], !P4 ;  /* 0xa000c0006c187fae */ /* 0x000fe6000e121848 */
[----:B------:R-:W1:Y:S01]  /*4c790*/  LDC R27, c[0x0][0x230] ;  /* 0x00008c00ff1b7b82 */ /* 0x000e620000000800 */
[----:B------:R-:W3:Y:S04]  /*4c7a0*/  LDL.64 R132, [R1+0x968] ;  /* 0x0009680001847983 */ /* 0x000ee80000100a00 */
[----:B------:R-:W-:Y:S04]  /*4c7b0*/  LDGSTS.E [R9+-0x5bff4], desc[UR8][R82.64], !P4 ;  /* 0xa400c00052097fae */ /* 0x000fe8000e121848 */
[----:B------:R-:W3:Y:S04]  /*4c7c0*/  LDL.64 R84, [R1+0x970] ;  /* 0x0009700001547983 */ /* 0x000ee80000100a00 */
[----:B------:R-:W3:Y:S04]  /*4c7d0*/  LDL.64 R108, [R1+0x978] ;  /* 0x00097800016c7983 */ /* 0x000ee80000100a00 */
[----:B------:R-:W3:Y:S04]  /*4c7e0*/  LDL.64 R82, [R1+0xb48] ;  /* 0x000b480001527983 */ /* 0x000ee80000100a00 */
[----:B--2---:R3:W-:Y:S04]  /*4c7f0*/  LDGSTS.E [R25+-0x58000], desc[UR8][R106.64], !P2 ;  /* 0xa80000006a197fae */ /* 0x0047e8000d121848 */
[----:B------:R-:W-:Y:S04]  /*4c800*/  LDGSTS.E [R24+-0x54000], desc[UR8][R56.64], !P2 ;  /* 0xac00000038187fae */ /* 0x000fe8000d121848 */
[----:B------:R-:W-:Y:S04]  /*4c810*/  LDGSTS.E [R9+-0x57ffc], desc[UR8][R80.64], !P0 ;  /* 0xa800400050097fae */ /* 0x000fe8000c121848 */
[----:B------:R-:W2:Y:S04]  /*4c820*/  LDL.64 R106, [R1+0xb40] ;  /* 0x000b4000016a7983 */ /* 0x000ea80000100a00 */
[----:B------:R-:W2:Y:S04]  /*4c830*/  LDL.64 R56, [R1+0xb50] ;  /* 0x000b500001387983 */ /* 0x000ea80000100a00 */
[----:B------:R-:W2:Y:S01]  /*4c840*/  LDL.64 R80, [R1+0xb58] ;  /* 0x000b580001507983 */ /* 0x000ea20000100a00 */
[----:B----4-:R-:W-:Y:S01]  /*4c850*/  IADD3 R26, R29, -0x2b7, RZ ;  /* 0xfffffd491d1a7810 */ /* 0x010fe20007ffe0ff */
[----:B---3--:R-:W-:Y:S01]  /*4c860*/  VIADD R25, R30, 0xfffffd48 ;  /* 0xfffffd481e197836 */ /* 0x008fe20000000000 */
[----:B------:R-:W3:Y:S02]  /*4c870*/  LDC R29, c[0x0][0x230] ;  /* 0x00008c00ff1d7b82 */ /* 0x000ee40000000800 */
[----:B------:R-:W-:-:S02]  /*4c880*/  ISETP.GE.U32.AND P3, PT, R26, 0x7ffffcca, PT ;  /* 0x7ffffcca1a00780c */ /* 0x000fc40003f66070 */
[----:B------:R-:W-:Y:S02]  /*4c890*/  IADD3 R26, R28, -0x2d5, RZ ;  /* 0xfffffd2b1c1a7810 */ /* 0x000fe40007ffe0ff */
[----:B------:R-:W-:Y:S01]  /*4c8a0*/  ISETP.GE.U32.AND P2, PT, R25, 0x7ffffcc9, PT ;  /* 0x7ffffcc91900780c */ /* 0x000fe20003f46070 */
[----:B------:R-:W-:Y:S01]  /*4c8b0*/  VIADD R25, R8, 0x100000 ;  /* 0x0010000008197836 */ /* 0x000fe20000000000 */
[----:B------:R-:W-:Y:S01]  /*4c8c0*/  ISETP.GE.U32.AND P4, PT, R26, 0x7ffffcac, PT ;  /* 0x7ffffcac1a00780c */ /* 0x000fe20003f86070 */
[----:B------:R-:W4:Y:S01]  /*4c8d0*/  LDC R28, c[0x0][0x230] ;  /* 0x00008c00ff1c7b82 */ /* 0x000f220000000800 */
[----:B-1----:R-:W-:Y:S02]  /*4c8e0*/  IADD3 R26, R31, -0x2d6, RZ ;  /* 0xfffffd2a1f1a7810 */ /* 0x002fe40007ffe0ff */
[----:B------:R-:W-:Y:S04]  /*4c8f0*/  LDGSTS.E [R25+-0x53ffc], desc[UR8][R160.64], !P0 ;  /* 0xac004000a0197fae */ /* 0x000fe8000c121848 */
[----:B------:R-:W-:Y:S01]  /*4c900*/  LDGSTS.E [R24+-0x57ff8], desc[UR8][R134.64], !P3 ;  /* 0xa800800086187fae */ /* 0x000fe2000d921848 */
[----:B------:R-:W-:Y:S01]  /*4c910*/  ISETP.GE.U32.AND P0, PT, R26, 0x7ffffcab, PT ;  /* 0x7ffffcab1a00780c */ /* 0x000fe20003f06070 */
[----:B------:R-:W1:Y:S02]  /*4c920*/  LDC R31, c[0x0][0x230] ;  /* 0x00008c00ff1f7b82 */ /* 0x000e640000000800 */
[----:B------:R-:W-:Y:S04]  /*4c930*/  LDGSTS.E [R9+-0x53ff8], desc[UR8][R132.64], !P3 ;  /* 0xac00800084097fae */ /* 0x000fe8000d921848 */
[----:B------:R-:W4:Y:S02]  /*4c940*/  LDL.64 R160, [R1+0xb60] ;  /* 0x000b600001a07983 */ /* 0x000f240000100a00 */
[----:B------:R-:W1:Y:S02]  /*4c950*/  LDC R30, c[0x0][0x230] ;  /* 0x00008c00ff1e7b82 */ /* 0x000e640000000800 */
[----:B------:R-:W-:Y:S04]  /*4c960*/  LDGSTS.E [R25+-0x57ff4], desc[UR8][R84.64], !P2 ;  /* 0xa800c00054197fae */ /* 0x000fe8000d121848 */
[----:B------:R-:W4:Y:S04]  /*4c970*/  LDL.64 R134, [R1+0xb68] ;  /* 0x000b680001867983 */ /* 0x000f280000100a00 */
[----:B------:R-:W-:Y:S04]  /*4c980*/  LDGSTS.E [R24+-0x53ff4], desc[UR8][R108.64], !P2 ;  /* 0xac00c0006c187fae */ /* 0x000fe8000d121848 */
[----:B------:R-:W4:Y:S01]  /*4c990*/  LDL.64 R132, [R1+0xb70] ;  /* 0x000b700001847983 */ /* 0x000f220000100a00 */
[----:B------:R-:W-:-:S03]  /*4c9a0*/  VIADD R26, R32, 0xfffffd29 ;  /* 0xfffffd29201a7836 */ /* 0x000fc60000000000 */
[----:B------:R-:W4:Y:S04]  /*4c9b0*/  LDL.64 R84, [R1+0x788] ;  /* 0x0007880001547983 */ /* 0x000f280000100a00 */
[----:B------:R-:W4:Y:S04]  /*4c9c0*/  LDL.64 R108, [R1+0x1528] ;  /* 0x00152800016c7983 */ /* 0x000f280000100a00 */
[----:B--2---:R-:W-:Y:S04]  /*4c9d0*/  LDGSTS.E [R9+-0x50000], desc[UR8][R106.64], !P4 ;  /* 0xb00000006a097fae */ /* 0x004fe8000e121848 */
[----:B------:R3:W-:Y:S04]  /*4c9e0*/  LDGSTS.E [R25+-0x4c000], desc[UR8][R82.64], !P4 ;  /* 0xb400000052197fae */ /* 0x0007e8000e121848 */
[----:B------:R-:W-:Y:S04]  /*4c9f0*/  LDGSTS.E [R24+-0x4fffc], desc[UR8][R56.64], !P0 ;  /* 0xb000400038187fae */ /* 0x000fe8000c121848 */
[----:B------:R-:W2:Y:S04]  /*4ca00*/  LDL.64 R106, [R1+0xb78] ;  /* 0x000b7800016a7983 */ /* 0x000ea80000100a00 */
[----:B------:R-:W2:Y:S04]  /*4ca10*/  LDL.64 R82, [R1+0x1530] ;  /* 0x0015300001527983 */ /* 0x000ea80000100a00 */
[----:B------:R-:W2:Y:S04]  /*4ca20*/  LDL.64 R56, [R1+0x1538] ;  /* 0x0015380001387983 */ /* 0x000ea80000100a00 */
[----:B------:R-:W-:Y:S04]  /*4ca30*/  LDGSTS.E [R9+-0x4bffc], desc[UR8][R80.64], !P0 ;  /* 0xb400400050097fae */ /* 0x000fe8000c121848 */
[----:B------:R-:W2:Y:S01]  /*4ca40*/  LDL.64 R80, [R1+0x1540] ;  /* 0x0015400001507983 */ /* 0x000ea20000100a00 */
[----:B------:R-:W-:Y:S01]  /*4ca50*/  ISETP.GE.U32.AND P2, PT, R26, 0x7ffffcaa, PT ;  /* 0x7ffffcaa1a00780c */ /* 0x000fe20003f46070 */
[----:B---3--:R-:W-:Y:S01]  /*4ca60*/  VIADD R25, R29, 0xfffffd0b ;  /* 0xfffffd0b1d197836 */ /* 0x008fe20000000000 */
[----:B------:R-:W-:Y:S01]  /*4ca70*/  IADD3 R26, R27, -0x2d8, RZ ;  /* 0xfffffd281b1a7810 */ /* 0x000fe20007ffe0ff */
[----:B------:R-:W3:Y:S03]  /*4ca80*/  LDC R29, c[0x0][0x230] ;  /* 0x00008c00ff1d7b82 */ /* 0x000ee60000000800 */
[----:B------:R-:W-:-:S02]  /*4ca90*/  ISETP.GE.U32.AND P3, PT, R26, 0x7ffffca9, PT ;  /* 0x7ffffca91a00780c */ /* 0x000fc40003f66070 */
[----:B------:R-:W-:Y:S02]  /*4caa0*/  ISETP.GE.U32.AND P0, PT, R25, 0x7ffffc8c, PT ;  /* 0x7ffffc8c1900780c */ /* 0x000fe40003f06070 */
[----:B------:R-:W-:Y:S01]  /*4cab0*/  IADD3 R25, R8, 0x100000, RZ ;  /* 0x0010000008197810 */ /* 0x000fe20007ffe0ff */
[----:B------:R-:W3:Y:S04]  /*4cac0*/  LDC R27, c[0x0][0x230] ;  /* 0x00008c00ff1b7b82 */ /* 0x000ee80000000800 */
[----:B----4-:R1:W-:Y:S01]  /*4cad0*/  LDGSTS.E [R25+-0x4fff8], desc[UR8][R160.64], !P2 ;  /* 0xb0008000a0197fae */ /* 0x0103e2000d121848 */
[----:B------:R-:W-:-:S03]  /*4cae0*/  IADD3 R26, R28, -0x2f7, RZ ;  /* 0xfffffd091c1a7810 */ /* 0x000fc60007ffe0ff */
[----:B------:R-:W-:Y:S01]  /*4caf0*/  LDGSTS.E [R24+-0x4bff8], desc[UR8][R134.64], !P2 ;  /* 0xb400800086187fae */ /* 0x000fe2000d121848 */
[----:B------:R-:W4:Y:S03]  /*4cb00*/  LDC R28, c[0x0][0x230] ;  /* 0x00008c00ff1c7b82 */ /* 0x000f260000000800 */
[----:B------:R-:W-:Y:S01]  /*4cb10*/  LDGSTS.E [R9+-0x4fff4], desc[UR8][R132.64], !P3 ;  /* 0xb000c00084097fae */ /* 0x000fe2000d921848 */
[----:B-1----:R-:W-:-:S04]  /*4cb20*/  VIADD R25, R31, 0xfffffd0a ;  /* 0xfffffd0a1f197836 */ /* 0x002fc80000000000 */
[----:B------:R-:W1:Y:S01]  /*4cb30*/  LDC R31, c[0x0][0x230] ;  /* 0x00008c00ff1f7b82 */ /* 0x000e620000000800 */
[----:B------:R-:W4:Y:S01]  /*4cb40*/  LDL.64 R134, [R1+0x1550] ;  /* 0x0015500001867983 */ /* 0x000f220000100a00 */
[----:B------:R-:W-:Y:S01]  /*4cb50*/  ISETP.GE.U32.AND P2, PT, R25, 0x7ffffc8b, PT ;  /* 0x7ffffc8b1900780c */ /* 0x000fe20003f46070 */
[----:B------:R-:W-:Y:S02]  /*4cb60*/  VIADD R25, R8, 0x100000 ;  /* 0x0010000008197836 */ /* 0x000fe40000000000 */
[----:B------:R-:W4:Y:S04]  /*4cb70*/  LDL.64 R132, [R1+0x1558] ;  /* 0x0015580001847983 */ /* 0x000f280000100a00 */
[----:B--2---:R-:W-:Y:S01]  /*4cb80*/  LDGSTS.E [R24+-0x4bff4], desc[UR8][R106.64], !P3 ;  /* 0xb400c0006a187fae */ /* 0x004fe2000d921848 */
[----:B------:R-:W-:-:S02]  /*4cb90*/  ISETP.GE.U32.AND P3, PT, R26, 0x7ffffc8a, PT ;  /* 0x7ffffc8a1a00780c */ /* 0x000fc40003f66070 */
[----:B------:R-:W2:Y:S01]  /*4cba0*/  LDC R26, c[0x0][0x230] ;  /* 0x00008c00ff1a7b82 */ /* 0x000ea20000000800 */
[----:B------:R-:W-:Y:S04]  /*4cbb0*/  LDGSTS.E [R9+-0x48000], desc[UR8][R108.64], !P0 ;  /* 0xb80000006c097fae */ /* 0x000fe8000c121848 */
[----:B------:R3:W-:Y:S04]  /*4cbc0*/  LDGSTS.E [R25+-0x44000], desc[UR8][R82.64], !P0 ;  /* 0xbc00000052197fae */ /* 0x0007e8000c121848 */
[----:B------:R1:W-:Y:S04]  /*4cbd0*/  LDGSTS.E [R24+-0x47ffc], desc[UR8][R56.64], !P2 ;  /* 0xb800400038187fae */ /* 0x0003e8000d121848 */
[----:B------:R-:W2:Y:S04]  /*4cbe0*/  LDL.64 R106, [R1+0x1560] ;  /* 0x00156000016a7983 */ /* 0x000ea80000100a00 */
[----:B------:R-:W2:Y:S04]  /*4cbf0*/  LDL.64 R108, [R1+0x780] ;  /* 0x00078000016c7983 */ /* 0x000ea80000100a00 */
[----:B------:R-:W-:Y:S04]  /*4cc00*/  LDGSTS.E [R9+-0x43ffc], desc[UR8][R80.64], !P2 ;  /* 0xbc00400050097fae */ /* 0x000fe8000d121848 */
[----:B------:R-:W-:Y:S04]  /*4cc10*/  LDGSTS.E [R9+-0x47ff8], desc[UR8][R4.64], !P3 ;  /* 0xb800800004097fae */ /* 0x000fe8000d921848 */
[----:B------:R-:W2:Y:S04]  /*4cc20*/  LDL.64 R80, [R1+0x790] ;  /* 0x0007900001507983 */ /* 0x000ea80000100a00 */
[----:B------:R-:W2:Y:S01]  /*4cc30*/  LDL.LU.64 R4, [R1+0x1718] ;  /* 0x0017180001047983 */ /* 0x000ea20000300a00 */
[----:B---3--:R-:W-:-:S02]  /*4cc40*/  IADD3 R25, R27, -0x2f8, RZ ;  /* 0xfffffd081b197810 */ /* 0x008fc40007ffe0ff */
[----:B-1----:R-:W-:Y:S01]  /*4cc50*/  IADD3 R24, R30, -0x29a, RZ ;  /* 0xfffffd661e187810 */ /* 0x002fe20007ffe0ff */
[----:B------:R-:W3:Y:S01]  /*4cc60*/  LDL.64 R82, [R1+0x798] ;  /* 0x0007980001527983 */ /* 0x000ee20000100a00 */
[----:B------:R-:W-:Y:S01]  /*4cc70*/  ISETP.GE.U32.AND P4, PT, R25, 0x7ffffc89, PT ;  /* 0x7ffffc891900780c */ /* 0x000fe20003f86070 */
[----:B------:R-:W-:Y:S02]  /*4cc80*/  VIADD R25, R29, 0xfffffd67 ;  /* 0xfffffd671d197836 */ /* 0x000fe40000000000 */
[----:B------:R-:W3:Y:S01]  /*4cc90*/  LDL.64 R160, [R1+0x7a0] ;  /* 0x0007a00001a07983 */ /* 0x000ee20000100a00 */
[----:B------:R-:W-:Y:S01]  /*4cca0*/  ISETP.GE.U32.AND P2, PT, R24, 0x7ffffce7, PT ;  /* 0x7ffffce71800780c */ /* 0x000fe20003f46070 */
[----:B------:R-:W1:Y:S01]  /*4ccb0*/  LDC R27, c[0x0][0x230] ;  /* 0x00008c00ff1b7b82 */ /* 0x000e620000000800 */
[----:B------:R-:W-:Y:S01]  /*4ccc0*/  ISETP.GE.U32.AND P0, PT, R25, 0x7ffffce8, PT ;  /* 0x7ffffce81900780c */ /* 0x000fe20003f06070 */
[----:B------:R-:W3:Y:S01]  /*4ccd0*/  LDL.64 R56, [R1+0x7a8] ;  /* 0x0007a80001387983 */ /* 0x000ee20000100a00 */
[C---:B------:R-:W-:Y:S01]  /*4cce0*/  VIADD R24, R8.reuse, 0x100000 ;  /* 0x0010000008187836 */ /* 0x040fe20000000000 */
[----:B------:R-:W-:-:S02]  /*4ccf0*/  IADD3 R8, R8, 0x100000, RZ ;  /* 0x0010000008087810 */ /* 0x000fc40007ffe0ff */
[----:B------:R-:W3:Y:S02]  /*4cd00*/  LDL.64 R110, [R1+0x9a0] ;  /* 0x0009a000016e7983 */ /* 0x000ee40000100a00 */
[----:B------:R-:W1:Y:S02]  /*4cd10*/  LDC R29, c[0x0][0x230] ;  /* 0x00008c00ff1d7b82 */ /* 0x000e640000000800 */
[----:B----4-:R4:W-:Y:S04]  /*4cd20*/  LDGSTS.E [R24+-0x43ff8], desc[UR8][R134.64], !P3 ;  /* 0xbc00800086187fae */ /* 0x0109e8000d921848 */
[----:B------:R4:W-:Y:S02]  /*4cd30*/  LDGSTS.E [R9+-0x47ff4], desc[UR8][R132.64], !P4 ;  /* 0xb800c00084097fae */ /* 0x0009e4000e121848 */
[----:B------:R-:W1:Y:S02]  /*4cd40*/  LDC R30, c[0x0][0x230] ;  /* 0x00008c00ff1e7b82 */ /* 0x000e640000000800 */
[----:B------:R-:W3:Y:S04]  /*4cd50*/  LDL.64 R134, [R1+0x980] ;  /* 0x0009800001867983 */ /* 0x000ee80000100a00 */
[----:B------:R-:W3:Y:S04]  /*4cd60*/  LDL.64 R132, [R1+0x7b0] ;  /* 0x0007b00001847983 */ /* 0x000ee80000100a00 */
[----:B--2---:R2:W-:Y:S04]  /*4cd70*/  LDGSTS.E [R8+-0x43ff4], desc[UR8][R106.64], !P4 ;  /* 0xbc00c0006a087fae */ /* 0x0045e8000e121848 */
[----:B------:R-:W3:Y:S01]  /*4cd80*/  LDL.64 R106, [R1+0x7b8] ;  /* 0x0007b800016a7983 */ /* 0x000ee20000100a00 */
[C---:B----4-:R-:W-:Y:S01]  /*4cd90*/  IADD3 R24, R5.reuse, 0x100000, RZ ;  /* 0x0010000005187810 */ /* 0x050fe20007ffe0ff */
[C---:B------:R-:W-:Y:S01]  /*4cda0*/  VIADD R9, R5.reuse, 0x100000 ;  /* 0x0010000005097836 */ /* 0x040fe20000000000 */
[----:B--2---:R-:W-:-:S03]  /*4cdb0*/  IADD3 R8, R5, 0x100000, RZ ;  /* 0x0010000005087810 */ /* 0x004fc60007ffe0ff */
[----:B------:R-:W-:Y:S04]  /*4cdc0*/  LDGSTS.E [R24+-0x60000], desc[UR8][R108.64], !P0 ;  /* 0xa00000006c187fae */ /* 0x000fe8000c121848 */
[----:B------:R-:W-:Y:S04]  /*4cdd0*/  LDGSTS.E [R9+-0x5c000], desc[UR8][R84.64], !P0 ;  /* 0xa400000054097fae */ /* 0x000fe8000c121848 */
[----:B------:R-:W-:Y:S04]  /*4cde0*/  LDGSTS.E [R8+-0x5fffc], desc[UR8][R80.64], !P2 ;  /* 0xa000400050087fae */ /* 0x000fe8000d121848 */
[----:B------:R-:W2:Y:S01]  /*4cdf0*/  LDL.64 R108, [R1+0x988] ;  /* 0x00098800016c7983 */ /* 0x000ea20000100a00 */
[----:B------:R-:W-:-:S02]  /*4ce00*/  VIADD R25, R31, 0xfffffd65 ;  /* 0xfffffd651f197836 */ /* 0x000fc40000000000 */
[----:B------:R-:W4:Y:S01]  /*4ce10*/  LDC R31, c[0x0][0x230] ;  /* 0x00008c00ff1f7b82 */ /* 0x000f220000000800 */
[----:B---3--:R-:W-:Y:S04]  /*4ce20*/  LDGSTS.E [R24+-0x5bffc], desc[UR8][R82.64], !P2 ;  /* 0xa400400052187fae */ /* 0x008fe8000d121848 */
[----:B------:R-:W3:Y:S01]  /*4ce30*/  LDL.64 R80, [R1+0x990] ;  /* 0x0009900001507983 */ /* 0x000ee20000100a00 */
[----:B------:R-:W-:Y:S01]  /*4ce40*/  ISETP.GE.U32.AND P3, PT, R25, 0x7ffffce6, PT ;  /* 0x7ffffce61900780c */ /* 0x000fe20003f66070 */
[----:B------:R-:W-:Y:S02]  /*4ce50*/  VIADD R25, R28, 0xfffffd64 ;  /* 0xfffffd641c197836 */ /* 0x000fe40000000000 */
[----:B------:R-:W4:Y:S01]  /*4ce60*/  LDL.64 R84, [R1+0xb80] ;  /* 0x000b800001547983 */ /* 0x000f220000100a00 */
[----:B------:R-:W3:Y:S02]  /*4ce70*/  LDC R28, c[0x0][0x230] ;  /* 0x00008c00ff1c7b82 */ /* 0x000ee40000000800 */
[----:B------:R-:W-:Y:S01]  /*4ce80*/  ISETP.GE.U32.AND P0, PT, R25, 0x7ffffce5, PT ;  /* 0x7ffffce51900780c */ /* 0x000fe20003f06070 */
[----:B------:R-:W4:Y:S01]  /*4ce90*/  LDL.64 R82, [R1+0x998] ;  /* 0x0009980001527983 */ /* 0x000f220000100a00 */
[----:B-1----:R-:W-:-:S05]  /*4cea0*/  IADD3 R25, R27, -0x2b9, RZ ;  /* 0xfffffd471b197810 */ /* 0x002fca0007ffe0ff */
[----:B------:R1:W-:Y:S01]  /*4ceb0*/  LDGSTS.E [R9+-0x5fff8], desc[UR8][R160.64], !P3 ;  /* 0xa0008000a0097fae */ /* 0x0003e2000d921848 */
[----:B------:R-:W-:Y:S01]  /*4cec0*/  ISETP.GE.U32.AND P2, PT, R25, 0x7ffffcc8, PT ;  /* 0x7ffffcc81900780c */ /* 0x000fe20003f46070 */
[----:B------:R-:W4:Y:S02]  /*4ced0*/  LDC R27, c[0x0][0x230] ;  /* 0x00008c00ff1b7b82 */ /* 0x000f240000000800 */
[----:B------:R-:W-:Y:S01]  /*4cee0*/  LDGSTS.E [R8+-0x5bff8], desc[UR8][R56.64], !P3 ;  /* 0xa400800038087fae */ /* 0x000fe2000d921848 */
[----:B-1----:R-:W-:Y:S01]  /*4cef0*/  VIADD R9, R26, 0xfffffd46 ;  /* 0xfffffd461a097836 */ /* 0x002fe20000000000 */
[----:B------:R-:W-:Y:S02]  /*4cf00*/  IADD3 R25, R5, 0x100000, RZ ;  /* 0x0010000005197810 */ /* 0x000fe40007ffe0ff */
[----:B------:R-:W4:Y:S02]  /*4cf10*/  LDL.64 R160, [R1+0xb88] ;  /* 0x000b880001a07983 */ /* 0x000f240000100a00 */
[----:B------:R-:W1:Y:S01]  /*4cf20*/  LDC R26, c[0x0][0x230] ;  /* 0x00008c00ff1a7b82 */ /* 0x000e620000000800 */
[----:B------:R-:W-:Y:S01]  /*4cf30*/  ISETP.GE.U32.AND P3, PT, R9, 0x7ffffcc7, PT ;  /* 0x7ffffcc70900780c */ /* 0x000fe20003f66070 */
[----:B------:R-:W-:Y:S01]  /*4cf40*/  VIADD R9, R5, 0x100000 ;  /* 0x0010000005097836 */ /* 0x000fe20000000000 */
[----:B------:R1:W-:Y:S04]  /*4cf50*/  LDGSTS.E [R25+-0x5fff4], desc[UR8][R132.64], !P0 ;  /* 0xa000c00084197fae */ /* 0x0003e8000c121848 */
[----:B------:R-:W4:Y:S04]  /*4cf60*/  LDL.64 R56, [R1+0x9a8] ;  /* 0x0009a80001387983 */ /* 0x000f280000100a00 */
[----:B------:R-:W4:Y:S04]  /*4cf70*/  LDL.64 R132, [R1+0x9b0] ;  /* 0x0009b00001847983 */ /* 0x000f280000100a00 */
[----:B------:R1:W-:Y:S04]  /*4cf80*/  LDGSTS.E [R24+-0x5bff4], desc[UR8][R106.64], !P0 ;  /* 0xa400c0006a187fae */ /* 0x0003e8000c121848 */
[----:B------:R-:W-:Y:S04]  /*4cf90*/  LDGSTS.E [R9+-0x58000], desc[UR8][R134.64], !P2 ;  /* 0xa800000086097fae */ /* 0x000fe8000d121848 */
[----:B------:R-:W4:Y:S01]  /*4cfa0*/  LDL.64 R106, [R1+0x9b8] ;  /* 0x0009b800016a7983 */ /* 0x000f220000100a00 */
[----:B-1----:R-:W-:-:S02]  /*4cfb0*/  IADD3 R25, R29, -0x2bb, RZ ;  /* 0xfffffd451d197810 */ /* 0x002fc40007ffe0ff */
[----:B------:R-:W-:Y:S01]  /*4cfc0*/  IADD3 R24, R30, -0x2d9, RZ ;  /* 0xfffffd271e187810 */ /* 0x000fe20007ffe0ff */
[----:B------:R-:W4:Y:S01]  /*4cfd0*/  LDL.64 R134, [R1+0xb98] ;  /* 0x000b980001867983 */ /* 0x000f220000100a00 */
[----:B------:R-:W-:Y:S01]  /*4cfe0*/  IADD3 R26, R26, -0x2da, RZ ;  /* 0xfffffd261a1a7810 */ /* 0x000fe20007ffe0ff */
[----:B------:R-:W1:Y:S02]  /*4cff0*/  LDC R29, c[0x0][0x230] ;  /* 0x00008c00ff1d7b82 */ /* 0x000e640000000800 */
[----:B--2---:R-:W-:Y:S06]  /*4d000*/  LDGSTS.E [R8+-0x54000], desc[UR8][R108.64], !P2 ;  /* 0xac0000006c087fae */ /* 0x004fec000d121848 */
[----:B------:R-:W2:Y:S01]  /*4d010*/  LDC R30, c[0x0][0x230] ;  /* 0x00008c00ff1e7b82 */ /* 0x000ea20000000800 */
[----:B---3--:R-:W-:Y:S01]  /*4d020*/  LDGSTS.E [R9+-0x57ffc], desc[UR8][R80.64], !P3 ;  /* 0xa800400050097fae */ /* 0x008fe2000d921848 */
[----:B------:R-:W-:-:S02]  /*4d030*/  ISETP.GE.U32.AND P2, PT, R25, 0x7ffffcc6, PT ;  /* 0x7ffffcc61900780c */ /* 0x000fc40003f46070 */
[----:B------:R-:W-:Y:S01]  /*4d040*/  ISETP.GE.U32.AND P0, PT, R26, 0x7ffffca7, PT ;  /* 0x7ffffca71a00780c */ /* 0x000fe20003f06070 */
[----:B------:R-:W3:Y:S04]  /*4d050*/  LDL.64 R108, [R1+0xba0] ;  /* 0x000ba000016c7983 */ /* 0x000ee80000100a00 */
[----:B------:R-:W2:Y:S01]  /*4d060*/  LDL.64 R80, [R1+0xb90] ;  /* 0x000b900001507983 */ /* 0x000ea20000100a00 */
[----:B------:R-:W-:Y:S01]  /*4d070*/  VIADD R25, R28, 0xfffffd44 ;  /* 0xfffffd441c197836 */ /* 0x000fe20000000000 */
[----:B------:R-:W3:Y:S02]  /*4d080*/  LDC R26, c[0x0][0x230] ;  /* 0x00008c00ff1a7b82 */ /* 0x000ee40000000800 */
[----:B----4-:R-:W-:Y:S02]  /*4d090*/  LDGSTS.E [R8+-0x53ffc], desc[UR8][R82.64], !P3 ;  /* 0xac00400052087fae */ /* 0x010fe4000d921848 */
[----:B------:R-:W-:-:S02]  /*4d0a0*/  ISETP.GE.U32.AND P4, PT, R25, 0x7ffffcc5, PT ;  /* 0x7ffffcc51900780c */ /* 0x000fc40003f86070 */
[----:B------:R-:W-:Y:S01]  /*4d0b0*/  ISETP.GE.U32.AND P3, PT, R24, 0x7ffffca8, PT ;  /* 0x7ffffca81800780c */ /* 0x000fe20003f66070 */
[C---:B------:R-:W-:Y:S01]  /*4d0c0*/  VIADD R25, R5.reuse, 0x100000 ;  /* 0x0010000005197836 */ /* 0x040fe20000000000 */
[----:B------:R-:W4:Y:S01]  /*4d0d0*/  LDC R28, c[0x0][0x230] ;  /* 0x00008c00ff1c7b82 */ /* 0x000f220000000800 */
[----:B------:R-:W-:-:S03]  /*4d0e0*/  VIADD R24, R5, 0x100000 ;  /* 0x0010000005187836 */ /* 0x000fc60000000000 */
[----:B------:R1:W-:Y:S04]  /*4d0f0*/  LDGSTS.E [R25+-0x57ff8], desc[UR8][R110.64], !P2 ;  /* 0xa80080006e197fae */ /* 0x0003e8000d121848 */
[----:B------:R-:W3:Y:S04]  /*4d100*/  LDL.64 R82, [R1+0xba8] ;  /* 0x000ba80001527983 */ /* 0x000ee80000100a00 */
[----:B------:R-:W-:Y:S04]  /*4d110*/  LDGSTS.E [R24+-0x53ff8], desc[UR8][R56.64], !P2 ;  /* 0xac00800038187fae */ /* 0x000fe8000d121848 */
[----:B------:R-:W-:Y:S04]  /*4d120*/  LDGSTS.E [R9+-0x57ff4], desc[UR8][R132.64], !P4 ;  /* 0xa800c00084097fae */ /* 0x000fe8000e121848 */
[----:B------:R-:W3:Y:S04]  /*4d130*/  LDL.64 R56, [R1+0xbb0] ;  /* 0x000bb00001387983 */ /* 0x000ee80000100a00 */
[----:B------:R-:W3:Y:S04]  /*4d140*/  LDL.64 R132, [R1+0xbb8] ;  /* 0x000bb80001847983 */ /* 0x000ee80000100a00 */
[----:B------:R-:W-:Y:S04]  /*4d150*/  LDGSTS.E [R8+-0x53ff4], desc[UR8][R106.64], !P4 ;  /* 0xac00c0006a087fae */ /* 0x000fe8000e121848 */
[----:B------:R4:W-:Y:S04]  /*4d160*/  LDGSTS.E [R24+-0x50000], desc[UR8][R84.64], !P3 ;  /* 0xb000000054187fae */ /* 0x0009e8000d921848 */
[----:B------:R-:W-:Y:S04]  /*4d170*/  LDGSTS.E [R9+-0x4c000], desc[UR8][R160.64], !P3 ;  /* 0xb4000000a0097fae */ /* 0x000fe8000d921848 */
[----:B------:R-:W3:Y:S01]  /*4d180*/  LDL.64 R106, [R1+0x1568] ;  /* 0x00156800016a7983 */ /* 0x000ee20000100a00 */
[----:B-1----:R-:W-:-:S02]  /*4d190*/  IADD3 R25, R27, -0x2db, RZ ;  /* 0xfffffd251b197810 */ /* 0x002fc40007ffe0ff */
[----:B------:R-:W1:Y:S01]  /*4d1a0*/  LDC R27, c[0x0][0x230] ;  /* 0x00008c00ff1b7b82 */ /* 0x000e620000000800 */
[----:B----4-:R-:W-:Y:S01]  /*4d1b0*/  VIADD R24, R29, 0xfffffd24 ;  /* 0xfffffd241d187836 */ /* 0x010fe20000000000 */
[----:B------:R-:W4:Y:S04]  /*4d1c0*/  LDL.64 R84, [R1+0x1580] ;  /* 0x0015800001547983 */ /* 0x000f280000100a00 */
[----:B------:R-:W4:Y:S04]  /*4d1d0*/  LDL.64 R160, [R1+0x1588] ;  /* 0x0015880001a07983 */ /* 0x000f280000100a00 */
[----:B--2---:R-:W-:Y:S01]  /*4d1e0*/  LDGSTS.E [R8+-0x4fffc], desc[UR8][R80.64], !P0 ;  /* 0xb000400050087fae */ /* 0x004fe2000c121848 */
[----:B------:R-:W-:Y:S01]  /*4d1f0*/  ISETP.GE.U32.AND P2, PT, R25, 0x7ffffca6, PT ;  /* 0x7ffffca61900780c */ /* 0x000fe20003f46070 */
[----:B------:R-:W2:Y:S02]  /*4d200*/  LDC R29, c[0x0][0x230] ;  /* 0x00008c00ff1d7b82 */ /* 0x000ea40000000800 */
[----:B------:R-:W2:Y:S01]  /*4d210*/  LDL.64 R80, [R1+0x1570] ;  /* 0x0015700001507983 */ /* 0x000ea20000100a00 */
[----:B------:R-:W-:Y:S01]  /*4d220*/  ISETP.GE.U32.AND P3, PT, R24, 0x7ffffca5, PT ;  /* 0x7ffffca51800780c */ /* 0x000fe20003f66070 */
[----:B------:R-:W-:Y:S01]  /*4d230*/  VIADD R24, R5, 0x100000 ;  /* 0x0010000005187836 */ /* 0x000fe20000000000 */
[----:B------:R-:W-:-:S03]  /*4d240*/  IADD3 R25, R28, -0x2f9, RZ ;  /* 0xfffffd071c197810 */ /* 0x000fc60007ffe0ff */
[----:B------:R-:W1:Y:S01]  /*4d250*/  LDC R28, c[0x0][0x230] ;  /* 0x00008c00ff1c7b82 */ /* 0x000e620000000800 */
[----:B------:R-:W-:Y:S01]  /*4d260*/  ISETP.GE.U32.AND P4, PT, R25, 0x7ffffc88, PT ;  /* 0x7ffffc881900780c */ /* 0x000fe20003f86070 */
[----:B------:R-:W-:Y:S01]  /*4d270*/  LDGSTS.E [R24+-0x4bffc], desc[UR8][R134.64], !P0 ;  /* 0xb400400086187fae */ /* 0x000fe2000c121848 */
[----:B------:R-:W-:-:S03]  /*4d280*/  IADD3 R25, R31, -0x2fa, RZ ;  /* 0xfffffd061f197810 */ /* 0x000fc60007ffe0ff */
[----:B---3--:R-:W-:Y:S02]  /*4d290*/  LDGSTS.E [R9+-0x4fff8], desc[UR8][R108.64], !P2 ;  /* 0xb00080006c097fae */ /* 0x008fe4000d121848 */
[----:B------:R-:W3:Y:S02]  /*4d2a0*/  LDC R31, c[0x0][0x230] ;  /* 0x00008c00ff1f7b82 */ /* 0x000ee40000000800 */
[----:B------:R-:W-:Y:S01]  /*4d2b0*/  LDGSTS.E [R8+-0x4bff8], desc[UR8][R82.64], !P2 ;  /* 0xb400800052087fae */ /* 0x000fe2000d121848 */
[----:B------:R-:W-:-:S03]  /*4d2c0*/  ISETP.GE.U32.AND P2, PT, R25, 0x7ffffc87, PT ;  /* 0x7ffffc871900780c */ /* 0x000fc60003f46070 */
[----:B------:R-:W3:Y:S04]  /*4d2d0*/  LDL.64 R108, [R1+0x1590] ;  /* 0x00159000016c7983 */ /* 0x000ee80000100a00 */
[----:B------:R-:W3:Y:S04]  /*4d2e0*/  LDL.64 R82, [R1+0x1598] ;  /* 0x0015980001527983 */ /* 0x000ee80000100a00 */
[----:B------:R2:W-:Y:S04]  /*4d2f0*/  LDGSTS.E [R24+-0x4fff4], desc[UR8][R56.64], !P3 ;  /* 0xb000c00038187fae */ /* 0x0005e8000d921848 */
[----:B------:R-:W-:Y:S04]  /*4d300*/  LDGSTS.E [R9+-0x4bff4], desc[UR8][R132.64], !P3 ;  /* 0xb400c00084097fae */ /* 0x000fe8000d921848 */
[----:B------:R-:W3:Y:S04]  /*4d310*/  LDL.64 R56, [R1+0x15a0] ;  /* 0x0015a00001387983 */ /* 0x000ee80000100a00 */
[----:B------:R-:W3:Y:S04]  /*4d320*/  LDL.64 R132, [R1+0x7c0] ;  /* 0x0007c00001847983 */ /* 0x000ee80000100a00 */
[----:B------:R-:W-:Y:S04]  /*4d330*/  LDGSTS.E [R8+-0x48000], desc[UR8][R106.64], !P4 ;  /* 0xb80000006a087fae */ /* 0x000fe8000e121848 */
[----:B--2---:R2:W-:Y:S04]  /*4d340*/  LDGSTS.E [R9+-0x44000], desc[UR8][R80.64], !P4 ;  /* 0xbc00000050097fae */ /* 0x0045e8000e121848 */
[----:B------:R-:W-:Y:S01]  /*4d350*/  LDGSTS.E [R8+-0x47ffc], desc[UR8][R2.64], !P2 ;  /* 0xb800400002087fae */ /* 0x000fe2000d121848 */
[----:B------:R-:W-:Y:S01]  /*4d360*/  VIADD R25, R30, 0xfffffd05 ;  /* 0xfffffd051e197836 */ /* 0x000fe20000000000 */
[----:B------:R-:W-:Y:S01]  /*4d370*/  IADD3 R24, R26, -0x2fc, RZ ;  /* 0xfffffd041a187810 */ /* 0x000fe20007ffe0ff */
[----:B------:R-:W1:Y:S01]  /*4d380*/  LDC R30, c[0x0][0x230] ;  /* 0x00008c00ff1e7b82 */ /* 0x000e620000000800 */
[----:B----4-:R-:W-:Y:S04]  /*4d390*/  LDGSTS.E [R8+-0x43ffc], desc[UR8][R84.64], !P2 ;  /* 0xbc00400054087fae */ /* 0x010fe8000d121848 */
[----:B------:R-:W4:Y:S01]  /*4d3a0*/  LDL.LU.64 R2, [R1+0x1710] ;  /* 0x0017100001027983 */ /* 0x000f220000300a00 */
[----:B------:R-:W-:Y:S01]  /*4d3b0*/  ISETP.GE.U32.AND P3, PT, R25, 0x7ffffc86, PT ;  /* 0x7ffffc861900780c */ /* 0x000fe20003f66070 */
[----:B--2---:R-:W-:Y:S01]  /*4d3c0*/  VIADD R9, R29, 0xfffffd63 ;  /* 0xfffffd631d097836 */ /* 0x004fe20000000000 */
[----:B------:R-:W2:Y:S01]  /*4d3d0*/  LDC R26, c[0x0][0x230] ;  /* 0x00008c00ff1a7b82 */ /* 0x000ea20000000800 */
[----:B------:R-:W2:Y:S04]  /*4d3e0*/  LDL.64 R134, [R1+0x7c8] ;  /* 0x0007c80001867983 */ /* 0x000ea80000100a00 */
[----:B------:R-:W2:Y:S04]  /*4d3f0*/  LDL.64 R106, [R1+0x7d0] ;  /* 0x0007d000016a7983 */ /* 0x000ea80000100a00 */
[----:B------:R-:W2:Y:S01]  /*4d400*/  LDL.64 R80, [R1+0x7d8] ;  /* 0x0007d80001507983 */ /* 0x000ea20000100a00 */
[----:B------:R-:W-:Y:S01]  /*4d410*/  ISETP.GE.U32.AND P4, PT, R24, 0x7ffffc85, PT ;  /* 0x7ffffc851800780c */ /* 0x000fe20003f86070 */
[C---:B------:R-:W-:Y:S01]  /*4d420*/  VIADD R24, R5.reuse, 0x100000 ;  /* 0x0010000005187836 */ /* 0x040fe20000000000 */
[----:B------:R-:W-:Y:S01]  /*4d430*/  IADD3 R25, R5, 0x100000, RZ ;  /* 0x0010000005197810 */ /* 0x000fe20007ffe0ff */
[----:B------:R-:W2:Y:S01]  /*4d440*/  LDC R29, c[0x0][0x230] ;  /* 0x00008c00ff1d7b82 */ /* 0x000ea20000000800 */
[----:B------:R-:W-:Y:S01]  /*4d450*/  ISETP.GE.U32.AND P0, PT, R9, 0x7ffffce4, PT ;  /* 0x7ffffce40900780c */ /* 0x000fe20003f06070 */
[----:B------:R-:W2:Y:S04]  /*4d460*/  LDL.64 R84, [R1+0x9e8] ;  /* 0x0009e80001547983 */ /* 0x000ea80000100a00 */
[----:B------:R-:W-:Y:S01]  /*4d470*/  LDGSTS.E [R25+-0x47ff8], desc[UR8][R160.64], !P3 ;  /* 0xb8008000a0197fae */ /* 0x000fe2000d921848 */
[----:B------:R-:W-:-:S03]  /*4d480*/  IADD3 R9, R5, 0x100000, RZ ;  /* 0x0010000005097810 */ /* 0x000fc60007ffe0ff */
[----:B---3--:R1:W-:Y:S04]  /*4d490*/  LDGSTS.E [R24+-0x43ff8], desc[UR8][R108.64], !P3 ;  /* 0xbc0080006c187fae */ /* 0x0083e8000d921848 */
[----:B------:R-:W-:Y:S04]  /*4d4a0*/  LDGSTS.E [R9+-0x47ff4], desc[UR8][R82.64], !P4 ;  /* 0xb800c00052097fae */ /* 0x000fe8000e121848 */
[----:B------:R-:W3:Y:S04]  /*4d4b0*/  LDL.64 R160, [R1+0x7e0] ;  /* 0x0007e00001a07983 */ /* 0x000ee80000100a00 */
[----:B------:R-:W3:Y:S01]  /*4d4c0*/  LDL.64 R108, [R1+0x7e8] ;  /* 0x0007e800016c7983 */ /* 0x000ee20000100a00 */
[----:B-1----:R-:W-:-:S02]  /*4d4d0*/  VIADD R24, R28, 0xfffffd62 ;  /* 0xfffffd621c187836 */ /* 0x002fc40000000000 */
[----:B------:R-:W-:Y:S01]  /*4d4e0*/  VIADD R25, R30, 0xfffffd43 ;  /* 0xfffffd431e197836 */ /* 0x000fe20000000000 */
[----:B------:R1:W-:Y:S01]  /*4d4f0*/  LDGSTS.E [R8+-0x43ff4], desc[UR8][R56.64], !P4 ;  /* 0xbc00c00038087fae */ /* 0x0003e2000e121848 */
[----:B------:R-:W-:Y:S01]  /*4d500*/  UIADD3 UR5, UR4, -0x300, URZ ;  /* 0xfffffd0004057890 */ /* 0x000fe2000fffe03f */
[----:B------:R-:W-:Y:S01]  /*4d510*/  ISETP.GE.U32.AND P2, PT, R24, 0x7ffffce3, PT ;  /* 0x7ffffce31800780c */ /* 0x000fe20003f46070 */
[----:B------:R-:W3:Y:S01]  /*4d520*/  LDC R28, c[0x0][0x230] ;  /* 0x00008c00ff1c7b82 */ /* 0x000ee20000000800 */
[----:B------:R-:W3:Y:S04]  /*4d530*/  LDL.64 R82, [R1+0x7f0] ;  /* 0x0007f00001527983 */ /* 0x000ee80000100a00 */
[----:B------:R-:W3:Y:S01]  /*4d540*/  LDL.64 R110, [R1+0x15c0] ;  /* 0x0015c000016e7983 */ /* 0x000ee20000100a00 */
[----:B-1----:R-:W-:-:S03]  /*4d550*/  VIADD R8, R27, 0xfffffd61 ;  /* 0xfffffd611b087836 */ /* 0x002fc60000000000 */
[----:B------:R-:W3:Y:S01]  /*4d560*/  LDL.64 R56, [R1+0x7f8] ;  /* 0x0007f80001387983 */ /* 0x000ee20000100a00 */
[----:B----4-:R-:W-:Y:S01]  /*4d570*/  IADD3 R5, R2, 0x100000, RZ ;  /* 0x0010000002057810 */ /* 0x010fe20007ffe0ff */
[----:B------:R-:W1:Y:S01]  /*4d580*/  LDC R27, c[0x0][0x230] ;  /* 0x00008c00ff1b7b82 */ /* 0x000e620000000800 */
[----:B------:R-:W-:Y:S01]  /*4d590*/  ISETP.GE.U32.AND P3, PT, R8, 0x7ffffce2, PT ;  /* 0x7ffffce20800780c */ /* 0x000fe20003f66070 */
[C---:B------:R-:W-:Y:S01]  /*4d5a0*/  VIADD R8, R2.reuse, 0x100000 ;  /* 0x0010000002087836 */ /* 0x040fe20000000000 */
[----:B------:R-:W-:Y:S01]  /*4d5b0*/  IADD3 R24, R2, 0x100000, RZ ;  /* 0x0010000002187810 */ /* 0x000fe20007ffe0ff */
[----:B------:R-:W-:Y:S04]  /*4d5c0*/  LDGSTS.E [R5+-0x60000], desc[UR8][R132.64], !P0 ;  /* 0xa000000084057fae */ /* 0x000fe8000c121848 */
[----:B--2---:R-:W-:Y:S04]  /*4d5d0*/  LDGSTS.E [R8+-0x5c000], desc[UR8][R134.64], !P0 ;  /* 0xa400000086087fae */ /* 0x004fe8000c121848 */
[----:B------:R-:W-:Y:S04]  /*4d5e0*/  LDGSTS.E [R5+-0x5fffc], desc[UR8][R106.64], !P2 ;  /* 0xa00040006a057fae */ /* 0x000fe8000d121848 */
[----:B------:R-:W2:Y:S04]  /*4d5f0*/  LDL.64 R132, [R1+0x9c0] ;  /* 0x0009c00001847983 */ /* 0x000ea80000100a00 */
[----:B------:R-:W4:Y:S04]  /*4d600*/  LDL.64 R134, [R1+0x9c8] ;  /* 0x0009c80001867983 */ /* 0x000f280000100a00 */
[----:B------:R-:W4:Y:S04]  /*4d610*/  LDL.64 R106, [R1+0x9d0] ;  /* 0x0009d000016a7983 */ /* 0x000f280000100a00 */
[----:B------:R-:W-:Y:S04]  /*4d620*/  LDGSTS.E [R24+-0x5bffc], desc[UR8][R80.64], !P2 ;  /* 0xa400400050187fae */ /* 0x000fe8000d121848 */
[----:B------:R-:W4:Y:S01]  /*4d630*/  LDL.64 R80, [R1+0x9d8] ;  /* 0x0009d80001507983 */ /* 0x000f220000100a00 */
[----:B------:R-:W-:-:S04]  /*4d640*/  IADD3 R9, R31, -0x2a0, RZ ;  /* 0xfffffd601f097810 */ /* 0x000fc80007ffe0ff */
[----:B------:R-:W-:Y:S02]  /*4d650*/  ISETP.GE.U32.AND P4, PT, R9, 0x7ffffce1, PT ;  /* 0x7ffffce10900780c */ /* 0x000fe40003f86070 */
[----:B------:R-:W-:-:S05]  /*4d660*/  IADD3 R9, R2, 0x100000, RZ ;  /* 0x0010000002097810 */ /* 0x000fca0007ffe0ff */
[----:B---3--:R3:W-:Y:S04]  /*4d670*/  LDGSTS.E [R9+-0x5fff8], desc[UR8][R160.64], !P3 ;  /* 0xa0008000a0097fae */ /* 0x0087e8000d921848 */
[----:B------:R-:W-:Y:S01]  /*4d680*/  LDGSTS.E [R8+-0x5bff8], desc[UR8][R108.64], !P3 ;  /* 0xa40080006c087fae */ /* 0x000fe2000d921848 */
[----:B------:R-:W-:Y:S02]  /*4d690*/  ISETP.GE.U32.AND P2, PT, R25, 0x7ffffcc4, PT ;  /* 0x7ffffcc41900780c */ /* 0x000fe40003f46070 */
[----:B------:R-:W1:Y:S01]  /*4d6a0*/  LDC R25, c[0x0][0x230] ;  /* 0x00008c00ff197b82 */ /* 0x000e620000000800 */
[----:B------:R-:W-:Y:S01]  /*4d6b0*/  LDGSTS.E [R5+-0x5fff4], desc[UR8][R82.64], !P4 ;  /* 0xa000c00052057fae */ /* 0x000fe2000e121848 */
[----:B---3--:R-:W-:-:S03]  /*4d6c0*/  VIADD R9, R26, 0xfffffd42 ;  /* 0xfffffd421a097836 */ /* 0x008fc60000000000 */
[----:B------:R-:W3:Y:S03]  /*4d6d0*/  LDL.64 R160, [R1+0x9f8] ;  /* 0x0009f80001a07983 */ /* 0x000ee60000100a00 */
[----:B------:R-:W1:Y:S01]  /*4d6e0*/  LDC R26, c[0x0][0x230] ;  /* 0x00008c00ff1a7b82 */ /* 0x000e620000000800 */
[----:B------:R-:W3:Y:S01]  /*4d6f0*/  LDL.64 R108, [R1+0x9e0] ;  /* 0x0009e000016c7983 */ /* 0x000ee20000100a00 */
[----:B------:R-:W-:Y:S02]  /*4d700*/  ISETP.GE.U32.AND P3, PT, R9, 0x7ffffcc3, PT ;  /* 0x7ffffcc30900780c */ /* 0x000fe40003f66070 */
[----:B------:R-:W-:Y:S01]  /*4d710*/  IADD3 R9, R29, -0x2bf, RZ ;  /* 0xfffffd411d097810 */ /* 0x000fe20007ffe0ff */
[----:B------:R-:W3:Y:S01]  /*4d720*/  LDL.64 R82, [R1+0x9f0] ;  /* 0x0009f00001527983 */ /* 0x000ee20000100a00 */
[----:B------:R-:W-:Y:S02]  /*4d730*/  VIADD R24, R28, 0xfffffd40 ;  /* 0xfffffd401c187836 */ /* 0x000fe40000000000 */
[----:B------:R-:W3:Y:S01]  /*4d740*/  LDC R29, c[0x0][0x230] ;  /* 0x00008c00ff1d7b82 */ /* 0x000ee20000000800 */
[----:B------:R-:W-:Y:S01]  /*4d750*/  LDGSTS.E [R8+-0x5bff4], desc[UR8][R56.64], !P4 ;  /* 0xa400c00038087fae */ /* 0x000fe2000e121848 */
[----:B------:R-:W-:-:S02]  /*4d760*/  ISETP.GE.U32.AND P4, PT, R9, 0x7ffffcc2, PT ;  /* 0x7ffffcc20900780c */ /* 0x000fc40003f86070 */
[----:B------:R-:W-:-:S04]  /*4d770*/  IADD3 R9, R2, 0x100000, RZ ;  /* 0x0010000002097810 */ /* 0x000fc80007ffe0ff */
[----:B------:R-:W3:Y:S01]  /*4d780*/  LDC R28, c[0x0][0x230] ;  /* 0x00008c00ff1c7b82 */ /* 0x000ee20000000800 */
[----:B------:R-:W3:Y:S04]  /*4d790*/  LDL.64 R56, [R1+0xbc0] ;  /* 0x000bc00001387983 */ /* 0x000ee80000100a00 */
[----:B--2---:R-:W-:Y:S04]  /*4d7a0*/  LDGSTS.E [R5+-0x58000], desc[UR8][R132.64], !P2 ;  /* 0xa800000084057fae */ /* 0x004fe8000d121848 */
[----:B----4-:R-:W-:Y:S04]  /*4d7b0*/  LDGSTS.E [R9+-0x54000], desc[UR8][R134.64], !P2 ;  /* 0xac00000086097fae */ /* 0x010fe8000d121848 */
[----:B------:R-:W-:Y:S04]  /*4d7c0*/  LDGSTS.E [R8+-0x57ffc], desc[UR8][R106.64], !P3 ;  /* 0xa80040006a087fae */ /* 0x000fe8000d921848 */
[----:B------:R-:W2:Y:S04]  /*4d7d0*/  LDL.64 R132, [R1+0xbc8] ;  /* 0x000bc80001847983 */ /* 0x000ea80000100a00 */
[----:B------:R-:W4:Y:S04]  /*4d7e0*/  LDL.64 R134, [R1+0xbd8] ;  /* 0x000bd80001867983 */ /* 0x000f280000100a00 */
[----:B------:R-:W4:Y:S04]  /*4d7f0*/  LDL.64 R106, [R1+0xbd0] ;  /* 0x000bd000016a7983 */ /* 0x000f280000100a00 */
[----:B------:R-:W-:Y:S04]  /*4d800*/  LDGSTS.E [R5+-0x53ffc], desc[UR8][R80.64], !P3 ;  /* 0xac00400050057fae */ /* 0x000fe8000d921848 */
[----:B------:R-:W4:Y:S01]  /*4d810*/  LDL.64 R80, [R1+0xbe0] ;  /* 0x000be00001507983 */ /* 0x000f220000100a00 */
[----:B------:R-:W-:Y:S01]  /*4d820*/  ISETP.GE.U32.AND P0, PT, R24, 0x7ffffcc1, PT ;  /* 0x7ffffcc11800780c */ /* 0x000fe20003f06070 */
[----:B-1----:R-:W-:-:S05]  /*4d830*/  VIADD R24, R27, 0xfffffd23 ;  /* 0xfffffd231b187836 */ /* 0x002fca0000000000 */
[----:B------:R-:W-:Y:S01]  /*4d840*/  ISETP.GE.U32.AND P2, PT, R24, 0x7ffffca4, PT ;  /* 0x7ffffca41800780c */ /* 0x000fe20003f46070 */
[----:B------:R-:W-:Y:S02]  /*4d850*/  VIADD R24, R25, 0xfffffd21 ;  /* 0xfffffd2119187836 */ /* 0x000fe40000000000 */
[----:B------:R-:W1:Y:S01]  /*4d860*/  LDC R25, c[0x0][0x230] ;  /* 0x00008c00ff197b82 */ /* 0x000e620000000800 */
[----:B---3--:R3:W-:Y:S04]  /*4d870*/  LDGSTS.E [R9+-0x57ff8], desc[UR8][R108.64], !P4 ;  /* 0xa80080006c097fae */ /* 0x0087e8000e121848 */
[----:B------:R-:W-:Y:S01]  /*4d880*/  LDGSTS.E [R8+-0x53ff8], desc[UR8][R84.64], !P4 ;  /* 0xac00800054087fae */ /* 0x000fe2000e121848 */
[----:B---3--:R-:W-:-:S03]  /*4d890*/  IADD3 R9, R26, -0x2de, RZ ;  /* 0xfffffd221a097810 */ /* 0x008fc60007ffe0ff */
[----:B------:R-:W-:Y:S01]  /*4d8a0*/  LDGSTS.E [R5+-0x57ff4], desc[UR8][R82.64], !P0 ;  /* 0xa800c00052057fae */ /* 0x000fe2000c121848 */
[----:B------:R-:W-:Y:S01]  /*4d8b0*/  ISETP.GE.U32.AND P4, PT, R24, 0x7ffffca2, PT ;  /* 0x7ffffca21800780c */ /* 0x000fe20003f86070 */
[----:B------:R-:W3:Y:S01]  /*4d8c0*/  LDC R26, c[0x0][0x230] ;  /* 0x00008c00ff1a7b82 */ /* 0x000ee20000000800 */
[----:B------:R-:W-:Y:S01]  /*4d8d0*/  ISETP.GE.U32.AND P3, PT, R9, 0x7ffffca3, PT ;  /* 0x7ffffca30900780c */ /* 0x000fe20003f66070 */
[----:B------:R-:W3:Y:S01]  /*4d8e0*/  LDL.64 R108, [R1+0xbe8] ;  /* 0x000be800016c7983 */ /* 0x000ee20000100a00 */
[----:B------:R-:W-:-:S03]  /*4d8f0*/  IADD3 R9, R2, 0x100000, RZ ;  /* 0x0010000002097810 */ /* 0x000fc60007ffe0ff */
[----:B------:R-:W3:Y:S04]  /*4d900*/  LDL.64 R84, [R1+0x15c8] ;  /* 0x0015c80001547983 */ /* 0x000ee80000100a00 */
[----:B------:R1:W-:Y:S01]  /*4d910*/  LDGSTS.E [R9+-0x53ff4], desc[UR8][R160.64], !P0 ;  /* 0xac00c000a0097fae */ /* 0x0003e2000c121848 */
[----:B------:R-:W-:-:S03]  /*4d920*/  IADD3 R24, R2, 0x100000, RZ ;  /* 0x0010000002187810 */ /* 0x000fc60007ffe0ff */
[----:B------:R-:W3:Y:S04]  /*4d930*/  LDL.64 R82, [R1+0xbf0] ;  /* 0x000bf00001527983 */ /* 0x000ee80000100a00 */
[----:B------:R-:W-:Y:S01]  /*4d940*/  LDGSTS.E [R8+-0x50000], desc[UR8][R56.64], !P2 ;  /* 0xb000000038087fae */ /* 0x000fe2000d121848 */
[----:B-1----:R-:W-:-:S03]  /*4d950*/  VIADD R9, R28, 0xfffffd20 ;  /* 0xfffffd201c097836 */ /* 0x002fc60000000000 */
[----:B------:R-:W3:Y:S02]  /*4d960*/  LDL.64 R160, [R1+0x1638] ;  /* 0x0016380001a07983 */ /* 0x000ee40000100a00 */
[----:B------:R-:W-:Y:S01]  /*4d970*/  ISETP.GE.U32.AND P0, PT, R9, 0x7ffffca1, PT ;  /* 0x7ffffca10900780c */ /* 0x000fe20003f06070 */
[----:B------:R-:W-:Y:S01]  /*4d980*/  VIADD R9, R2, 0x100000 ;  /* 0x0010000002097836 */ /* 0x000fe20000000000 */
[----:B------:R-:W3:Y:S04]  /*4d990*/  LDL.64 R56, [R1+0xbf8] ;  /* 0x000bf80001387983 */ /* 0x000ee80000100a00 */
[----:B--2---:R-:W-:Y:S04]  /*4d9a0*/  LDGSTS.E [R5+-0x4c000], desc[UR8][R132.64], !P2 ;  /* 0xb400000084057fae */ /* 0x004fe8000d121848 */
[----:B----4-:R1:W-:Y:S04]  /*4d9b0*/  LDGSTS.E [R24+-0x4fffc], desc[UR8][R106.64], !P3 ;  /* 0xb00040006a187fae */ /* 0x0103e8000d921848 */
[----:B------:R-:W2:Y:S04]  /*4d9c0*/  LDL.64 R132, [R1+0x15a8] ;  /* 0x0015a80001847983 */ /* 0x000ea80000100a00 */
[----:B------:R3:W-:Y:S04]  /*4d9d0*/  LDGSTS.E [R9+-0x4bffc], desc[UR8][R134.64], !P3 ;  /* 0xb400400086097fae */ /* 0x0007e8000d921848 */
[----:B------:R-:W4:Y:S04]  /*4d9e0*/  LDL.64 R106, [R1+0x15b0] ;  /* 0x0015b000016a7983 */ /* 0x000f280000100a00 */
[----:B------:R-:W-:Y:S01]  /*4d9f0*/  LDGSTS.E [R8+-0x4fff8], desc[UR8][R80.64], !P4 ;  /* 0xb000800050087fae */ /* 0x000fe2000e121848 */
[----:B-1----:R-:W-:Y:S01]  /*4da00*/  IADD3 R24, R29, -0x2fd, RZ ;  /* 0xfffffd031d187810 */ /* 0x002fe20007ffe0ff */
[----:B---3--:R-:W-:-:S02]  /*4da10*/  VIADD R9, R26, 0xfffffd02 ;  /* 0xfffffd021a097836 */ /* 0x008fc40000000000 */
[----:B------:R-:W3:Y:S04]  /*4da20*/  LDL.64 R134, [R1+0x15d0] ;  /* 0x0015d00001867983 */ /* 0x000ee80000100a00 */
[----:B------:R-:W3:Y:S01]  /*4da30*/  LDL.64 R80, [R1+0x15b8] ;  /* 0x0015b80001507983 */ /* 0x000ee20000100a00 */
[----:B------:R-:W-:Y:S02]  /*4da40*/  ISETP.GE.U32.AND P2, PT, R24, 0x7ffffc84, PT ;  /* 0x7ffffc841800780c */ /* 0x000fe40003f46070 */
[----:B------:R-:W-:Y:S01]  /*4da50*/  ISETP.GE.U32.AND P3, PT, R9, 0x7ffffc83, PT ;  /* 0x7ffffc830900780c */ /* 0x000fe20003f66070 */
[----:B------:R-:W-:Y:S01]  /*4da60*/  IMAD.U32 R9, RZ, RZ, UR5 ;  /* 0x00000005ff097e24 */ /* 0x000fe2000f8e00ff */
[----:B------:R-:W-:Y:S04]  /*4da70*/  LDGSTS.E [R5+-0x4bff8], desc[UR8][R108.64], !P4 ;  /* 0xb40080006c057fae */ /* 0x000fe8000e121848 */
[----:B------:R1:W-:Y:S04]  /*4da80*/  LDGSTS.E [R5+-0x4fff4], desc[UR8][R82.64], !P0 ;  /* 0xb000c00052057fae */ /* 0x0003e8000c121848 */
[----:B------:R-:W3:Y:S01]  /*4da90*/  LDL.64 R108, [R1+0x1468] ;  /* 0x00146800016c7983 */ /* 0x000ee20000100a00 */
[----:B-1----:R-:W-:-:S03]  /*4daa0*/  IADD3 R5, R25, -0x2ff, RZ ;  /* 0xfffffd0119057810 */ /* 0x002fc60007ffe0ff */
[----:B------:R-:W3:Y:S04]  /*4dab0*/  LDL.64 R82, [R1+0x15d8] ;  /* 0x0015d80001527983 */ /* 0x000ee80000100a00 */
[----:B------:R1:W-:Y:S04]  /*4dac0*/  STL [R1+0x1444], R9 ;  /* 0x0014440901007387 */ /* 0x0003e80000100800 */
[----:B------:R-:W-:Y:S01]  /*4dad0*/  LDGSTS.E [R8+-0x4bff4], desc[UR8][R56.64], !P0 ;  /* 0xb400c00038087fae */ /* 0x000fe2000c121848 */
[----:B------:R-:W-:Y:S01]  /*4dae0*/  ISETP.GE.U32.AND P0, PT, R5, 0x7ffffc82, PT ;  /* 0x7ffffc820500780c */ /* 0x000fe20003f06070 */
[C---:B------:R-:W-:Y:S01]  /*4daf0*/  VIADD R5, R2.reuse, 0x100000 ;  /* 0x0010000002057836 */ /* 0x040fe20000000000 */
[----:B------:R-:W-:Y:S01]  /*4db00*/  UISETP.GE.U32.AND UP1, UPT, UR5, 0x7ffffc81, UPT ;  /* 0x7ffffc810500788c */ /* 0x000fe2000bf26070 */
[C---:B------:R-:W-:Y:S01]  /*4db10*/  IADD3 R25, R2.reuse, 0x100000, RZ ;  /* 0x0010000002197810 */ /* 0x040fe20007ffe0ff */
[C---:B------:R-:W-:Y:S01]  /*4db20*/  VIADD R24, R2.reuse, 0x100000 ;  /* 0x0010000002187836 */ /* 0x040fe20000000000 */
[----:B-1----:R-:W-:Y:S01]  /*4db30*/  IADD3 R9, R2, 0x100000, RZ ;  /* 0x0010000002097810 */ /* 0x002fe20007ffe0ff */
[----:B------:R-:W3:Y:S04]  /*4db40*/  LDL.64 R26, [R1+0xe10] ;  /* 0x000e1000011a7983 */ /* 0x000ee80000100a00 */
[----:B------:R-:W3:Y:S04]  /*4db50*/  LDL.64 R28, [R1+0xe50] ;  /* 0x000e5000011c7983 */ /* 0x000ee80000100a00 */
[----:B------:R-:W3:Y:S04]  /*4db60*/  LDL.64 R56, [R1+0xd10] ;  /* 0x000d100001387983 */ /* 0x000ee80000100a00 */
[----:B------:R-:W3:Y:S04]  /*4db70*/  LDL.64 R30, [R1+0xe90] ;  /* 0x000e9000011e7983 */ /* 0x000ee80000100a00 */
[----:B------:R-:W3:Y:S04]  /*4db80*/  LDL.64 R32, [R1+0xed0] ;  /* 0x000ed00001207983 */ /* 0x000ee80000100a00 */
[----:B------:R-:W3:Y:S04]  /*4db90*/  LDL.64 R188, [R1+0xf10] ;  /* 0x000f100001bc7983 */ /* 0x000ee80000100a00 */
[----:B------:R-:W3:Y:S04]  /*4dba0*/  LDL.64 R162, [R1+0xf50] ;  /* 0x000f500001a27983 */ /* 0x000ee80000100a00 */
[----:B------:R-:W3:Y:S04]  /*4dbb0*/  LDL.64 R136, [R1+0xf90] ;  /* 0x000f900001887983 */ /* 0x000ee80000100a00 */
[----:B--2---:R-:W-:Y:S04]  /*4dbc0*/  LDGSTS.E [R9+-0x48000], desc[UR8][R132.64], !P2 ;  /* 0xb800000084097fae */ /* 0x004fe8000d121848 */
[----:B----4-:R-:W-:Y:S04]  /*4dbd0*/  LDGSTS.E [R8+-0x44000], desc[UR8][R106.64], !P2 ;  /* 0xbc0000006a087fae */ /* 0x010fe8000d121848 */
[----:B------:R-:W2:Y:S04]  /*4dbe0*/  LDL.64 R132, [R1+0xd50] ;  /* 0x000d500001847983 */ /* 0x000ea80000100a00 */
[----:B------:R-:W4:Y:S04]  /*4dbf0*/  LDL.64 R106, [R1+0xd90] ;  /* 0x000d9000016a7983 */ /* 0x000f280000100a00 */
[----:B---3--:R-:W-:Y:S01]  /*4dc00*/  LDGSTS.E [R5+-0x47ffc], desc[UR8][R80.64], !P3 ;  /* 0xb800400050057fae */ /* 0x008fe2000d921848 */
[----:B------:R-:W-:-:S02]  /*4dc10*/  PLOP3.LUT P4, PT, PT, PT, UP1, 0x80, 0x0 ;  /* 0x000000000000781c */ /* 0x000fc40003f8f018 */
[----:B------:R-:W-:Y:S01]  /*4dc20*/  PLOP3.LUT P5, PT, PT, PT, UP1, 0x80, 0x0 ;  /* 0x000000000000781c */ /* 0x000fe20003faf018 */
[----:B------:R-:W-:Y:S01]  /*4dc30*/  LDGSTS.E [R25+-0x43ffc], desc[UR8][R110.64], !P3 ;  /* 0xbc0040006e197fae */ /* 0x000fe2000d921848 */
[----:B------:R-:W-:-:S03]  /*4dc40*/  IADD3 R2, R240, 0x200000, RZ ;  /* 0x00200000f0027810 */ /* 0x000fc60007ffe0ff */
[----:B------:R-:W-:Y:S04]  /*4dc50*/  LDGSTS.E [R24+-0x47ff8], desc[UR8][R84.64], !P0 ;  /* 0xb800800054187fae */ /* 0x000fe8000c121848 */
[----:B------:R-:W3:Y:S04]  /*4dc60*/  LDL.64 R80, [R1+0xdd0] ;  /* 0x000dd00001507983 */ /* 0x000ee80000100a00 */
[----:B------:R1:W-:Y:S04]  /*4dc70*/  LDGSTS.E [R9+-0x43ff8], desc[UR8][R134.64], !P0 ;  /* 0xbc00800086097fae */ /* 0x0003e8000c121848 */
[----:B------:R-:W3:Y:S04]  /*4dc80*/  LDL.64 R110, [R1+0xfd0] ;  /* 0x000fd000016e7983 */ /* 0x000ee80000100a00 */
[----:B------:R-:W3:Y:S01]  /*4dc90*/  LDL.64 R84, [R1+0x1010] ;  /* 0x0010100001547983 */ /* 0x000ee20000100a00 */
[----:B-1----:R-:W-:-:S03]  /*4dca0*/  VIADD R9, R240, 0x200000 ;  /* 0x00200000f0097836 */ /* 0x002fc60000000000 */
[----:B------:R-:W3:Y:S04]  /*4dcb0*/  LDL.64 R134, [R1+0x1050] ;  /* 0x0010500001867983 */ /* 0x000ee80000100a00 */
[----:B------:R1:W-:Y:S04]  /*4dcc0*/  LDGSTS.E [R8+-0x47ff4], desc[UR8][R108.64], !P4 ;  /* 0xb800c0006c087fae */ /* 0x0003e8000e121848 */
[----:B------:R1:W-:Y:S02]  /*4dcd0*/  LDGSTS.E [R5+-0x43ff4], desc[UR8][R82.64], !P5 ;  /* 0xbc00c00052057fae */ /* 0x0003e4000e921848 */
[----:B-1----:R-:W-:-:S02]  /*4dce0*/  IADD3 R8, R240, 0x200000, RZ ;  /* 0x00200000f0087810 */ /* 0x002fc40007ffe0ff */
[----:B------:R-:W0:Y:S04]  /*4dcf0*/  LDGDEPBAR ;  /* 0x00000000000079af */ /* 0x000e280000000000 */
[----:B------:R-:W3:Y:S01]  /*4dd00*/  LDL.64 R108, [R1+0x1090] ;  /* 0x00109000016c7983 */ /* 0x000ee20000100a00 */
[----:B------:R-:W-:-:S03]  /*4dd10*/  VIADD R5, R240, 0x200000 ;  /* 0x00200000f0057836 */ /* 0x000fc60000000000 */
[----:B------:R-:W3:Y:S04]  /*4dd20*/  LDL.64 R82, [R1+0x10d0] ;  /* 0x0010d00001527983 */ /* 0x000ee80000100a00 */
[----:B------:R-:W-:Y:S04]  /*4dd30*/  LDGSTS.E [R2+-0x80000], desc[UR8][R56.64], P1 ;  /* 0x8000000038027fae */ /* 0x000fe80008921848 */
[----:B------:R-:W3:Y:S04]  /*4dd40*/  LDL.64 R56, [R1+0x1110] ;  /* 0x0011100001387983 */ /* 0x000ee80000100a00 */
[----:B--2---:R-:W-:Y:S04]  /*4dd50*/  LDGSTS.E [R9+-0x7fc00], desc[UR8][R132.64], P1 ;  /* 0x8040000084097fae */ /* 0x004fe80008921848 */
[----:B----4-:R-:W-:Y:S04]  /*4dd60*/  LDGSTS.E [R8+-0x7f800], desc[UR8][R106.64], P1 ;  /* 0x808000006a087fae */ /* 0x010fe80008921848 */
[----:B------:R-:W2:Y:S04]  /*4dd70*/  LDL.64 R132, [R1+0x1150] ;  /* 0x0011500001847983 */ /* 0x000ea80000100a00 */
[----:B------:R-:W4:Y:S04]  /*4dd80*/  LDL.64 R106, [R1+0x1190] ;  /* 0x00119000016a7983 */ /* 0x000f280000100a00 */
[----:B---3--:R-:W-:Y:S04]  /*4dd90*/  LDGSTS.E [R5+-0x7f400], desc[UR8][R80.64], P1 ;  /* 0x80c0000050057fae */ /* 0x008fe80008921848 */
[----:B------:R-:W-:Y:S04]  /*4dda0*/  LDGSTS.E [R2+-0x7f000], desc[UR8][R26.64], P1 ;  /* 0x810000001a027fae */ /* 0x000fe80008921848 */
[----:B------:R-:W-:Y:S04]  /*4ddb0*/  LDGSTS.E [R8+-0x7ec00], desc[UR8][R28.64], P1 ;  /* 0x814000001c087fae */ /* 0x000fe80008921848 */
[----:B------:R-:W3:Y:S04]  /*4ddc0*/  LDL.64 R80, [R1+0x11d0] ;  /* 0x0011d00001507983 */ /* 0x000ee80000100a00 */
        /* <DEDUP_REMOVED lines=10> */
[----:B------:R-:W3:Y:S04]  /*4de70*/  LDL.64 R134, [R1+0xd18] ;  /* 0x000d180001867983 */ /* 0x000ee80000100a00 */
[----:B------:R-:W3:Y:S04]  /*4de80*/  LDL.64 R108, [R1+0xd58] ;  /* 0x000d5800016c7983 */ /* 0x000ee80000100a00 */
[----:B------:R-:W3:Y:S04]  /*4de90*/  LDL.64 R82, [R1+0xd98] ;  /* 0x000d980001527983 */ /* 0x000ee80000100a00 */
[----:B------:R-:W-:Y:S04]  /*4dea0*/  LDGSTS.E [R5+-0x7c000], desc[UR8][R56.64], P1 ;  /* 0x8400000038057fae */ /* 0x000fe80008921848 */
[----:B------:R-:W3:Y:S04]  /*4deb0*/  LDL.64 R56, [R1+0xdd8] ;  /* 0x000dd80001387983 */ /* 0x000ee80000100a00 */
[----:B--2---:R-:W-:Y:S04]  /*4dec0*/  LDGSTS.E [R2+-0x7bc00], desc[UR8][R132.64], P1 ;  /* 0x8440000084027fae */ /* 0x004fe80008921848 */
[----:B----4-:R-:W-:Y:S04]  /*4ded0*/  LDGSTS.E [R9+-0x7b800], desc[UR8][R106.64], P1 ;  /* 0x848000006a097fae */ /* 0x010fe80008921848 */
[----:B---3--:R-:W-:Y:S04]  /*4dee0*/  LDGSTS.E [R8+-0x7b400], desc[UR8][R80.64], P1 ;  /* 0x84c0000050087fae */ /* 0x008fe80008921848 */
        /* <DEDUP_REMOVED lines=10> */
[----:B------:R-:W2:Y:S04]  /*4df90*/  LDL.LU.64 R116, [R1+0x1708] ;  /* 0x0017080001747983 */ /* 0x000ea80000300a00 */
[----:B------:R-:W3:Y:S04]  /*4dfa0*/  LDL.64 R132, [R1+0xe18] ;  /* 0x000e180001847983 */ /* 0x000ee80000100a00 */
[----:B------:R-:W4:Y:S04]  /*4dfb0*/  LDL.LU.64 R90, [R1+0x1700] ;  /* 0x00170000015a7983 */ /* 0x000f280000300a00 */
[----:B------:R-:W2:Y:S04]  /*4dfc0*/  LDL.64 R106, [R1+0xe58] ;  /* 0x000e5800016a7983 */ /* 0x000ea80000100a00 */
[----:B------:R-:W4:Y:S04]  /*4dfd0*/  LDL.64 R80, [R1+0xe98] ;  /* 0x000e980001507983 */ /* 0x000f280000100a00 */
[----:B------:R-:W4:Y:S01]  /*4dfe0*/  LDL.64 R74, [R1+0xed8] ;  /* 0x000ed800014a7983 */ /* 0x000f220000100a00 */
[----:B------:R-:W-:Y:S01]  /*4dff0*/  IADD3 R240, R240, 0x200000, RZ ;  /* 0x00200000f0f07810 */ /* 0x000fe20007ffe0ff */
[----:B-1----:R-:W-:-:S02]  /*4e000*/  VIADD R8, R245, 0x200000 ;  /* 0x00200000f5087836 */ /* 0x002fc40000000000 */
[----:B------:R-:W4:Y:S01]  /*4e010*/  LDL.64 R32, [R1+0xf18] ;  /* 0x000f180001207983 */ /* 0x000f220000100a00 */
[----:B------:R-:W-:-:S03]  /*4e020*/  IADD3 R5, R245, 0x200000, RZ ;  /* 0x00200000f5057810 */ /* 0x000fc60007ffe0ff */
[----:B------:R-:W4:Y:S04]  /*4e030*/  LDL.64 R188, [R1+0xf58] ;  /* 0x000f580001bc7983 */ /* 0x000f280000100a00 */
[----:B------:R1:W-:Y:S04]  /*4e040*/  LDGSTS.E [R2+-0x78800], desc[UR8][R160.64], P1 ;  /* 0x87800000a0027fae */ /* 0x0003e80008921848 */
[----:B------:R-:W4:Y:S04]  /*4e050*/  LDL.64 R162, [R1+0xf98] ;  /* 0x000f980001a27983 */ /* 0x000f280000100a00 */
[----:B------:R-:W4:Y:S01]  /*4e060*/  LDL.64 R136, [R1+0xfd8] ;  /* 0x000fd80001887983 */ /* 0x000f220000100a00 */
[----:B-1----:R-:W-:-:S03]  /*4e070*/  VIADD R2, R245, 0x200000 ;  /* 0x00200000f5027836 */ /* 0x002fc60000000000 */
[----:B------:R-:W4:Y:S01]  /*4e080*/  LDL.64 R110, [R1+0x1018] ;  /* 0x00101800016e7983 */ /* 0x000f220000100a00 */
[----:B------:R-:W-:-:S03]  /*4e090*/  IADD3 R9, R245, 0x200000, RZ ;  /* 0x00200000f5097810 */ /* 0x000fc60007ffe0ff */
[----:B------:R-:W-:Y:S04]  /*4e0a0*/  LDGSTS.E [R240+-0x78400], desc[UR8][R186.64], P1 ;  /* 0x87c00000baf07fae */ /* 0x000fe80008921848 */
[----:B------:R-:W4:Y:S04]  /*4e0b0*/  LDL.64 R84, [R1+0x1058] ;  /* 0x0010580001547983 */ /* 0x000f280000100a00 */
        /* <DEDUP_REMOVED lines=8> */
[----:B------:R-:W4:Y:S04]  /*4e140*/  LDL.64 R56, [R1+0x1198] ;  /* 0x0011980001387983 */ /* 0x000f280000100a00 */
[----:B---3--:R-:W-:Y:S04]  /*4e150*/  LDGSTS.E [R5+-0x7ef80], desc[UR8][R132.64], P1 ;  /* 0x8108000084057fae */ /* 0x008fe80008921848 */
[----:B--2---:R-:W-:Y:S04]  /*4e160*/  LDGSTS.E [R2+-0x7eb80], desc[UR8][R106.64], P1 ;  /* 0x814800006a027fae */ /* 0x004fe80008921848 */
        /* <DEDUP_REMOVED lines=17> */
[----:B--2---:R-:W-:Y:S04]  /*4e280*/  LDGSTS.E [R9+-0x7b380], desc[UR8][R132.64], P1 ;  /* 0x84c8000084097fae */ /* 0x004fe80008921848 */
[----:B---3--:R-:W-:Y:S04]  /*4e290*/  LDGSTS.E [R8+-0x7af80], desc[UR8][R106.64], P1 ;  /* 0x850800006a087fae */ /* 0x008fe80008921848 */
[----:B------:R-:W2:Y:S04]  /*4e2a0*/  LDL.64 R132, [R1+0xd20] ;  /* 0x000d200001847983 */ /* 0x000ea80000100a00 */
[----:B----4-:R-:W-:Y:S04]  /*4e2b0*/  LDGSTS.E [R5+-0x7ab80], desc[UR8][R80.64], P1 ;  /* 0x8548000050057fae */ /* 0x010fe80008921848 */
[----:B------:R-:W3:Y:S04]  /*4e2c0*/  LDL.64 R106, [R1+0xd60] ;  /* 0x000d6000016a7983 */ /* 0x000ee80000100a00 */
[----:B------:R-:W-:Y:S04]  /*4e2d0*/  LDGSTS.E [R2+-0x7a780], desc[UR8][R74.64], P1 ;  /* 0x858800004a027fae */ /* 0x000fe80008921848 */
[----:B------:R-:W-:Y:S04]  /*4e2e0*/  LDGSTS.E [R8+-0x7a380], desc[UR8][R168.64], P1 ;  /* 0x85c80000a8087fae */ /* 0x000fe80008921848 */
[----:B------:R-:W-:Y:S04]  /*4e2f0*/  LDGSTS.E [R5+-0x79f80], desc[UR8][R248.64], P1 ;  /* 0x86080000f8057fae */ /* 0x000fe80008921848 */
[----:B------:R-:W-:Y:S04]  /*4e300*/  LDGSTS.E [R2+-0x79b80], desc[UR8][R246.64], P1 ;  /* 0x86480000f6027fae */ /* 0x000fe80008921848 */
[----:B------:R-:W4:Y:S04]  /*4e310*/  LDL.LU.64 R168, [R1+0x16f8] ;  /* 0x0016f80001a87983 */ /* 0x000f280000300a00 */
[----:B------:R-:W4:Y:S04]  /*4e320*/  LDL.LU.64 R248, [R1+0x16f0] ;  /* 0x0016f00001f87983 */ /* 0x000f280000300a00 */
[----:B------:R-:W2:Y:S04]  /*4e330*/  LDL.LU.64 R246, [R1+0x16e8] ;  /* 0x0016e80001f67983 */ /* 0x000ea80000300a00 */
[----:B------:R-:W4:Y:S04]  /*4e340*/  LDL.64 R80, [R1+0xda0] ;  /* 0x000da00001507983 */ /* 0x000f280000100a00 */
[----:B------:R-:W-:Y:S04]  /*4e350*/  LDGSTS.E [R9+-0x79780], desc[UR8][R192.64], P1 ;  /* 0x86880000c0097fae */ /* 0x000fe80008921848 */
[----:B------:R-:W-:Y:S01]  /*4e360*/  LDGSTS.E [R8+-0x79380], desc[UR8][R72.64], P1 ;  /* 0x86c8000048087fae */ /* 0x000fe20008921848 */
[----:B------:R-:W-:-:S03]  /*4e370*/  VIADD R245, R245, 0x200000 ;  /* 0x00200000f5f57836 */ /* 0x000fc60000000000 */
[----:B------:R2:W-:Y:S04]  /*4e380*/  LDGSTS.E [R2+-0x78f80], desc[UR8][R140.64], P1 ;  /* 0x870800008c027fae */ /* 0x0005e80008921848 */
[----:B------:R-:W4:Y:S04]  /*4e390*/  LDL.LU.64 R192, [R1+0x16e0] ;  /* 0x0016e00001c07983 */ /* 0x000f280000300a00 */
[----:B------:R-:W4:Y:S04]  /*4e3a0*/  LDL.64 R74, [R1+0xde0] ;  /* 0x000de000014a7983 */ /* 0x000f280000100a00 */
[----:B------:R-:W4:Y:S04]  /*4e3b0*/  LDL.64 R72, [R1+0xe20] ;  /* 0x000e200001487983 */ /* 0x000f280000100a00 */
[----:B------:R-:W4:Y:S04]  /*4e3c0*/  LDL.LU.64 R140, [R1+0x16d8] ;  /* 0x0016d800018c7983 */ /* 0x000f280000300a00 */
[----:B------:R-:W4:Y:S04]  /*4e3d0*/  LDL.64 R188, [R1+0xe60] ;  /* 0x000e600001bc7983 */ /* 0x000f280000100a00 */
[----:B------:R1:W-:Y:S04]  /*4e3e0*/  LDGSTS.E [R8+-0x78b80], desc[UR8][R114.64], P1 ;  /* 0x8748000072087fae */ /* 0x0003e80008921848 */
[----:B------:R1:W-:Y:S04]  /*4e3f0*/  LDGSTS.E [R5+-0x78780], desc[UR8][R158.64], P1 ;  /* 0x878800009e057fae */ /* 0x0003e80008921848 */
[----:B------:R-:W-:Y:S04]  /*4e400*/  LDGSTS.E [R245+-0x78380], desc[UR8][R58.64], P1 ;  /* 0x87c800003af57fae */ /* 0x000fe80008921848 */
[----:B------:R-:W4:Y:S04]  /*4e410*/  LDL.LU.64 R114, [R1+0x16d0] ;  /* 0x0016d00001727983 */ /* 0x000f280000300a00 */
[----:B------:R-:W4:Y:S04]  /*4e420*/  LDL.64 R162, [R1+0xea0] ;  /* 0x000ea00001a27983 */ /* 0x000f280000100a00 */
        /* <DEDUP_REMOVED lines=8> */
[----:B------:R-:W4:Y:S01]  /*4e4b0*/  LDL.64 R56, [R1+0x10e0] ;  /* 0x0010e00001387983 */ /* 0x000f220000100a00 */
[C---:B--2---:R-:W-:Y:S01]  /*4e4c0*/  IADD3 R2, R246.reuse, 0x200000, RZ ;  /* 0x00200000f6027810 */ /* 0x044fe20007ffe0ff */
[C---:B-1----:R-:W-:Y:S01]  /*4e4d0*/  VIADD R8, R246.reuse, 0x200000 ;  /* 0x00200000f6087836 */ /* 0x042fe20000000000 */
[C---:B------:R-:W-:Y:S01]  /*4e4e0*/  IADD3 R5, R246.reuse, 0x200000, RZ ;  /* 0x00200000f6057810 */ /* 0x040fe20007ffe0ff */
[----:B------:R-:W-:-:S02]  /*4e4f0*/  VIADD R9, R246, 0x200000 ;  /* 0x00200000f6097836 */ /* 0x000fc40000000000 */
[----:B------:R-:W-:Y:S04]  /*4e500*/  LDGSTS.E [R2+-0x7ff00], desc[UR8][R132.64], P1 ;  /* 0x8010000084027fae */ /* 0x000fe80008921848 */
[----:B---3--:R-:W-:Y:S04]  /*4e510*/  LDGSTS.E [R8+-0x7fb00], desc[UR8][R106.64], P1 ;  /* 0x805000006a087fae */ /* 0x008fe80008921848 */
[----:B----4-:R-:W-:Y:S04]  /*4e520*/  LDGSTS.E [R5+-0x7f700], desc[UR8][R80.64], P1 ;  /* 0x8090000050057fae */ /* 0x010fe80008921848 */
[----:B------:R-:W2:Y:S04]  /*4e530*/  LDL.64 R132, [R1+0x1120] ;  /* 0x0011200001847983 */ /* 0x000ea80000100a00 */
[----:B------:R-:W3:Y:S04]  /*4e540*/  LDL.64 R106, [R1+0x1160] ;  /* 0x00116000016a7983 */ /* 0x000ee80000100a00 */
[----:B------:R-:W-:Y:S04]  /*4e550*/  LDGSTS.E [R2+-0x7f300], desc[UR8][R74.64], P1 ;  /* 0x80d000004a027fae */ /* 0x000fe80008921848 */
[----:B------:R-:W4:Y:S04]  /*4e560*/  LDL.64 R80, [R1+0x11a0] ;  /* 0x0011a00001507983 */ /* 0x000f280000100a00 */
        /* <DEDUP_REMOVED lines=16> */
[----:B----4-:R-:W-:Y:S04]  /*4e670*/  LDGSTS.E [R8+-0x7b700], desc[UR8][R80.64], P1 ;  /* 0x8490000050087fae */ /* 0x010fe80008921848 */
[----:B------:R-:W-:Y:S04]  /*4e680*/  LDGSTS.E [R5+-0x7b300], desc[UR8][R74.64], P1 ;  /* 0x84d000004a057fae */ /* 0x000fe80008921848 */
[----:B------:R-:W-:Y:S04]  /*4e690*/  LDGSTS.E [R2+-0x7af00], desc[UR8][R72.64], P1 ;  /* 0x8510000048027fae */ /* 0x000fe80008921848 */
[----:B------:R-:W-:Y:S04]  /*4e6a0*/  LDGSTS.E [R8+-0x7ab00], desc[UR8][R248.64], P1 ;  /* 0x85500000f8087fae */ /* 0x000fe80008921848 */
[----:B------:R-:W-:Y:S04]  /*4e6b0*/  LDGSTS.E [R5+-0x7a700], desc[UR8][R166.64], P1 ;  /* 0x85900000a6057fae */ /* 0x000fe80008921848 */
[----:B------:R-:W-:Y:S04]  /*4e6c0*/  LDGSTS.E [R2+-0x7a300], desc[UR8][R250.64], P1 ;  /* 0x85d00000fa027fae */ /* 0x000fe80008921848 */
[----:B------:R-:W2:Y:S04]  /*4e6d0*/  LDL.LU.64 R248, [R1+0x16c8] ;  /* 0x0016c80001f87983 */ /* 0x000ea80000300a00 */
[----:B------:R-:W3:Y:S04]  /*4e6e0*/  LDL.LU.64 R166, [R1+0x16c0] ;  /* 0x0016c00001a67983 */ /* 0x000ee80000300a00 */
[----:B------:R-:W4:Y:S04]  /*4e6f0*/  LDL.LU.64 R250, [R1+0x16b8] ;  /* 0x0016b80001fa7983 */ /* 0x000f280000300a00 */
[----:B------:R-:W2:Y:S04]  /*4e700*/  LDL.64 R74, [R1+0xd28] ;  /* 0x000d2800014a7983 */ /* 0x000ea80000100a00 */
[----:B------:R-:W3:Y:S04]  /*4e710*/  LDL.64 R72, [R1+0xd68] ;  /* 0x000d680001487983 */ /* 0x000ee80000100a00 */
[----:B------:R-:W-:Y:S04]  /*4e720*/  LDGSTS.E [R9+-0x79f00], desc[UR8][R66.64], P1 ;  /* 0x8610000042097fae */ /* 0x000fe80008921848 */
[----:B------:R-:W-:Y:S04]  /*4e730*/  LDGSTS.E [R8+-0x79b00], desc[UR8][R64.64], P1 ;  /* 0x8650000040087fae */ /* 0x000fe80008921848 */
[----:B------:R-:W-:Y:S04]  /*4e740*/  LDGSTS.E [R2+-0x79700], desc[UR8][R6.64], P1 ;  /* 0x8690000006027fae */ /* 0x000fe80008921848 */
[----:B------:R-:W4:Y:S04]  /*4e750*/  LDL.64 R66, [R1+0xda8] ;  /* 0x000da80001427983 */ /* 0x000f280000100a00 */
[----:B------:R-:W4:Y:S04]  /*4e760*/  LDL.64 R64, [R1+0xde8] ;  /* 0x000de80001407983 */ /* 0x000f280000100a00 */
[----:B------:R-:W4:Y:S04]  /*4e770*/  LDL.LU.64 R6, [R1+0x16b0] ;  /* 0x0016b00001067983 */ /* 0x000f280000300a00 */
[----:B------:R-:W-:Y:S04]  /*4e780*/  LDGSTS.E [R9+-0x79300], desc[UR8][R190.64], P1 ;  /* 0x86d00000be097fae */ /* 0x000fe80008921848 */
[----:B------:R-:W-:Y:S01]  /*4e790*/  LDGSTS.E [R8+-0x78f00], desc[UR8][R164.64], P1 ;  /* 0x87100000a4087fae */ /* 0x000fe20008921848 */
[----:B------:R-:W-:-:S03]  /*4e7a0*/  IADD3 R246, R246, 0x200000, RZ ;  /* 0x00200000f6f67810 */ /* 0x000fc60007ffe0ff */
[----:B------:R1:W-:Y:S04]  /*4e7b0*/  LDGSTS.E [R5+-0x78b00], desc[UR8][R78.64], P1 ;  /* 0x875000004e057fae */ /* 0x0003e80008921848 */
[----:B------:R-:W4:Y:S04]  /*4e7c0*/  LDL.LU.64 R190, [R1+0x16a8] ;  /* 0x0016a80001be7983 */ /* 0x000f280000300a00 */
[----:B------:R-:W4:Y:S04]  /*4e7d0*/  LDL.LU.64 R164, [R1+0x16a0] ;  /* 0x0016a00001a47983 */ /* 0x000f280000300a00 */
[----:B------:R-:W4:Y:S04]  /*4e7e0*/  LDL.64 R58, [R1+0xe28] ;  /* 0x000e2800013a7983 */ /* 0x000f280000100a00 */
[----:B------:R-:W4:Y:S04]  /*4e7f0*/  LDL.64 R186, [R1+0xe68] ;  /* 0x000e680001ba7983 */ /* 0x000f280000100a00 */
[----:B------:R-:W4:Y:S01]  /*4e800*/  LDL.64 R134, [R1+0xea8] ;  /* 0x000ea80001867983 */ /* 0x000f220000100a00 */
[----:B-1----:R-:W-:-:S03]  /*4e810*/  VIADD R5, R247, 0x200000 ;  /* 0x00200000f7057836 */ /* 0x002fc60000000000 */
[----:B------:R-:W4:Y:S04]  /*4e820*/  LDL.64 R108, [R1+0xee8] ;  /* 0x000ee800016c7983 */ /* 0x000f280000100a00 */
[----:B------:R-:W4:Y:S01]  /*4e830*/  LDL.64 R82, [R1+0xf28] ;  /* 0x000f280001527983 */ /* 0x000f220000100a00 */
[----:B------:R-:W-:-:S03]  /*4e840*/  VIADD R9, R247, 0x200000 ;  /* 0x00200000f7097836 */ /* 0x000fc60000000000 */
[----:B------:R-:W4:Y:S01]  /*4e850*/  LDL.64 R56, [R1+0xf68] ;  /* 0x000f680001387983 */ /* 0x000f220000100a00 */
[----:B------:R-:W-:-:S03]  /*4e860*/  IADD3 R8, R247, 0x200000, RZ ;  /* 0x00200000f7087810 */ /* 0x000fc60007ffe0ff */
[----:B------:R1:W-:Y:S04]  /*4e870*/  LDGSTS.E [R2+-0x78700], desc[UR8][R76.64], P1 ;  /* 0x879000004c027fae */ /* 0x0003e80008921848 */
[----:B------:R-:W4:Y:S04]  /*4e880*/  LDL.64 R132, [R1+0xfa8] ;  /* 0x000fa80001847983 */ /* 0x000f280000100a00 */
[----:B------:R-:W4:Y:S01]  /*4e890*/  LDL.64 R106, [R1+0xfe8] ;  /* 0x000fe800016a7983 */ /* 0x000f220000100a00 */
[----:B-1----:R-:W-:-:S03]  /*4e8a0*/  IADD3 R2, R247, 0x200000, RZ ;  /* 0x00200000f7027810 */ /* 0x002fc60007ffe0ff */
[----:B------:R-:W4:Y:S04]  /*4e8b0*/  LDL.64 R80, [R1+0x1028] ;  /* 0x0010280001507983 */ /* 0x000f280000100a00 */
[----:B------:R-:W-:Y:S04]  /*4e8c0*/  LDGSTS.E [R246+-0x78300], desc[UR8][R52.64], P1 ;  /* 0x87d0000034f67fae */ /* 0x000fe80008921848 */
[----:B------:R-:W4:Y:S04]  /*4e8d0*/  LDL.64 R78, [R1+0x1068] ;  /* 0x00106800014e7983 */ /* 0x000f280000100a00 */
[----:B------:R-:W4:Y:S04]  /*4e8e0*/  LDL.64 R76, [R1+0x10e8] ;  /* 0x0010e800014c7983 */ /* 0x000f280000100a00 */
[----:B------:R-:W4:Y:S04]  /*4e8f0*/  LDL.64 R52, [R1+0x10a8] ;  /* 0x0010a80001347983 */ /* 0x000f280000100a00 */
[----:B--2---:R-:W-:Y:S04]  /*4e900*/  LDGSTS.E [R5+-0x7fe80], desc[UR8][R74.64], P1 ;  /* 0x801800004a057fae */ /* 0x004fe80008921848 */
[----:B---3--:R-:W-:Y:S04]  /*4e910*/  LDGSTS.E [R2+-0x7fa80], desc[UR8][R72.64], P1 ;  /* 0x8058000048027fae */ /* 0x008fe80008921848 */
[----:B------:R-:W2:Y:S04]  /*4e920*/  LDL.64 R74, [R1+0x1128] ;  /* 0x00112800014a7983 */ /* 0x000ea80000100a00 */
[----:B------:R-:W3:Y:S04]  /*4e930*/  LDL.64 R72, [R1+0x1168] ;  /* 0x0011680001487983 */ /* 0x000ee80000100a00 */
[----:B----4-:R-:W-:Y:S04]  /*4e940*/  LDGSTS.E [R9+-0x7f680], desc[UR8][R66.64], P1 ;  /* 0x8098000042097fae */ /* 0x010fe80008921848 */
[----:B------:R-:W-:Y:S04]  /*4e950*/  LDGSTS.E [R8+-0x7f280], desc[UR8][R64.64], P1 ;  /* 0x80d8000040087fae */ /* 0x000fe80008921848 */
[----:B------:R-:W4:Y:S04]  /*4e960*/  LDL.64 R66, [R1+0x11a8] ;  /* 0x0011a80001427983 */ /* 0x000f280000100a00 */
        /* <DEDUP_REMOVED lines=20> */
[----:B------:R-:W2:Y:S04]  /*4eab0*/  LDL.LU.64 R248, [R1+0x1698] ;  /* 0x0016980001f87983 */ /* 0x000ea80000300a00 */
[----:B------:R-:W3:Y:S04]  /*4eac0*/  LDL.64 R66, [R1+0xd30] ;  /* 0x000d300001427983 */ /* 0x000ee80000100a00 */
[----:B------:R-:W4:Y:S04]  /*4ead0*/  LDL.64 R90, [R1+0xd70] ;  /* 0x000d7000015a7983 */ /* 0x000f280000100a00 */
[----:B------:R-:W4:Y:S04]  /*4eae0*/  LDL.64 R64, [R1+0xdb0] ;  /* 0x000db00001407983 */ /* 0x000f280000100a00 */
[----:B------:R-:W-:Y:S04]  /*4eaf0*/  LDGSTS.E [R8+-0x7a280], desc[UR8][R94.64], P1 ;  /* 0x85d800005e087fae */ /* 0x000fe80008921848 */
[----:B------:R-:W-:Y:S04]  /*4eb00*/  LDGSTS.E [R2+-0x79e80], desc[UR8][R96.64], P1 ;  /* 0x8618000060027fae */ /* 0x000fe80008921848 */
[----:B------:R-:W-:Y:S04]  /*4eb10*/  LDGSTS.E [R9+-0x79a80], desc[UR8][R98.64], P1 ;  /* 0x8658000062097fae */ /* 0x000fe80008921848 */
[----:B------:R-:W-:Y:S04]  /*4eb20*/  LDGSTS.E [R8+-0x79680], desc[UR8][R100.64], P1 ;  /* 0x8698000064087fae */ /* 0x000fe80008921848 */
[----:B------:R-:W4:Y:S04]  /*4eb30*/  LDL.64 R78, [R1+0xdf0] ;  /* 0x000df000014e7983 */ /* 0x000f280000100a00 */
[----:B------:R2:W-:Y:S04]  /*4eb40*/  LDGSTS.E [R5+-0x79280], desc[UR8][R102.64], P1 ;  /* 0x86d8000066057fae */ /* 0x0005e80008921848 */
[----:B------:R-:W4:Y:S01]  /*4eb50*/  LDL.64 R52, [R1+0xe30] ;  /* 0x000e300001347983 */ /* 0x000f220000100a00 */
[----:B------:R-:W-:-:S03]  /*4eb60*/  VIADD R247, R247, 0x200000 ;  /* 0x00200000f7f77836 */ /* 0x000fc60000000000 */
[----:B------:R-:W4:Y:S04]  /*4eb70*/  LDL.64 R76, [R1+0xeb0] ;  /* 0x000eb000014c7983 */ /* 0x000f280000100a00 */
[----:B------:R-:W4:Y:S04]  /*4eb80*/  LDL.64 R102, [R1+0xe70] ;  /* 0x000e700001667983 */ /* 0x000f280000100a00 */
[----:B------:R-:W4:Y:S04]  /*4eb90*/  LDL.64 R100, [R1+0xef0] ;  /* 0x000ef00001647983 */ /* 0x000f280000100a00 */
[----:B------:R-:W4:Y:S04]  /*4eba0*/  LDL.64 R74, [R1+0xf30] ;  /* 0x000f3000014a7983 */ /* 0x000f280000100a00 */
[----:B------:R1:W-:Y:S04]  /*4ebb0*/  LDGSTS.E [R2+-0x78e80], desc[UR8][R104.64], P1 ;  /* 0x8718000068027fae */ /* 0x0003e80008921848 */
[----:B------:R-:W4:Y:S04]  /*4ebc0*/  LDL.64 R98, [R1+0xf70] ;  /* 0x000f700001627983 */ /* 0x000f280000100a00 */
[----:B------:R-:W-:Y:S04]  /*4ebd0*/  LDGSTS.E [R9+-0x78a80], desc[UR8][R70.64], P1 ;  /* 0x8758000046097fae */ /* 0x000fe80008921848 */
[----:B------:R-:W4:Y:S04]  /*4ebe0*/  LDL.64 R72, [R1+0xfb0] ;  /* 0x000fb00001487983 */ /* 0x000f280000100a00 */
[----:B------:R1:W-:Y:S04]  /*4ebf0*/  LDGSTS.E [R8+-0x78680], desc[UR8][R68.64], P1 ;  /* 0x8798000044087fae */ /* 0x0003e80008921848 */
[----:B------:R-:W4:Y:S04]  /*4ec00*/  LDL.64 R96, [R1+0xff0] ;  /* 0x000ff00001607983 */ /* 0x000f280000100a00 */
[----:B------:R-:W4:Y:S04]  /*4ec10*/  LDL.64 R70, [R1+0x1030] ;  /* 0x0010300001467983 */ /* 0x000f280000100a00 */
[----:B------:R-:W4:Y:S04]  /*4ec20*/  LDL.64 R94, [R1+0x1070] ;  /* 0x00107000015e7983 */ /* 0x000f280000100a00 */
[----:B------:R-:W-:Y:S04]  /*4ec30*/  LDGSTS.E [R247+-0x78280], desc[UR8][R54.64], P1 ;  /* 0x87d8000036f77fae */ /* 0x000fe80008921848 */
[----:B------:R-:W4:Y:S04]  /*4ec40*/  LDL.64 R68, [R1+0x10b0] ;  /* 0x0010b00001447983 */ /* 0x000f280000100a00 */
[----:B------:R-:W4:Y:S01]  /*4ec50*/  LDL.64 R92, [R1+0x10f0] ;  /* 0x0010f000015c7983 */ /* 0x000f220000100a00 */
[C---:B--2---:R-:W-:Y:S01]  /*4ec60*/  IADD3 R5, R248.reuse, 0x200000, RZ ;  /* 0x00200000f8057810 */ /* 0x044fe20007ffe0ff */
[C---:B-1----:R-:W-:Y:S01]  /*4ec70*/  VIADD R2, R248.reuse, 0x200000 ;  /* 0x00200000f8027836 */ /* 0x042fe20000000000 */
[----:B------:R-:W-:-:S03]  /*4ec80*/  IADD3 R8, R248, 0x200000, RZ ;  /* 0x00200000f8087810 */ /* 0x000fc60007ffe0ff */
[----:B---3--:R-:W-:Y:S04]  /*4ec90*/  LDGSTS.E [R5+-0x7fe00], desc[UR8][R66.64], P1 ;  /* 0x8020000042057fae */ /* 0x008fe80008921848 */
[----:B----4-:R-:W-:Y:S04]  /*4eca0*/  LDGSTS.E [R2+-0x7fa00], desc[UR8][R90.64], P1 ;  /* 0x806000005a027fae */ /* 0x010fe80008921848 */
[----:B------:R-:W-:Y:S04]  /*4ecb0*/  LDGSTS.E [R8+-0x7f600], desc[UR8][R64.64], P1 ;  /* 0x80a0000040087fae */ /* 0x000fe80008921848 */
[----:B------:R-:W2:Y:S04]  /*4ecc0*/  LDL.64 R66, [R1+0x1130] ;  /* 0x0011300001427983 */ /* 0x000ea80000100a00 */
[----:B------:R-:W3:Y:S04]  /*4ecd0*/  LDL.64 R90, [R1+0x1170] ;  /* 0x00117000015a7983 */ /* 0x000ee80000100a00 */
[----:B------:R-:W4:Y:S01]  /*4ece0*/  LDL.64 R64, [R1+0x11b0] ;  /* 0x0011b00001407983 */ /* 0x000f220000100a00 */
[----:B------:R-:W-:-:S03]  /*4ecf0*/  VIADD R9, R248, 0x200000 ;  /* 0x00200000f8097836 */ /* 0x000fc60000000000 */
        /* <DEDUP_REMOVED lines=19> */
[----:B------:R-:W2:Y:S04]  /*4ee30*/  LDL.LU.64 R6, [R1+0x1690] ;  /* 0x0016900001067983 */ /* 0x000ea80000300a00 */
[----:B------:R-:W3:Y:S04]  /*4ee40*/  LDL.64 R90, [R1+0xd38] ;  /* 0x000d3800015a7983 */ /* 0x000ee80000100a00 */
[----:B------:R-:W4:Y:S04]  /*4ee50*/  LDL.64 R64, [R1+0xd78] ;  /* 0x000d780001407983 */ /* 0x000f280000100a00 */
[----:B------:R-:W2:Y:S04]  /*4ee60*/  LDL.64 R114, [R1+0xdb8] ;  /* 0x000db80001727983 */ /* 0x000ea80000100a00 */
[----:B------:R-:W-:Y:S04]  /*4ee70*/  LDGSTS.E [R8+-0x7a600], desc[UR8][R118.64], P1 ;  /* 0x85a0000076087fae */ /* 0x000fe80008921848 */
[----:B------:R-:W-:Y:S04]  /*4ee80*/  LDGSTS.E [R5+-0x7a200], desc[UR8][R120.64], P1 ;  /* 0x85e0000078057fae */ /* 0x000fe80008921848 */
[----:B------:R-:W-:Y:S04]  /*4ee90*/  LDGSTS.E [R2+-0x79e00], desc[UR8][R122.64], P1 ;  /* 0x862000007a027fae */ /* 0x000fe80008921848 */
[----:B------:R-:W-:Y:S04]  /*4eea0*/  LDGSTS.E [R9+-0x79a00], desc[UR8][R124.64], P1 ;  /* 0x866000007c097fae */ /* 0x000fe80008921848 */
[----:B------:R-:W-:Y:S04]  /*4eeb0*/  LDGSTS.E [R8+-0x79600], desc[UR8][R126.64], P1 ;  /* 0x86a000007e087fae */ /* 0x000fe80008921848 */
[----:B------:R-:W2:Y:S04]  /*4eec0*/  LDL.64 R98, [R1+0xdf8] ;  /* 0x000df80001627983 */ /* 0x000ea80000100a00 */
[----:B------:R-:W-:Y:S04]  /*4eed0*/  LDGSTS.E [R2+-0x79200], desc[UR8][R128.64], P1 ;  /* 0x86e0000080027fae */ /* 0x000fe80008921848 */
[----:B------:R-:W2:Y:S04]  /*4eee0*/  LDL.64 R72, [R1+0xe38] ;  /* 0x000e380001487983 */ /* 0x000ea80000100a00 */
[----:B------:R1:W-:Y:S04]  /*4eef0*/  LDGSTS.E [R8+-0x78e00], desc[UR8][R130.64], P1 ;  /* 0x8720000082087fae */ /* 0x0003e80008921848 */
[----:B------:R-:W2:Y:S01]  /*4ef00*/  LDL.64 R122, [R1+0xe78] ;  /* 0x000e7800017a7983 */ /* 0x000ea20000100a00 */
[----:B------:R-:W-:-:S03]  /*4ef10*/  IADD3 R248, R248, 0x200000, RZ ;  /* 0x00200000f8f87810 */ /* 0x000fc60007ffe0ff */
[----:B------:R1:W-:Y:S04]  /*4ef20*/  LDGSTS.E [R5+-0x78a00], desc[UR8][R50.64], P1 ;  /* 0x8760000032057fae */ /* 0x0003e80008921848 */
[----:B------:R-:W2:Y:S01]  /*4ef30*/  LDL.64 R96, [R1+0xeb8] ;  /* 0x000eb80001607983 */ /* 0x000ea20000100a00 */
[----:B-1----:R-:W-:-:S03]  /*4ef40*/  VIADD R8, R249, 0x200000 ;  /* 0x00200000f9087836 */ /* 0x002fc60000000000 */
[----:B------:R-:W2:Y:S04]  /*4ef50*/  LDL.64 R70, [R1+0xef8] ;  /* 0x000ef80001467983 */ /* 0x000ea80000100a00 */
[----:B------:R1:W-:Y:S01]  /*4ef60*/  LDGSTS.E [R2+-0x78600], desc[UR8][R44.64], P1 ;  /* 0x87a000002c027fae */ /* 0x0003e20008921848 */
[----:B------:R-:W-:-:S03]  /*4ef70*/  IADD3 R5, R249, 0x200000, RZ ;  /* 0x00200000f9057810 */ /* 0x000fc60007ffe0ff */
[----:B------:R-:W2:Y:S04]  /*4ef80*/  LDL.64 R120, [R1+0xf78] ;  /* 0x000f780001787983 */ /* 0x000ea80000100a00 */
[----:B------:R-:W2:Y:S04]  /*4ef90*/  LDL.64 R94, [R1+0xfb8] ;  /* 0x000fb800015e7983 */ /* 0x000ea80000100a00 */
[----:B------:R-:W2:Y:S01]  /*4efa0*/  LDL.64 R44, [R1+0xf38] ;  /* 0x000f3800012c7983 */ /* 0x000ea20000100a00 */
[----:B-1----:R-:W-:-:S03]  /*4efb0*/  VIADD R2, R249, 0x200000 ;  /* 0x00200000f9027836 */ /* 0x002fc60000000000 */
[----:B------:R-:W2:Y:S04]  /*4efc0*/  LDL.64 R68, [R1+0xff8] ;  /* 0x000ff80001447983 */ /* 0x000ea80000100a00 */
[----:B------:R-:W2:Y:S04]  /*4efd0*/  LDL.64 R118, [R1+0x1038] ;  /* 0x0010380001767983 */ /* 0x000ea80000100a00 */
[----:B------:R-:W2:Y:S04]  /*4efe0*/  LDL.64 R92, [R1+0x1078] ;  /* 0x00107800015c7983 */ /* 0x000ea80000100a00 */
[----:B------:R-:W-:Y:S04]  /*4eff0*/  LDGSTS.E [R248+-0x78200], desc[UR8][R48.64], P1 ;  /* 0x87e0000030f87fae */ /* 0x000fe80008921848 */
[----:B------:R-:W2:Y:S04]  /*4f000*/  LDL.64 R66, [R1+0x10b8] ;  /* 0x0010b80001427983 */ /* 0x000ea80000100a00 */
[----:B------:R-:W2:Y:S04]  /*4f010*/  LDL.64 R116, [R1+0x10f8] ;  /* 0x0010f80001747983 */ /* 0x000ea80000100a00 */
[----:B------:R-:W2:Y:S04]  /*4f020*/  LDL.64 R162, [R1+0x1640] ;  /* 0x0016400001a27983 */ /* 0x000ea80000100a00 */
[----:B---3--:R-:W-:Y:S04]  /*4f030*/  LDGSTS.E [R8+-0x7fd80], desc[UR8][R90.64], P1 ;  /* 0x802800005a087fae */ /* 0x008fe80008921848 */
[----:B----4-:R-:W-:Y:S04]  /*4f040*/  LDGSTS.E [R5+-0x7f980], desc[UR8][R64.64], P1 ;  /* 0x8068000040057fae */ /* 0x010fe80008921848 */
[----:B--2---:R-:W-:Y:S04]  /*4f050*/  LDGSTS.E [R2+-0x7f580], desc[UR8][R114.64], P1 ;  /* 0x80a8000072027fae */ /* 0x004fe80008921848 */
[----:B------:R-:W2:Y:S04]  /*4f060*/  LDL.64 R90, [R1+0x1138] ;  /* 0x00113800015a7983 */ /* 0x000ea80000100a00 */
[----:B------:R-:W3:Y:S04]  /*4f070*/  LDL.64 R64, [R1+0x1178] ;  /* 0x0011780001407983 */ /* 0x000ee80000100a00 */
[----:B------:R-:W4:Y:S01]  /*4f080*/  LDL.64 R114, [R1+0x11b8] ;  /* 0x0011b80001727983 */ /* 0x000f220000100a00 */
[----:B------:R-:W-:-:S05]  /*4f090*/  IADD3 R9, R249, 0x200000, RZ ;  /* 0x00200000f9097810 */ /* 0x000fca0007ffe0ff */
        /* <DEDUP_REMOVED lines=28> */
[----:B------:R-:W-:Y:S04]  /*4f260*/  LDGSTS.E [R9+-0x79580], desc[UR8][R152.64], P1 ;  /* 0x86a8000098097fae */ /* 0x000fe80008921848 */
[----:B------:R-:W4:Y:S04]  /*4f270*/  LDL.64 R146, [R1+0xe40] ;  /* 0x000e400001927983 */ /* 0x000f280000100a00 */
[----:B------:R-:W-:Y:S04]  /*4f280*/  LDGSTS.E [R8+-0x79180], desc[UR8][R154.64], P1 ;  /* 0x86e800009a087fae */ /* 0x000fe80008921848 */
[----:B------:R-:W4:Y:S04]  /*4f290*/  LDL.64 R120, [R1+0xe80] ;  /* 0x000e800001787983 */ /* 0x000f280000100a00 */
[----:B------:R-:W-:Y:S01]  /*4f2a0*/  LDGSTS.E [R5+-0x78d80], desc[UR8][R156.64], P1 ;  /* 0x872800009c057fae */ /* 0x000fe20008921848 */
[----:B------:R-:W-:-:S03]  /*4f2b0*/  VIADD R249, R249, 0x200000 ;  /* 0x00200000f9f97836 */ /* 0x000fc60000000000 */
[----:B------:R-:W4:Y:S04]  /*4f2c0*/  LDL.64 R94, [R1+0xec0] ;  /* 0x000ec000015e7983 */ /* 0x000f280000100a00 */
[----:B------:R2:W-:Y:S04]  /*4f2d0*/  LDGSTS.E [R2+-0x78980], desc[UR8][R162.64], P1 ;  /* 0x87680000a2027fae */ /* 0x0005e80008921848 */
[----:B------:R-:W4:Y:S04]  /*4f2e0*/  LDL.64 R68, [R1+0xf00] ;  /* 0x000f000001447983 */ /* 0x000f280000100a00 */
[----:B------:R1:W-:Y:S04]  /*4f2f0*/  LDGSTS.E [R8+-0x78580], desc[UR8][R42.64], P1 ;  /* 0x87a800002a087fae */ /* 0x0003e80008921848 */
[----:B------:R-:W4:Y:S04]  /*4f300*/  LDL.64 R144, [R1+0xf80] ;  /* 0x000f800001907983 */ /* 0x000f280000100a00 */
[----:B------:R-:W4:Y:S04]  /*4f310*/  LDL.64 R118, [R1+0xfc0] ;  /* 0x000fc00001767983 */ /* 0x000f280000100a00 */
[----:B------:R-:W4:Y:S04]  /*4f320*/  LDL.64 R42, [R1+0xf40] ;  /* 0x000f4000012a7983 */ /* 0x000f280000100a00 */
[----:B------:R-:W4:Y:S04]  /*4f330*/  LDL.64 R92, [R1+0x1000] ;  /* 0x00100000015c7983 */ /* 0x000f280000100a00 */
[----:B------:R-:W4:Y:S04]  /*4f340*/  LDL.64 R66, [R1+0x1040] ;  /* 0x0010400001427983 */ /* 0x000f280000100a00 */
[----:B------:R-:W4:Y:S04]  /*4f350*/  LDL.64 R142, [R1+0x1080] ;  /* 0x00108000018e7983 */ /* 0x000f280000100a00 */
[----:B------:R-:W-:Y:S04]  /*4f360*/  LDGSTS.E [R249+-0x78180], desc[UR8][R46.64], P1 ;  /* 0x87e800002ef97fae */ /* 0x000fe80008921848 */
[----:B------:R-:W4:Y:S04]  /*4f370*/  LDL.64 R116, [R1+0x10c0] ;  /* 0x0010c00001747983 */ /* 0x000f280000100a00 */
[----:B------:R-:W4:Y:S04]  /*4f380*/  LDL.64 R90, [R1+0x1100] ;  /* 0x00110000015a7983 */ /* 0x000f280000100a00 */
        /* <DEDUP_REMOVED lines=16> */
[----:B------:R-:W4:Y:S04]  /*4f490*/  LDL.64 R120, [R1+0xdc8] ;  /* 0x000dc80001787983 */ /* 0x000f280000100a00 */
[----:B------:R-:W-:Y:S04]  /*4f4a0*/  LDGSTS.E [R2+-0x7e100], desc[UR8][R68.64], P1 ;  /* 0x81f0000044027fae */ /* 0x000fe80008921848 */
[----:B------:R-:W4:Y:S01]  /*4f4b0*/  LDL.64 R94, [R1+0xe08] ;  /* 0x000e0800015e7983 */ /* 0x000f220000100a00 */
[----:B------:R-:W-:-:S03]  /*4f4c0*/  IADD3 R250, R250, 0x200000, RZ ;  /* 0x00200000fafa7810 */ /* 0x000fc60007ffe0ff */
        /* <DEDUP_REMOVED lines=17> */
[----:B--2---:R-:W-:Y:S04]  /*4f5e0*/  LDGSTS.E [R5+-0x7bd00], desc[UR8][R64.64], P1 ;  /* 0x8430000040057fae */ /* 0x004fe80008921848 */
[----:B---3--:R-:W-:Y:S04]  /*4f5f0*/  LDGSTS.E [R2+-0x7b900], desc[UR8][R140.64], P1 ;  /* 0x847000008c027fae */ /* 0x008fe80008921848 */
[----:B----4-:R-:W-:Y:S04]  /*4f600*/  LDGSTS.E [R8+-0x7b500], desc[UR8][R114.64], P1 ;  /* 0x84b0000072087fae */ /* 0x010fe80008921848 */
[----:B------:R-:W-:Y:S04]  /*4f610*/  LDGSTS.E [R5+-0x7b100], desc[UR8][R164.64], P1 ;  /* 0x84f00000a4057fae */ /* 0x000fe80008921848 */
[----:B------:R-:W2:Y:S04]  /*4f620*/  LDL.64 R140, [R1+0xd48] ;  /* 0x000d4800018c7983 */ /* 0x000ea80000100a00 */
        /* <DEDUP_REMOVED lines=10> */
[----:B------:R4:W-:Y:S04]  /*4f6d0*/  LDGSTS.E [R8+-0x78900], desc[UR8][R184.64], P1 ;  /* 0x87700000b8087fae */ /* 0x0009e80008921848 */
[----:B------:R3:W-:Y:S01]  /*4f6e0*/  LDGSTS.E [R5+-0x78500], desc[UR8][R40.64], P1 ;  /* 0x87b0000028057fae */ /* 0x0007e20008921848 */
[----:B-1----:R-:W-:-:S03]  /*4f6f0*/  VIADD R2, R251, 0x200000 ;  /* 0x00200000fb027836 */ /* 0x002fc60000000000 */
[----:B------:R-:W-:Y:S01]  /*4f700*/  LDGSTS.E [R250+-0x78100], desc[UR8][R38.64], P1 ;  /* 0x87f0000026fa7fae */ /* 0x000fe20008921848 */
[----:B----4-:R-:W-:-:S03]  /*4f710*/  IADD3 R8, R251, 0x200000, RZ ;  /* 0x00200000fb087810 */ /* 0x010fc60007ffe0ff */
[----:B------:R-:W4:Y:S04]  /*4f720*/  LDL.64 R64, [R1+0x10c8] ;  /* 0x0010c80001407983 */ /* 0x000f280000100a00 */
[----:B------:R-:W4:Y:S04]  /*4f730*/  LDL.64 R40, [R1+0xfc8] ;  /* 0x000fc80001287983 */ /* 0x000f280000100a00 */
[----:B------:R-:W4:Y:S04]  /*4f740*/  LDL.64 R38, [R1+0x1108] ;  /* 0x0011080001267983 */ /* 0x000f280000100a00 */
[----:B--2---:R-:W-:Y:S04]  /*4f750*/  LDGSTS.E [R2+-0x7fc80], desc[UR8][R140.64], P1 ;  /* 0x803800008c027fae */ /* 0x004fe80008921848 */
[----:B---3--:R-:W-:Y:S04]  /*4f760*/  LDGSTS.E [R8+-0x7f880], desc[UR8][R114.64], P1 ;  /* 0x8078000072087fae */ /* 0x008fe80008921848 */
[----:B------:R-:W2:Y:S04]  /*4f770*/  LDL.64 R140, [R1+0x1148] ;  /* 0x00114800018c7983 */ /* 0x000ea80000100a00 */
[----:B------:R-:W3:Y:S01]  /*4f780*/  LDL.64 R114, [R1+0x1188] ;  /* 0x0011880001727983 */ /* 0x000ee20000100a00 */
[C---:B------:R-:W-:Y:S01]  /*4f790*/  VIADD R5, R251.reuse, 0x200000 ;  /* 0x00200000fb057836 */ /* 0x040fe20000000000 */
[----:B------:R-:W-:-:S04]  /*4f7a0*/  IADD3 R9, R251, 0x200000, RZ ;  /* 0x00200000fb097810 */ /* 0x000fc80007ffe0ff */
        /* <DEDUP_REMOVED lines=8> */
[----:B----4-:R-:W-:Y:S04]  /*4f830*/  LDGSTS.E [R2+-0x7d480], desc[UR8][R40.64], P1 ;  /* 0x82b8000028027fae */ /* 0x010fe80008921848 */
[----:B------:R-:W-:Y:S04]  /*4f840*/  LDGSTS.E [R8+-0x7d080], desc[UR8][R142.64], P1 ;  /* 0x82f800008e087fae */ /* 0x000fe80008921848 */
[----:B------:R-:W-:Y:S04]  /*4f850*/  LDGSTS.E [R5+-0x7cc80], desc[UR8][R116.64], P1 ;  /* 0x8338000074057fae */ /* 0x000fe80008921848 */
[----:B------:R-:W-:Y:S04]  /*4f860*/  LDGSTS.E [R2+-0x7c880], desc[UR8][R90.64], P1 ;  /* 0x837800005a027fae */ /* 0x000fe80008921848 */
[----:B------:R-:W-:Y:S04]  /*4f870*/  LDGSTS.E [R9+-0x7c480], desc[UR8][R64.64], P1 ;  /* 0x83b8000040097fae */ /* 0x000fe80008921848 */
[----:B------:R-:W-:Y:S04]  /*4f880*/  LDGSTS.E [R8+-0x7c080], desc[UR8][R38.64], P1 ;  /* 0x83f8000026087fae */ /* 0x000fe80008921848 */
[----:B--2---:R-:W-:Y:S04]  /*4f890*/  LDGSTS.E [R2+-0x7bc80], desc[UR8][R140.64], P1 ;  /* 0x843800008c027fae */ /* 0x004fe80008921848 */
        /* <DEDUP_REMOVED lines=11> */
[----:B------:R-:W5:Y:S04]  /*4f950*/  LDL.LU.64 R6, [R1+0x1680] ;  /* 0x0016800001067983 */ /* 0x000f680000300a00 */
[----:B------:R-:W-:Y:S01]  /*4f960*/  LDGSTS.E [R8+-0x78c80], desc[UR8][R186.64], P1 ;  /* 0x87380000ba087fae */ /* 0x000fe20008921848 */
[----:B------:R-:W-:Y:S01]  /*4f970*/  PLOP3.LUT P0, PT, PT, PT, UP0, 0x40, 0x0 ;  /* 0x000000000000781c */ /* 0x000fe20003f0e808 */
[----:B------:R-:W-:-:S02]  /*4f980*/  VIADD R251, R251, 0x200000 ;  /* 0x00200000fbfb7836 */ /* 0x000fc40000000000 */
[----:B------:R-:W-:Y:S04]  /*4f990*/  LDGSTS.E [R5+-0x78880], desc[UR8][R182.64], P1 ;  /* 0x87780000b6057fae */ /* 0x000fe80008921848 */
[----:B------:R1:W-:Y:S04]  /*4f9a0*/  LDGSTS.E [R2+-0x78480], desc[UR8][R34.64], P1 ;  /* 0x87b8000022027fae */ /* 0x0003e80008921848 */
[----:B------:R-:W2:Y:S04]  /*4f9b0*/  LDL.64 R8, [R1+0x1448] ;  /* 0x0014480001087983 */ /* 0x000ea80000100a00 */
[----:B------:R3:W-:Y:S04]  /*4f9c0*/  STL [R1+0x400], RZ ;  /* 0x000400ff01007387 */ /* 0x0007e80000100800 */
        /* <DEDUP_REMOVED lines=255> */
[----:B------:R3:W-:Y:S04]  /*509c0*/  STL [R1], RZ ;  /* 0x000000ff01007387 */ /* 0x0007e80000100800 */
        /* <DEDUP_REMOVED lines=127> */
[----:B--2---:R3:W-:Y:S01]  /*511c0*/  LDGSTS.E [R251+-0x78080], desc[UR8][R8.64], P1 ;  /* 0x87f8000008fb7fae */ /* 0x0047e20008921848 */
[----:B------:R-:W-:-:S03]  /*511d0*/  CS2R R24, SRZ ;  /* 0x0000000000187805 */ /* 0x000fc6000001ff00 */
[----:B------:R-:W0:Y:S01]  /*511e0*/  LDGDEPBAR ;  /* 0x00000000000079af */ /* 0x000e220000000000 */
[----:B------:R-:W-:Y:S02]  /*511f0*/  CS2R R26, SRZ ;  /* 0x00000000001a7805 */ /* 0x000fe4000001ff00 */
[----:B------:R-:W-:Y:S02]  /*51200*/  CS2R R28, SRZ ;  /* 0x00000000001c7805 */ /* 0x000fe4000001ff00 */
[----:B------:R-:W-:Y:S02]  /*51210*/  CS2R R30, SRZ ;  /* 0x00000000001e7805 */ /* 0x000fe4000001ff00 */
[----:B------:R-:W-:Y:S02]  /*51220*/  CS2R R32, SRZ ;  /* 0x0000000000207805 */ /* 0x000fe4000001ff00 */
[----:B-1----:R-:W-:Y:S02]  /*51230*/  CS2R R34, SRZ ;  /* 0x0000000000227805 */ /* 0x002fe4000001ff00 */
[----:B------:R-:W-:-:S02]  /*51240*/  CS2R R36, SRZ ;  /* 0x0000000000247805 */ /* 0x000fc4000001ff00 */
[----:B------:R-:W-:Y:S02]  /*51250*/  CS2R R38, SRZ ;  /* 0x0000000000267805 */ /* 0x000fe4000001ff00 */
[----:B------:R-:W-:Y:S02]  /*51260*/  CS2R R40, SRZ ;  /* 0x0000000000287805 */ /* 0x000fe4000001ff00 */
[----:B------:R-:W-:Y:S02]  /*51270*/  CS2R R42, SRZ ;  /* 0x00000000002a7805 */ /* 0x000fe4000001ff00 */
[----:B------:R-:W-:Y:S02]  /*51280*/  CS2R R44, SRZ ;  /* 0x00000000002c7805 */ /* 0x000fe4000001ff00 */
[----:B------:R-:W-:Y:S02]  /*51290*/  CS2R R46, SRZ ;  /* 0x00000000002e7805 */ /* 0x000fe4000001ff00 */
        /* <DEDUP_REMOVED lines=51> */
[----:B------:R-:W-:Y:S01]  /*515d0*/  CS2R R150, SRZ ;  /* 0x0000000000967805 */ /* 0x000fe2000001ff00 */
[----:B---3--:R-:W-:Y:S06]  /*515e0*/  @P0 BRA `(.L_x_0) ;  /* 0x0000020800740947 */ /* 0x008fec0003800000 */
[----:B------:R-:W2:Y:S01]  /*515f0*/  LDL.LU.64 R240, [R1+0x6b8] ;  /* 0x0006b80001f07983 */ /* 0x000ea20000300a00 */
[----:B------:R-:W-:Y:S01]  /*51600*/  MOV R193, R194 ;  /* 0x000000c200c17202 */ /* 0x000fe20000000f00 */
[----:B------:R-:W-:Y:S01]  /*51610*/  IMAD.MOV.U32 R192, RZ, RZ, R195 ;  /* 0x000000ffffc07224 */ /* 0x000fe200078e00c3 */
[----:B------:R-:W-:Y:S01]  /*51620*/  MOV R195, R196 ;  /* 0x000000c400c37202 */ /* 0x000fe20000000f00 */
[----:B------:R-:W3:Y:S01]  /*51630*/  LDL.LU.64 R244, [R1+0x6c8] ;  /* 0x0006c80001f47983 */ /* 0x000ee20000300a00 */
[----:B------:R-:W-:Y:S01]  /*51640*/  IMAD.MOV.U32 R194, RZ, RZ, R197 ;  /* 0x000000ffffc27224 */ /* 0x000fe200078e00c5 */
[----:B------:R-:W-:Y:S01]  /*51650*/  MOV R197, R198 ;  /* 0x000000c600c57202 */ /* 0x000fe20000000f00 */
[----:B------:R-:W-:Y:S01]  /*51660*/  IMAD.MOV.U32 R196, RZ, RZ, R199 ;  /* 0x000000ffffc47224 */ /* 0x000fe200078e00c7 */
[----:B------:R-:W4:Y:S01]  /*51670*/  LDL.LU.64 R246, [R1+0x6d0] ;  /* 0x0006d00001f67983 */ /* 0x000f220000300a00 */
[----:B------:R-:W-:Y:S01]  /*51680*/  MOV R199, R200 ;  /* 0x000000c800c77202 */ /* 0x000fe20000000f00 */
[----:B------:R-:W-:Y:S01]  /*51690*/  IMAD.MOV.U32 R198, RZ, RZ, R201 ;  /* 0x000000ffffc67224 */ /* 0x000fe200078e00c9 */
[----:B------:R-:W-:Y:S01]  /*516a0*/  MOV R201, R202 ;  /* 0x000000ca00c97202 */ /* 0x000fe20000000f00 */
[----:B------:R-:W4:Y:S01]  /*516b0*/  LDL.LU.64 R248, [R1+0x6d8] ;  /* 0x0006d80001f87983 */ /* 0x000f220000300a00 */
        /* <DEDUP_REMOVED lines=19> */
[----:B------:R-:W4:Y:S04]  /*517f0*/  LDL.LU.64 R142, [R1+0x700] ;  /* 0x00070000018e7983 */ /* 0x000f280000300a00 */
[----:B------:R-:W4:Y:S04]  /*51800*/  LDL.LU.64 R138, [R1+0x708] ;  /* 0x00070800018a7983 */ /* 0x000f280000300a00 */
[----:B------:R-:W4:Y:S04]  /*51810*/  LDL.LU.64 R144, [R1+0x710] ;  /* 0x0007100001907983 */ /* 0x000f280000300a00 */
[----:B------:R-:W4:Y:S04]  /*51820*/  LDL.LU.64 R146, [R1+0x718] ;  /* 0x0007180001927983 */ /* 0x000f280000300a00 */
[----:B------:R-:W4:Y:S01]  /*51830*/  LDL.LU.64 R148, [R1+0x720] ;  /* 0x0007200001947983 */ /* 0x000f220000300a00 */
[----:B------:R-:W-:Y:S01]  /*51840*/  MOV R217, R218 ;  /* 0x000000da00d97202 */ /* 0x000fe20000000f00 */
[----:B------:R-:W-:-:S02]  /*51850*/  IMAD.MOV.U32 R216, RZ, RZ, R219 ;  /* 0x000000ffffd87224 */ /* 0x000fc400078e00db */
[----:B------:R-:W4:Y:S01]  /*51860*/  LDL.LU.64 R130, [R1+0x728] ;  /* 0x0007280001827983 */ /* 0x000f220000300a00 */
        /* <DEDUP_REMOVED lines=22> */
[----:B--2---:R-:W-:Y:S01]  /*519d0*/  MOV R239, R240 ;  /* 0x000000f000ef7202 */ /* 0x004fe20000000f00 */
[----:B------:R-:W-:Y:S01]  /*519e0*/  IMAD.MOV.U32 R238, RZ, RZ, R241 ;  /* 0x000000ffffee7224 */ /* 0x000fe200078e00f1 */
[----:B------:R-:W-:Y:S01]  /*519f0*/  MOV R241, R242 ;  /* 0x000000f200f17202 */ /* 0x000fe20000000f00 */
[----:B------:R-:W-:Y:S01]  /*51a00*/  IMAD.MOV.U32 R240, RZ, RZ, R243 ;  /* 0x000000fffff07224 */ /* 0x000fe200078e00f3 */
[----:B---3--:R-:W-:Y:S01]  /*51a10*/  MOV R243, R244 ;  /* 0x000000f400f37202 */ /* 0x008fe20000000f00 */
[----:B------:R-:W-:Y:S01]  /*51a20*/  IMAD.MOV.U32 R242, RZ, RZ, R245 ;  /* 0x000000fffff27224 */ /* 0x000fe200078e00f5 */
[----:B----4-:R-:W-:Y:S01]  /*51a30*/  MOV R245, R246 ;  /* 0x000000f600f57202 */ /* 0x010fe20000000f00 */
[----:B------:R-:W-:Y:S01]  /*51a40*/  IMAD.MOV.U32 R244, RZ, RZ, R247 ;  /* 0x000000fffff47224 */ /* 0x000fe200078e00f7 */
[----:B------:R-:W-:Y:S01]  /*51a50*/  MOV R247, R248 ;  /* 0x000000f800f77202 */ /* 0x000fe20000000f00 */
[----:B------:R-:W-:Y:S01]  /*51a60*/  IMAD.MOV.U32 R246, RZ, RZ, R249 ;  /* 0x000000fffff67224 */ /* 0x000fe200078e00f9 */
[----:B------:R-:W-:Y:S01]  /*51a70*/  MOV R249, R250 ;  /* 0x000000fa00f97202 */ /* 0x000fe20000000f00 */
[----:B------:R-:W-:Y:S01]  /*51a80*/  IMAD.MOV.U32 R248, RZ, RZ, R251 ;  /* 0x000000fffff87224 */ /* 0x000fe200078e00fb */
[----:B------:R-:W-:Y:S01]  /*51a90*/  MOV R251, R136 ;  /* 0x0000008800fb7202 */ /* 0x000fe20000000f00 */
[----:B------:R-:W-:-:S02]  /*51aa0*/  IMAD.MOV.U32 R250, RZ, RZ, R137 ;  /* 0x000000fffffa7224 */ /* 0x000fc400078e0089 */
[----:B------:R-:W2:Y:S01]  /*51ab0*/  LDL.LU.64 R136, [R1+0x740] ;  /* 0x0007400001887983 */ /* 0x000ea20000300a00 */
[----:B------:R-:W-:-:S03]  /*51ac0*/  MOV R252, R151 ;  /* 0x0000009700fc7202 */ /* 0x000fc60000000f00 */
[----:B------:R1:W-:Y:S01]  /*51ad0*/  STL [R1+0x600], R150 ;  /* 0x0006009601007387 */ /* 0x0003e20000100800 */
[----:B------:R-:W-:-:S03]  /*51ae0*/  IMAD.MOV.U32 R2, RZ, RZ, R141 ;  /* 0x000000ffff027224 */ /* 0x000fc600078e008d */
[----:B-1----:R-:W3:Y:S04]  /*51af0*/  LDL.LU.64 R150, [R1+0x748] ;  /* 0x0007480001967983 */ /* 0x002ee80000300a00 */
[----:B------:R1:W-:Y:S04]  /*51b00*/  STL [R1+0x608], R140 ;  /* 0x0006088c01007387 */ /* 0x0003e80000100800 */
[----:B-1----:R-:W4:Y:S04]  /*51b10*/  LDL.LU.64 R140, [R1+0x750] ;  /* 0x00075000018c7983 */ /* 0x002f280000300a00 */
[----:B------:R1:W-:Y:S04]  /*51b20*/  STL [R1+0x604], R2 ;  /* 0x0006040201007387 */ /* 0x0003e80000100800 */
[----:B------:R1:W-:Y:S02]  /*51b30*/  STL [R1+0x610], R142 ;  /* 0x0006108e01007387 */ /* 0x0003e40000100800 */
[----:B-1----:R-:W-:-:S02]  /*51b40*/  MOV R2, R143 ;  /* 0x0000008f00027202 */ /* 0x002fc40000000f00 */
[----:B------:R-:W4:Y:S04]  /*51b50*/  LDL.LU.64 R142, [R1+0x758] ;  /* 0x00075800018e7983 */ /* 0x000f280000300a00 */
[----:B------:R1:W-:Y:S04]  /*51b60*/  STL [R1+0x60c], R2 ;  /* 0x00060c0201007387 */ /* 0x0003e80000100800 */
[----:B------:R1:W-:Y:S02]  /*51b70*/  STL [R1+0x618], R138 ;  /* 0x0006188a01007387 */ /* 0x0003e40000100800 */
[----:B-1----:R-:W-:-:S02]  /*51b80*/  IMAD.MOV.U32 R2, RZ, RZ, R139 ;  /* 0x000000ffff027224 */ /* 0x002fc400078e008b */
[----:B------:R-:W4:Y:S04]  /*51b90*/  LDL.LU.64 R138, [R1+0x760] ;  /* 0x00076000018a7983 */ /* 0x000f280000300a00 */
        /* <DEDUP_REMOVED lines=25> */
[----:B--2---:R2:W-:Y:S01]  /*51d30*/  STL [R1+0x650], R136 ;  /* 0x0006508801007387 */ /* 0x0045e20000100800 */
[----:B-1----:R-:W-:-:S03]  /*51d40*/  MOV R2, R137 ;  /* 0x0000008900027202 */ /* 0x002fc60000000f00 */
[----:B--2---:R-:W2:Y:S04]  /*51d50*/  LDL.LU.64 R136, [R1+0x798] ;  /* 0x0007980001887983 */ /* 0x004ea80000300a00 */
[----:B------:R1:W-:Y:S04]  /*51d60*/  STL [R1+0x64c], R2 ;  /* 0x00064c0201007387 */ /* 0x0003e80000100800 */
[----:B---3--:R3:W-:Y:S01]  /*51d70*/  STL [R1+0x658], R150 ;  /* 0x0006589601007387 */ /* 0x0087e20000100800 */
[----:B-1----:R-:W-:-:S03]  /*51d80*/  IMAD.MOV.U32 R2, RZ, RZ, R151 ;  /* 0x000000ffff027224 */ /* 0x002fc600078e0097 */
[----:B---3--:R-:W3:Y:S04]  /*51d90*/  LDL.LU.64 R150, [R1+0x7a0] ;  /* 0x0007a00001967983 */ /* 0x008ee80000300a00 */
[----:B------:R1:W-:Y:S04]  /*51da0*/  STL [R1+0x654], R2 ;  /* 0x0006540201007387 */ /* 0x0003e80000100800 */
[----:B----4-:R4:W-:Y:S01]  /*51db0*/  STL [R1+0x660], R140 ;  /* 0x0006608c01007387 */ /* 0x0109e20000100800 */
[----:B-1----:R-:W-:-:S03]  /*51dc0*/  MOV R2, R141 ;  /* 0x0000008d00027202 */ /* 0x002fc60000000f00 */
[----:B----4-:R-:W4:Y:S04]  /*51dd0*/  LDL.LU.64 R140, [R1+0x7a8] ;  /* 0x0007a800018c7983 */ /* 0x010f280000300a00 */
        /* <DEDUP_REMOVED lines=33> */
[----:B--2---:R2:W-:Y:S01]  /*51ff0*/  STL [R1+0x6a8], R136 ;  /* 0x0006a88801007387 */ /* 0x0045e20000100800 */
[----:B-1----:R-:W-:-:S03]  /*52000*/  IMAD.MOV.U32 R2, RZ, RZ, R137 ;  /* 0x000000ffff027224 */ /* 0x002fc600078e0089 */
[----:B--2---:R-:W2:Y:S04]  /*52010*/  LDL.LU.64 R136, [R1+0x7f0] ;  /* 0x0007f00001887983 */ /* 0x004ea80000300a00 */
[----:B------:R1:W-:Y:S04]  /*52020*/  STL [R1+0x6a4], R2 ;  /* 0x0006a40201007387 */ /* 0x0003e80000100800 */
[----:B---3--:R3:W-:Y:S01]  /*52030*/  STL [R1+0x6b0], R150 ;  /* 0x0006b09601007387 */ /* 0x0087e20000100800 */
[----:B-1----:R-:W-:-:S03]  /*52040*/  MOV R2, R151 ;  /* 0x0000009700027202 */ /* 0x002fc60000000f00 */
[----:B---3--:R-:W3:Y:S04]  /*52050*/  LDL.LU.64 R150, [R1+0x7f8] ;  /* 0x0007f80001967983 */ /* 0x008ee80000300a00 */
[----:B------:R1:W-:Y:S04]  /*52060*/  STL [R1+0x6ac], R2 ;  /* 0x0006ac0201007387 */ /* 0x0003e80000100800 */
[----:B----4-:R4:W-:Y:S01]  /*52070*/  STL [R1+0x6b8], R140 ;  /* 0x0006b88c01007387 */ /* 0x0109e20000100800 */
[----:B-1----:R-:W-:-:S03]  /*52080*/  IMAD.MOV.U32 R2, RZ, RZ, R141 ;  /* 0x000000ffff027224 */ /* 0x002fc600078e008d */
[----:B----4-:R-:W4:Y:S04]  /*52090*/  LDL.LU.64 R140, [R1+0x800] ;  /* 0x00080000018c7983 */ /* 0x010f280000300a00 */
        /* <DEDUP_REMOVED lines=1265> */
[----:B--2---:R-:W-:Y:S04]  /*56fb0*/  STL [R1+0x10a0], R136 ;  /* 0x0010a08801007387 */ /* 0x004fe80000100800 */
[----:B------:R-:W2:Y:S01]  /*56fc0*/  LDL.LU.64 R128, [R1+0x10f8] ;  /* 0x0010f80001807983 */ /* 0x000ea20000300a00 */
[----:B-1----:R-:W-:-:S05]  /*56fd0*/  MOV R2, R137 ;  /* 0x0000008900027202 */ /* 0x002fca0000000f00 */
        /* <DEDUP_REMOVED lines=9> */
[----:B------:R1:W-:Y:S04]  /*57070*/  STL [R1+0x10b8], R142 ;  /* 0x0010b88e01007387 */ /* 0x0003e80000100800 */
[----:B------:R-:W4:Y:S01]  /*57080*/  LDL.LU.64 R136, [R1+0x1110] ;  /* 0x0011100001887983 */ /* 0x000f220000300a00 */
[----:B-1----:R-:W-:-:S03]  /*57090*/  IMAD.MOV.U32 R2, RZ, RZ, R143 ;  /* 0x000000ffff027224 */ /* 0x002fc600078e008f */
[----:B------:R-:W-:Y:S04]  /*570a0*/  STL [R1+0x10c0], R138 ;  /* 0x0010c08a01007387 */ /* 0x000fe80000100800 */
[----:B------:R1:W-:Y:S04]  /*570b0*/  STL [R1+0x10b4], R2 ;  /* 0x0010b40201007387 */ /* 0x0003e80000100800 */
[----:B------:R-:W4:Y:S01]  /*570c0*/  LDL.LU.64 R142, [R1+0x1118] ;  /* 0x00111800018e7983 */ /* 0x000f220000300a00 */
[----:B-1----:R-:W-:-:S03]  /*570d0*/  MOV R2, R139 ;  /* 0x0000008b00027202 */ /* 0x002fc60000000f00 */
[----:B------:R-:W-:Y:S04]  /*570e0*/  STL [R1+0x10c8], R144 ;  /* 0x0010c89001007387 */ /* 0x000fe80000100800 */
        /* <DEDUP_REMOVED lines=23> */
[----:B--2---:R-:W-:Y:S04]  /*57260*/  STL [R1+0x10f8], R128 ;  /* 0x0010f88001007387 */ /* 0x004fe80000100800 */
[----:B------:R1:W-:Y:S04]  /*57270*/  STL [R1+0x10ec], R2 ;  /* 0x0010ec0201007387 */ /* 0x0003e80000100800 */
[----:B------:R-:W2:Y:S01]  /*57280*/  LDL.LU.64 R134, [R1+0x1150] ;  /* 0x0011500001867983 */ /* 0x000ea20000300a00 */
[----:B-1----:R-:W-:-:S03]  /*57290*/  IMAD.MOV.U32 R2, RZ, RZ, R129 ;  /* 0x000000ffff027224 */ /* 0x002fc600078e0081 */
[----:B---3--:R-:W-:Y:S04]  /*572a0*/  STL [R1+0x1100], R150 ;  /* 0x0011009601007387 */ /* 0x008fe80000100800 */
[----:B------:R1:W-:Y:S02]  /*572b0*/  STL [R1+0x10f4], R2 ;  /* 0x0010f40201007387 */ /* 0x0003e40000100800 */
[----:B-1----:R-:W-:Y:S02]  /*572c0*/  MOV R2, R151 ;  /* 0x0000009700027202 */ /* 0x002fe40000000f00 */
[----:B------:R-:W3:Y:S04]  /*572d0*/  LDL.LU.64 R150, [R1+0x1158] ;  /* 0x0011580001967983 */ /* 0x000ee80000300a00 */
[----:B------:R1:W-:Y:S04]  /*572e0*/  STL [R1+0x10fc], R2 ;  /* 0x0010fc0201007387 */ /* 0x0003e80000100800 */
[----:B----4-:R4:W-:Y:S01]  /*572f0*/  STL [R1+0x1108], R140 ;  /* 0x0011088c01007387 */ /* 0x0109e20000100800 */
[----:B-1----:R-:W-:-:S03]  /*57300*/  IMAD.MOV.U32 R2, RZ, RZ, R141 ;  /* 0x000000ffff027224 */ /* 0x002fc600078e008d */
[----:B------:R-:W-:Y:S04]  /*57310*/  STL [R1+0x1110], R136 ;  /* 0x0011108801007387 */ /* 0x000fe80000100800 */
[----:B------:R1:W-:Y:S04]  /*57320*/  STL [R1+0x1104], R2 ;  /* 0x0011040201007387 */ /* 0x0003e80000100800 */
[----:B----4-:R-:W4:Y:S01]  /*57330*/  LDL.LU.64 R140, [R1+0x1160] ;  /* 0x00116000018c7983 */ /* 0x010f220000300a00 */
        /* <DEDUP_REMOVED lines=28> */
[----:B-1----:R-:W-:-:S05]  /*57500*/  IMAD.MOV.U32 R2, RZ, RZ, R133 ;  /* 0x000000ffff027224 */ /* 0x002fca00078e0085 */
[----:B------:R1:W-:Y:S04]  /*57510*/  STL [R1+0x1144], R2 ;  /* 0x0011440201007387 */ /* 0x0003e80000100800 */
[----:B--2---:R-:W-:Y:S04]  /*57520*/  STL [R1+0x1150], R134 ;  /* 0x0011508601007387 */ /* 0x004fe80000100800 */
[----:B------:R-:W2:Y:S01]  /*57530*/  LDL.LU.64 R128, [R1+0x11a0] ;  /* 0x0011a00001807983 */ /* 0x000ea20000300a00 */
[----:B-1----:R-:W-:-:S03]  /*57540*/  MOV R2, R135 ;  /* 0x0000008700027202 */ /* 0x002fc60000000f00 */
[----:B------:R-:W2:Y:S04]  /*57550*/  LDL.LU.64 R130, [R1+0x11a8] ;  /* 0x0011a80001827983 */ /* 0x000ea80000300a00 */
[----:B------:R1:W-:Y:S04]  /*57560*/  STL [R1+0x114c], R2 ;  /* 0x00114c0201007387 */ /* 0x0003e80000100800 */
[----:B---3--:R-:W-:Y:S04]  /*57570*/  STL [R1+0x1158], R150 ;  /* 0x0011589601007387 */ /* 0x008fe80000100800 */
[----:B------:R-:W3:Y:S01]  /*57580*/  LDL.LU.64 R132, [R1+0x11b0] ;  /* 0x0011b00001847983 */ /* 0x000ee20000300a00 */
[----:B-1----:R-:W-:-:S03]  /*57590*/  IMAD.MOV.U32 R2, RZ, RZ, R151 ;  /* 0x000000ffff027224 */ /* 0x002fc600078e0097 */
[----:B------:R-:W3:Y:S04]  /*575a0*/  LDL.LU.64 R134, [R1+0x11b8] ;  /* 0x0011b80001867983 */ /* 0x000ee80000300a00 */
[----:B------:R1:W-:Y:S04]  /*575b0*/  STL [R1+0x1154], R2 ;  /* 0x0011540201007387 */ /* 0x0003e80000100800 */
[----:B----4-:R4:W-:Y:S01]  /*575c0*/  STL [R1+0x1160], R140 ;  /* 0x0011608c01007387 */ /* 0x0109e20000100800 */
[----:B-1----:R-:W-:-:S03]  /*575d0*/  MOV R2, R141 ;  /* 0x0000008d00027202 */ /* 0x002fc60000000f00 */
[----:B------:R-:W3:Y:S04]  /*575e0*/  LDL.LU.64 R150, [R1+0x11c0] ;  /* 0x0011c00001967983 */ /* 0x000ee80000300a00 */
[----:B------:R-:W-:Y:S04]  /*575f0*/  STL [R1+0x1168], R136 ;  /* 0x0011688801007387 */ /* 0x000fe80000100800 */
[----:B------:R1:W-:Y:S04]  /*57600*/  STL [R1+0x115c], R2 ;  /* 0x00115c0201007387 */ /* 0x0003e80000100800 */
[----:B----4-:R-:W4:Y:S01]  /*57610*/  LDL.LU.64 R140, [R1+0x11c8] ;  /* 0x0011c800018c7983 */ /* 0x010f220000300a00 */
[----:B-1----:R-:W-:-:S03]  /*57620*/  IMAD.MOV.U32 R2, RZ, RZ, R137 ;  /* 0x000000ffff027224 */ /* 0x002fc600078e0089 */
[----:B------:R-:W-:Y:S04]  /*57630*/  STL [R1+0x1170], R142 ;  /* 0x0011708e01007387 */ /* 0x000fe80000100800 */
[----:B------:R1:W-:Y:S02]  /*57640*/  STL [R1+0x1164], R2 ;  /* 0x0011640201007387 */ /* 0x0003e40000100800 */
[----:B-1----:R-:W-:Y:S02]  /*57650*/  MOV R2, R143 ;  /* 0x0000008f00027202 */ /* 0x002fe40000000f00 */
[----:B------:R-:W4:Y:S04]  /*57660*/  LDL.LU.64 R142, [R1+0x11d0] ;  /* 0x0011d000018e7983 */ /* 0x000f280000300a00 */
[----:B------:R1:W-:Y:S04]  /*57670*/  STL [R1+0x116c], R2 ;  /* 0x00116c0201007387 */ /* 0x0003e80000100800 */
[----:B------:R-:W-:Y:S04]  /*57680*/  STL [R1+0x1178], R138 ;  /* 0x0011788a01007387 */ /* 0x000fe80000100800 */
[----:B------:R-:W4:Y:S01]  /*57690*/  LDL.LU.64 R136, [R1+0x11d8] ;  /* 0x0011d80001887983 */ /* 0x000f220000300a00 */
[----:B-1----:R-:W-:-:S05]  /*576a0*/  IMAD.MOV.U32 R2, RZ, RZ, R139 ;  /* 0x000000ffff027224 */ /* 0x002fca00078e008b */
[----:B------:R1:W-:Y:S04]  /*576b0*/  STL [R1+0x1174], R2 ;  /* 0x0011740201007387 */ /* 0x0003e80000100800 */
[----:B------:R1:W-:Y:S02]  /*576c0*/  STL [R1+0x1180], R144 ;  /* 0x0011809001007387 */ /* 0x0003e40000100800 */
[----:B-1----:R-:W-:Y:S02]  /*576d0*/  MOV R2, R145 ;  /* 0x0000009100027202 */ /* 0x002fe40000000f00 */
[----:B------:R-:W4:Y:S04]  /*576e0*/  LDL.LU.64 R144, [R1+0x11e0] ;  /* 0x0011e00001907983 */ /* 0x000f280000300a00 */
        /* <DEDUP_REMOVED lines=8> */
[----:B------:R-:W4:Y:S04]  /*57770*/  LDL.LU.64 R148, [R1+0x11f8] ;  /* 0x0011f80001947983 */ /* 0x000f280000300a00 */
[----:B------:R1:W-:Y:S04]  /*57780*/  STL [R1+0x118c], R2 ;  /* 0x00118c0201007387 */ /* 0x0003e80000100800 */
[----:B------:R-:W-:Y:S01]  /*57790*/  STL [R1+0x1198], R126 ;  /* 0x0011987e01007387 */ /* 0x000fe20000100800 */
[----:B-1----:R-:W-:-:S03]  /*577a0*/  IMAD.MOV.U32 R2, RZ, RZ, R127 ;  /* 0x000000ffff027224 */ /* 0x002fc600078e007f */
[----:B--2---:R-:W-:Y:S04]  /*577b0*/  STL [R1+0x11a0], R128 ;  /* 0x0011a08001007387 */ /* 0x004fe80000100800 */
[----:B------:R1:W-:Y:S04]  /*577c0*/  STL [R1+0x1194], R2 ;  /* 0x0011940201007387 */ /* 0x0003e80000100800 */
[----:B------:R-:W-:Y:S01]  /*577d0*/  STL [R1+0x11a8], R130 ;  /* 0x0011a88201007387 */ /* 0x000fe20000100800 */
[----:B-1----:R-:W-:-:S05]  /*577e0*/  MOV R2, R129 ;  /* 0x0000008100027202 */ /* 0x002fca0000000f00 */
[----:B------:R1:W-:Y:S02]  /*577f0*/  STL [R1+0x119c], R2 ;  /* 0x00119c0201007387 */ /* 0x0003e40000100800 */
[----:B-1----:R-:W-:Y:S02]  /*57800*/  IMAD.MOV.U32 R2, RZ, RZ, R131 ;  /* 0x000000ffff027224 */ /* 0x002fe400078e0083 */
[----:B---3--:R-:W-:Y:S04]  /*57810*/  STL [R1+0x11b0], R132 ;  /* 0x0011b08401007387 */ /* 0x008fe80000100800 */
[----:B------:R1:W-:Y:S04]  /*57820*/  STL [R1+0x11a4], R2 ;  /* 0x0011a40201007387 */ /* 0x0003e80000100800 */
[----:B------:R-:W-:Y:S01]  /*57830*/  STL [R1+0x11b8], R134 ;  /* 0x0011b88601007387 */ /* 0x000fe20000100800 */
[----:B-1----:R-:W-:-:S05]  /*57840*/  MOV R2, R133 ;  /* 0x0000008500027202 */ /* 0x002fca0000000f00 */
[----:B------:R1:W-:Y:S04]  /*57850*/  STL [R1+0x11ac], R2 ;  /* 0x0011ac0201007387 */ /* 0x0003e80000100800 */
[----:B------:R-:W-:Y:S01]  /*57860*/  STL [R1+0x11c0], R150 ;  /* 0x0011c09601007387 */ /* 0x000fe20000100800 */
[----:B-1----:R-:W-:-:S05]  /*57870*/  IMAD.MOV.U32 R2, RZ, RZ, R135 ;  /* 0x000000ffff027224 */ /* 0x002fca00078e0087 */
[----:B------:R1:W-:Y:S04]  /*57880*/  STL [R1+0x11b4], R2 ;  /* 0x0011b40201007387 */ /* 0x0003e80000100800 */
[----:B------:R-:W2:Y:S01]  /*57890*/  LDL.LU.64 R130, [R1+0x1218] ;  /* 0x0012180001827983 */ /* 0x000ea20000300a00 */
[----:B-1----:R-:W-:-:S03]  /*578a0*/  MOV R2, R151 ;  /* 0x0000009700027202 */ /* 0x002fc60000000f00 */
[----:B----4-:R-:W-:Y:S04]  /*578b0*/  STL [R1+0x11c8], R140 ;  /* 0x0011c88c01007387 */ /* 0x010fe80000100800 */
[----:B------:R1:W-:Y:S04]  /*578c0*/  STL [R1+0x11bc], R2 ;  /* 0x0011bc0201007387 */ /* 0x0003e80000100800 */
[----:B------:R-:W3:Y:S04]  /*578d0*/  LDL.LU.64 R150, [R1+0x1220] ;  /* 0x0012200001967983 */ /* 0x000ee80000300a00 */
[----:B------:R-:W4:Y:S01]  /*578e0*/  LDL.LU.64 R132, [R1+0x1228] ;  /* 0x0012280001847983 */ /* 0x000f220000300a00 */
[----:B-1----:R-:W-:-:S05]  /*578f0*/  IMAD.MOV.U32 R2, RZ, RZ, R141 ;  /* 0x000000ffff027224 */ /* 0x002fca00078e008d */
[----:B------:R1:W-:Y:S04]  /*57900*/  STL [R1+0x11c4], R2 ;  /* 0x0011c40201007387 */ /* 0x0003e80000100800 */
[----:B------:R1:W-:Y:S02]  /*57910*/  STL [R1+0x11d0], R142 ;  /* 0x0011d08e01007387 */ /* 0x0003e40000100800 */
[----:B-1----:R-:W-:Y:S02]  /*57920*/  MOV R2, R143 ;  /* 0x0000008f00027202 */ /* 0x002fe40000000f00 */
[----:B------:R-:W4:Y:S04]  /*57930*/  LDL.LU.64 R140, [R1+0x1230] ;  /* 0x00123000018c7983 */ /* 0x000f280000300a00 */
[----:B------:R1:W-:Y:S04]  /*57940*/  STL [R1+0x11cc], R2 ;  /* 0x0011cc0201007387 */ /* 0x0003e80000100800 */
[----:B------:R-:W-:Y:S04]  /*57950*/  STL [R1+0x11d8], R136 ;  /* 0x0011d88801007387 */ /* 0x000fe80000100800 */
[----:B------:R-:W4:Y:S01]  /*57960*/  LDL.LU.64 R142, [R1+0x1238] ;  /* 0x00123800018e7983 */ /* 0x000f220000300a00 */
[----:B-1----:R-:W-:-:S03]  /*57970*/  IMAD.MOV.U32 R2, RZ, RZ, R137 ;  /* 0x000000ffff027224 */ /* 0x002fc600078e0089 */
[----:B------:R-:W-:Y:S04]  /*57980*/  STL [R1+0x11e0], R144 ;  /* 0x0011e09001007387 */ /* 0x000fe80000100800 */
[----:B------:R1:W-:Y:S02]  /*57990*/  STL [R1+0x11d4], R2 ;  /* 0x0011d40201007387 */ /* 0x0003e40000100800 */
[----:B-1----:R-:W-:Y:S02]  /*579a0*/  MOV R2, R145 ;  /* 0x0000009100027202 */ /* 0x002fe40000000f00 */
[----:B------:R-:W-:Y:S04]  /*579b0*/  STL [R1+0x11e8], R138 ;  /* 0x0011e88a01007387 */ /* 0x000fe80000100800 */
[----:B------:R1:W-:Y:S04]  /*579c0*/  STL [R1+0x11dc], R2 ;  /* 0x0011dc0201007387 */ /* 0x0003e80000100800 */
[----:B------:R-:W4:Y:S01]  /*579d0*/  LDL.LU.64 R144, [R1+0x1248] ;  /* 0x0012480001907983 */ /* 0x000f220000300a00 */
[----:B-1----:R-:W-:-:S03]  /*579e0*/  IMAD.MOV.U32 R2, RZ, RZ, R139 ;  /* 0x000000ffff027224 */ /* 0x002fc600078e008b */
[----:B------:R-:W-:Y:S04]  /*579f0*/  STL [R1+0x11f0], R146 ;  /* 0x0011f09201007387 */ /* 0x000fe80000100800 */
[----:B------:R1:W-:Y:S04]  /*57a00*/  STL [R1+0x11e4], R2 ;  /* 0x0011e40201007387 */ /* 0x0003e80000100800 */
[----:B------:R-:W-:Y:S01]  /*57a10*/  STL [R1+0x11f8], R148 ;  /* 0x0011f89401007387 */ /* 0x000fe20000100800 */
[----:B-1----:R-:W-:-:S05]  /*57a20*/  MOV R2, R147 ;  /* 0x0000009300027202 */ /* 0x002fca0000000f00 */
[----:B------:R1:W-:Y:S04]  /*57a30*/  STL [R1+0x11ec], R2 ;  /* 0x0011ec0201007387 */ /* 0x0003e80000100800 */
[----:B------:R-:W-:Y:S01]  /*57a40*/  STL [R1+0x1200], R164 ;  /* 0x001200a401007387 */ /* 0x000fe20000100800 */
[----:B-1----:R-:W-:-:S05]  /*57a50*/  IMAD.MOV.U32 R2, RZ, RZ, R149 ;  /* 0x000000ffff027224 */ /* 0x002fca00078e0095 */
[----:B------:R1:W-:Y:S04]  /*57a60*/  STL [R1+0x11f4], R2 ;  /* 0x0011f40201007387 */ /* 0x0003e80000100800 */
[----:B------:R-:W4:Y:S04]  /*57a70*/  LDL.LU.64 R134, [R1+0x1258] ;  /* 0x0012580001867983 */ /* 0x000f280000300a00 */
[----:B------:R-:W-:Y:S04]  /*57a80*/  STL [R1+0x11fc], R165 ;  /* 0x0011fca501007387 */ /* 0x000fe80000100800 */
[----:B------:R-:W-:Y:S04]  /*57a90*/  STL [R1+0x1208], R190 ;  /* 0x001208be01007387 */ /* 0x000fe80000100800 */
[----:B------:R-:W4:Y:S04]  /*57aa0*/  LDL.LU.64 R146, [R1+0x1260] ;  /* 0x0012600001927983 */ /* 0x000f280000300a00 */
[----:B------:R-:W-:Y:S04]  /*57ab0*/  STL [R1+0x1204], R191 ;  /* 0x001204bf01007387 */ /* 0x000fe80000100800 */
[----:B------:R-:W4:Y:S04]  /*57ac0*/  LDL.LU.64 R136, [R1+0x1268] ;  /* 0x0012680001887983 */ /* 0x000f280000300a00 */
[----:B------:R-:W-:Y:S04]  /*57ad0*/  STL [R1+0x1210], R10 ;  /* 0x0012100a01007387 */ /* 0x000fe80000100800 */
[----:B------:R-:W-:Y:S04]  /*57ae0*/  STL [R1+0x120c], R11 ;  /* 0x00120c0b01007387 */ /* 0x000fe80000100800 */
[----:B------:R-:W4:Y:S04]  /*57af0*/  LDL.LU.64 R138, [R1+0x1270] ;  /* 0x00127000018a7983 */ /* 0x000f280000300a00 */
[----:B--2---:R-:W-:Y:S04]  /*57b00*/  STL [R1+0x1218], R130 ;  /* 0x0012188201007387 */ /* 0x004fe80000100800 */
[----:B------:R-:W2:Y:S01]  /*57b10*/  LDL.LU.64 R148, [R1+0x1278] ;  /* 0x0012780001947983 */ /* 0x000ea20000300a00 */
[----:B-1----:R-:W-:-:S03]  /*57b20*/  MOV R2, R131 ;  /* 0x0000008300027202 */ /* 0x002fc60000000f00 */
[----:B---3--:R-:W-:Y:S04]  /*57b30*/  STL [R1+0x1220], R150 ;  /* 0x0012209601007387 */ /* 0x008fe80000100800 */
[----:B------:R1:W-:Y:S04]  /*57b40*/  STL [R1+0x1214], R2 ;  /* 0x0012140201007387 */ /* 0x0003e80000100800 */
[----:B----4-:R-:W-:Y:S01]  /*57b50*/  STL [R1+0x1228], R132 ;  /* 0x0012288401007387 */ /* 0x010fe20000100800 */
[----:B-1----:R-:W-:-:S05]  /*57b60*/  IMAD.MOV.U32 R2, RZ, RZ, R151 ;  /* 0x000000ffff027224 */ /* 0x002fca00078e0097 */
[----:B------:R1:W-:Y:S04]  /*57b70*/  STL [R1+0x121c], R2 ;  /* 0x00121c0201007387 */ /* 0x0003e80000100800 */
[----:B------:R-:W3:Y:S01]  /*57b80*/  LDL.LU.64 R150, [R1+0x1288] ;  /* 0x0012880001967983 */ /* 0x000ee20000300a00 */
[----:B-1----:R-:W-:-:S03]  /*57b90*/  MOV R2, R133 ;  /* 0x0000008500027202 */ /* 0x002fc60000000f00 */
[----:B------:R-:W-:Y:S04]  /*57ba0*/  STL [R1+0x1230], R140 ;  /* 0x0012308c01007387 */ /* 0x000fe80000100800 */
[----:B------:R1:W-:Y:S04]  /*57bb0*/  STL [R1+0x1224], R2 ;  /* 0x0012240201007387 */ /* 0x0003e80000100800 */
[----:B------:R-:W-:Y:S01]  /*57bc0*/  STL [R1+0x1238], R142 ;  /* 0x0012388e01007387 */ /* 0x000fe20000100800 */
[----:B-1----:R-:W-:-:S05]  /*57bd0*/  IMAD.MOV.U32 R2, RZ, RZ, R141 ;  /* 0x000000ffff027224 */ /* 0x002fca00078e008d */
[----:B------:R1:W-:Y:S04]  /*57be0*/  STL [R1+0x122c], R2 ;  /* 0x00122c0201007387 */ /* 0x0003e80000100800 */
[----:B------:R-:W-:Y:S01]  /*57bf0*/  STL [R1+0x1240], R166 ;  /* 0x001240a601007387 */ /* 0x000fe20000100800 */
[----:B-1----:R-:W-:-:S05]  /*57c00*/  MOV R2, R143 ;  /* 0x0000008f00027202 */ /* 0x002fca0000000f00 */
[----:B------:R1:W-:Y:S04]  /*57c10*/  STL [R1+0x1234], R2 ;  /* 0x0012340201007387 */ /* 0x0003e80000100800 */
[----:B------:R-:W4:Y:S04]  /*57c20*/  LDL.LU.64 R130, [R1+0x1298] ;  /* 0x0012980001827983 */ /* 0x000f280000300a00 */
[----:B------:R-:W-:Y:S04]  /*57c30*/  STL [R1+0x123c], R167 ;  /* 0x00123ca701007387 */ /* 0x000fe80000100800 */
[----:B------:R-:W-:Y:S04]  /*57c40*/  STL [R1+0x1248], R144 ;  /* 0x0012489001007387 */ /* 0x000fe80000100800 */
[----:B------:R-:W4:Y:S01]  /*57c50*/  LDL.LU.64 R132, [R1+0x12a0] ;  /* 0x0012a00001847983 */ /* 0x000f220000300a00 */
[----:B-1----:R-:W-:-:S03]  /*57c60*/  IMAD.MOV.U32 R2, RZ, RZ, R145 ;  /* 0x000000ffff027224 */ /* 0x002fc600078e0091 */
[----:B------:R-:W4:Y:S04]  /*57c70*/  LDL.LU.64 R140, [R1+0x12a8] ;  /* 0x0012a800018c7983 */ /* 0x000f280000300a00 */
[----:B------:R1:W-:Y:S04]  /*57c80*/  STL [R1+0x1244], R2 ;  /* 0x0012440201007387 */ /* 0x0003e80000100800 */
[----:B------:R-:W-:Y:S04]  /*57c90*/  STL [R1+0x1250], R12 ;  /* 0x0012500c01007387 */ /* 0x000fe80000100800 */
[----:B------:R-:W-:Y:S04]  /*57ca0*/  STL [R1+0x124c], R13 ;  /* 0x00124c0d01007387 */ /* 0x000fe80000100800 */
[----:B------:R-:W4:Y:S04]  /*57cb0*/  LDL.LU.64 R142, [R1+0x12b0] ;  /* 0x0012b000018e7983 */ /* 0x000f280000300a00 */
[----:B------:R-:W-:Y:S01]  /*57cc0*/  STL [R1+0x1258], R134 ;  /* 0x0012588601007387 */ /* 0x000fe20000100800 */
[----:B-1----:R-:W-:-:S03]  /*57cd0*/  MOV R2, R135 ;  /* 0x0000008700027202 */ /* 0x002fc60000000f00 */
[----:B------:R-:W4:Y:S04]  /*57ce0*/  LDL.LU.64 R144, [R1+0x12b8] ;  /* 0x0012b80001907983 */ /* 0x000f280000300a00 */
[----:B------:R-:W-:Y:S04]  /*57cf0*/  STL [R1+0x1260], R146 ;  /* 0x0012609201007387 */ /* 0x000fe80000100800 */
[----:B------:R1:W-:Y:S04]  /*57d00*/  STL [R1+0x1254], R2 ;  /* 0x0012540201007387 */ /* 0x0003e80000100800 */
[----:B------:R-:W-:Y:S01]  /*57d10*/  STL [R1+0x1268], R136 ;  /* 0x0012688801007387 */ /* 0x000fe20000100800 */
[----:B-1----:R-:W-:-:S05]  /*57d20*/  IMAD.MOV.U32 R2, RZ, RZ, R147 ;  /* 0x000000ffff027224 */ /* 0x002fca00078e0093 */
[----:B------:R1:W-:Y:S04]  /*57d30*/  STL [R1+0x125c], R2 ;  /* 0x00125c0201007387 */ /* 0x0003e80000100800 */
[----:B------:R-:W4:Y:S01]  /*57d40*/  LDL.LU.64 R146, [R1+0x12c8] ;  /* 0x0012c80001927983 */ /* 0x000f220000300a00 */
[----:B-1----:R-:W-:-:S03]  /*57d50*/  MOV R2, R137 ;  /* 0x0000008900027202 */ /* 0x002fc60000000f00 */
[----:B------:R-:W-:Y:S04]  /*57d60*/  STL [R1+0x1270], R138 ;  /* 0x0012708a01007387 */ /* 0x000fe80000100800 */
[----:B------:R1:W-:Y:S02]  /*57d70*/  STL [R1+0x1264], R2 ;  /* 0x0012640201007387 */ /* 0x0003e40000100800 */
[----:B-1----:R-:W-:Y:S02]  /*57d80*/  IMAD.MOV.U32 R2, RZ, RZ, R139 ;  /* 0x000000ffff027224 */ /* 0x002fe400078e008b */
[----:B--2---:R-:W-:Y:S04]  /*57d90*/  STL [R1+0x1278], R148 ;  /* 0x0012789401007387 */ /* 0x004fe80000100800 */
[----:B------:R1:W-:Y:S04]  /*57da0*/  STL [R1+0x126c], R2 ;  /* 0x00126c0201007387 */ /* 0x0003e80000100800 */
[----:B------:R-:W-:Y:S01]  /*57db0*/  STL [R1+0x1280], R168 ;  /* 0x001280a801007387 */ /* 0x000fe20000100800 */
[----:B-1----:R-:W-:-:S05]  /*57dc0*/  MOV R2, R149 ;  /* 0x0000009500027202 */ /* 0x002fca0000000f00 */
[----:B------:R1:W-:Y:S04]  /*57dd0*/  STL [R1+0x1274], R2 ;  /* 0x0012740201007387 */ /* 0x0003e80000100800 */
[----:B------:R-:W2:Y:S04]  /*57de0*/  LDL.LU.64 R134, [R1+0x12d8] ;  /* 0x0012d80001867983 */ /* 0x000ea80000300a00 */
[----:B------:R-:W-:Y:S04]  /*57df0*/  STL [R1+0x127c], R169 ;  /* 0x00127ca901007387 */ /* 0x000fe80000100800 */
[----:B---3--:R3:W-:Y:S04]  /*57e00*/  STL [R1+0x1288], R150 ;  /* 0x0012889601007387 */ /* 0x0087e80000100800 */
[----:B------:R-:W2:Y:S04]  /*57e10*/  LDL.LU.64 R136, [R1+0x12e0] ;  /* 0x0012e00001887983 */ /* 0x000ea80000300a00 */
[----:B------:R-:W2:Y:S01]  /*57e20*/  LDL.LU.64 R148, [R1+0x12e8] ;  /* 0x0012e80001947983 */ /* 0x000ea20000300a00 */
[----:B-1----:R-:W-:-:S05]  /*57e30*/  IMAD.MOV.U32 R2, RZ, RZ, R151 ;  /* 0x000000ffff027224 */ /* 0x002fca00078e0097 */
[----:B------:R1:W-:Y:S04]  /*57e40*/  STL [R1+0x1284], R2 ;  /* 0x0012840201007387 */ /* 0x0003e80000100800 */
[----:B------:R-:W-:Y:S04]  /*57e50*/  STL [R1+0x1290], R14 ;  /* 0x0012900e01007387 */ /* 0x000fe80000100800 */
[----:B------:R-:W-:Y:S04]  /*57e60*/  STL [R1+0x128c], R15 ;  /* 0x00128c0f01007387 */ /* 0x000fe80000100800 */
[----:B------:R-:W2:Y:S04]  /*57e70*/  LDL.LU.64 R138, [R1+0x12f0] ;  /* 0x0012f000018a7983 */ /* 0x000ea80000300a00 */
[----:B----4-:R-:W-:Y:S04]  /*57e80*/  STL [R1+0x1298], R130 ;  /* 0x0012988201007387 */ /* 0x010fe80000100800 */
[----:B---3--:R-:W3:Y:S01]  /*57e90*/  LDL.LU.64 R150, [R1+0x12f8] ;  /* 0x0012f80001967983 */ /* 0x008ee20000300a00 */
[----:B-1----:R-:W-:-:S03]  /*57ea0*/  MOV R2, R131 ;  /* 0x0000008300027202 */ /* 0x002fc60000000f00 */
[----:B------:R-:W-:Y:S04]  /*57eb0*/  STL [R1+0x12a0], R132 ;  /* 0x0012a08401007387 */ /* 0x000fe80000100800 */
[----:B------:R1:W-:Y:S04]  /*57ec0*/  STL [R1+0x1294], R2 ;  /* 0x0012940201007387 */ /* 0x0003e80000100800 */
[----:B------:R-:W-:Y:S01]  /*57ed0*/  STL [R1+0x12a8], R140 ;  /* 0x0012a88c01007387 */ /* 0x000fe20000100800 */
[----:B-1----:R-:W-:-:S05]  /*57ee0*/  IMAD.MOV.U32 R2, RZ, RZ, R133 ;  /* 0x000000ffff027224 */ /* 0x002fca00078e0085 */
[----:B------:R1:W-:Y:S02]  /*57ef0*/  STL [R1+0x129c], R2 ;  /* 0x00129c0201007387 */ /* 0x0003e40000100800 */
[----:B-1----:R-:W-:Y:S02]  /*57f00*/  MOV R2, R141 ;  /* 0x0000008d00027202 */ /* 0x002fe40000000f00 */
[----:B------:R-:W4:Y:S04]  /*57f10*/  LDL.LU.64 R140, [R1+0x1308] ;  /* 0x00130800018c7983 */ /* 0x000f280000300a00 */
[----:B------:R1:W-:Y:S04]  /*57f20*/  STL [R1+0x12a4], R2 ;  /* 0x0012a40201007387 */ /* 0x0003e80000100800 */
[----:B------:R-:W-:Y:S01]  /*57f30*/  STL [R1+0x12b0], R142 ;  /* 0x0012b08e01007387 */ /* 0x000fe20000100800 */
[----:B-1----:R-:W-:-:S03]  /*57f40*/  IMAD.MOV.U32 R2, RZ, RZ, R143 ;  /* 0x000000ffff027224 */ /* 0x002fc600078e008f */
[----:B------:R-:W-:Y:S04]  /*57f50*/  STL [R1+0x12b8], R144 ;  /* 0x0012b89001007387 */ /* 0x000fe80000100800 */
[----:B------:R1:W-:Y:S04]  /*57f60*/  STL [R1+0x12ac], R2 ;  /* 0x0012ac0201007387 */ /* 0x0003e80000100800 */
[----:B------:R-:W-:Y:S01]  /*57f70*/  STL [R1+0x12c0], R170 ;  /* 0x0012c0aa01007387 */ /* 0x000fe20000100800 */
[----:B-1----:R-:W-:-:S05]  /*57f80*/  MOV R2, R145 ;  /* 0x0000009100027202 */ /* 0x002fca0000000f00 */
[----:B------:R1:W-:Y:S04]  /*57f90*/  STL [R1+0x12b4], R2 ;  /* 0x0012b40201007387 */ /* 0x0003e80000100800 */
[----:B------:R-:W-:Y:S04]  /*57fa0*/  STL [R1+0x12bc], R171 ;  /* 0x0012bcab01007387 */ /* 0x000fe80000100800 */
[----:B------:R-:W4:Y:S04]  /*57fb0*/  LDL.LU.64 R130, [R1+0x1318] ;  /* 0x0013180001827983 */ /* 0x000f280000300a00 */
[----:B------:R2:W-:Y:S04]  /*57fc0*/  STL [R1+0x12c8], R146 ;  /* 0x0012c89201007387 */ /* 0x0005e80000100800 */
[----:B------:R-:W4:Y:S01]  /*57fd0*/  LDL.LU.64 R132, [R1+0x1320] ;  /* 0x0013200001847983 */ /* 0x000f220000300a00 */
[----:B-1----:R-:W-:-:S03]  /*57fe0*/  IMAD.MOV.U32 R2, RZ, RZ, R147 ;  /* 0x000000ffff027224 */ /* 0x002fc600078e0093 */
[----:B------:R-:W4:Y:S04]  /*57ff0*/  LDL.LU.64 R142, [R1+0x1328] ;  /* 0x00132800018e7983 */ /* 0x000f280000300a00 */
[----:B------:R1:W-:Y:S04]  /*58000*/  STL [R1+0x12c4], R2 ;  /* 0x0012c40201007387 */ /* 0x0003e80000100800 */
[----:B------:R-:W-:Y:S04]  /*58010*/  STL [R1+0x12d0], R16 ;  /* 0x0012d01001007387 */ /* 0x000fe80000100800 */
[----:B------:R-:W-:Y:S04]  /*58020*/  STL [R1+0x12cc], R17 ;  /* 0x0012cc1101007387 */ /* 0x000fe80000100800 */
[----:B------:R-:W4:Y:S04]  /*58030*/  LDL.LU.64 R144, [R1+0x1330] ;  /* 0x0013300001907983 */ /* 0x000f280000300a00 */
[----:B--2---:R-:W-:Y:S04]  /*58040*/  STL [R1+0x12d8], R134 ;  /* 0x0012d88601007387 */ /* 0x004fe80000100800 */
[----:B------:R-:W2:Y:S01]  /*58050*/  LDL.LU.64 R146, [R1+0x1338] ;  /* 0x0013380001927983 */ /* 0x000ea20000300a00 */
[----:B-1----:R-:W-:-:S03]  /*58060*/  MOV R2, R135 ;  /* 0x0000008700027202 */ /* 0x002fc60000000f00 */
[----:B------:R-:W-:Y:S04]  /*58070*/  STL [R1+0x12e0], R136 ;  /* 0x0012e08801007387 */ /* 0x000fe80000100800 */
[----:B------:R1:W-:Y:S04]  /*58080*/  STL [R1+0x12d4], R2 ;  /* 0x0012d40201007387 */ /* 0x0003e80000100800 */
[----:B------:R-:W-:Y:S01]  /*58090*/  STL [R1+0x12e8], R148 ;  /* 0x0012e89401007387 */ /* 0x000fe20000100800 */
[----:B-1----:R-:W-:-:S05]  /*580a0*/  IMAD.MOV.U32 R2, RZ, RZ, R137 ;  /* 0x000000ffff027224 */ /* 0x002fca00078e0089 */
[----:B------:R1:W-:Y:S02]  /*580b0*/  STL [R1+0x12dc], R2 ;  /* 0x0012dc0201007387 */ /* 0x0003e40000100800 */
[----:B-1----:R-:W-:Y:S02]  /*580c0*/  MOV R2, R149 ;  /* 0x0000009500027202 */ /* 0x002fe40000000f00 */
[----:B------:R-:W2:Y:S04]  /*580d0*/  LDL.LU.64 R148, [R1+0x1348] ;  /* 0x0013480001947983 */ /* 0x000ea80000300a00 */
[----:B------:R1:W-:Y:S04]  /*580e0*/  STL [R1+0x12e4], R2 ;  /* 0x0012e40201007387 */ /* 0x0003e80000100800 */
[----:B------:R-:W-:Y:S01]  /*580f0*/  STL [R1+0x12f0], R138 ;  /* 0x0012f08a01007387 */ /* 0x000fe20000100800 */
[----:B-1----:R-:W-:-:S03]  /*58100*/  IMAD.MOV.U32 R2, RZ, RZ, R139 ;  /* 0x000000ffff027224 */ /* 0x002fc600078e008b */
[----:B---3--:R-:W-:Y:S04]  /*58110*/  STL [R1+0x12f8], R150 ;  /* 0x0012f89601007387 */ /* 0x008fe80000100800 */
[----:B------:R1:W-:Y:S02]  /*58120*/  STL [R1+0x12ec], R2 ;  /* 0x0012ec0201007387 */ /* 0x0003e40000100800 */
[----:B-1----:R-:W-:Y:S02]  /*58130*/  MOV R2, R151 ;  /* 0x0000009700027202 */ /* 0x002fe40000000f00 */
[----:B------:R-:W3:Y:S04]  /*58140*/  LDL.LU.64 R150, [R1+0x1358] ;  /* 0x0013580001967983 */ /* 0x000ee80000300a00 */
[----:B------:R1:W-:Y:S04]  /*58150*/  STL [R1+0x12f4], R2 ;  /* 0x0012f40201007387 */ /* 0x0003e80000100800 */
[----:B------:R-:W-:Y:S04]  /*58160*/  STL [R1+0x1300], R172 ;  /* 0x001300ac01007387 */ /* 0x000fe80000100800 */
[----:B------:R-:W-:Y:S04]  /*58170*/  STL [R1+0x12fc], R173 ;  /* 0x0012fcad01007387 */ /* 0x000fe80000100800 */
[----:B------:R-:W3:Y:S04]  /*58180*/  LDL.LU.64 R134, [R1+0x1360] ;  /* 0x0013600001867983 */ /* 0x000ee80000300a00 */
[----:B----4-:R4:W-:Y:S04]  /*58190*/  STL [R1+0x1308], R140 ;  /* 0x0013088c01007387 */ /* 0x0109e80000100800 */
[----:B------:R-:W3:Y:S01]  /*581a0*/  LDL.LU.64 R136, [R1+0x1368] ;  /* 0x0013680001887983 */ /* 0x000ee20000300a00 */
[----:B-1----:R-:W-:-:S03]  /*581b0*/  IMAD.MOV.U32 R2, RZ, RZ, R141 ;  /* 0x000000ffff027224 */ /* 0x002fc600078e008d */
[----:B------:R-:W3:Y:S04]  /*581c0*/  LDL.LU.64 R138, [R1+0x1370] ;  /* 0x00137000018a7983 */ /* 0x000ee80000300a00 */
[----:B------:R1:W-:Y:S04]  /*581d0*/  STL [R1+0x1304], R2 ;  /* 0x0013040201007387 */ /* 0x0003e80000100800 */
[----:B------:R-:W-:Y:S04]  /*581e0*/  STL [R1+0x1310], R18 ;  /* 0x0013101201007387 */ /* 0x000fe80000100800 */
[----:B----4-:R-:W4:Y:S04]  /*581f0*/  LDL.LU.64 R140, [R1+0x1378] ;  /* 0x00137800018c7983 */ /* 0x010f280000300a00 */
[----:B------:R-:W-:Y:S01]  /*58200*/  STL [R1+0x130c], R19 ;  /* 0x00130c1301007387 */ /* 0x000fe20000100800 */
[----:B-1----:R-:W-:-:S03]  /*58210*/  MOV R2, R131 ;  /* 0x0000008300027202 */ /* 0x002fc60000000f00 */
[----:B------:R-:W-:Y:S04]  /*58220*/  STL [R1+0x1318], R130 ;  /* 0x0013188201007387 */ /* 0x000fe80000100800 */
        /* <DEDUP_REMOVED lines=14> */
[----:B------:R1:W-:Y:S04]  /*58310*/  STL [R1+0x1334], R2 ;  /* 0x0013340201007387 */ /* 0x0003e80000100800 */
[----:B------:R-:W2:Y:S04]  /*58320*/  LDL.LU.64 R144, [R1+0x1398] ;  /* 0x0013980001907983 */ /* 0x000ea80000300a00 */
[----:B------:R-:W-:Y:S04]  /*58330*/  STL [R1+0x133c], R175 ;  /* 0x00133caf01007387 */ /* 0x000fe80000100800 */
[----:B------:R-:W2:Y:S01]  /*58340*/  LDL.LU.64 R146, [R1+0x13a0] ;  /* 0x0013a00001927983 */ /* 0x000ea20000300a00 */
[----:B-1----:R-:W-:-:S03]  /*58350*/  IMAD.MOV.U32 R2, RZ, RZ, R149 ;  /* 0x000000ffff027224 */ /* 0x002fc600078e0095 */
[----:B------:R1:W-:Y:S04]  /*58360*/  STL [R1+0x1348], R148 ;  /* 0x0013489401007387 */ /* 0x0003e80000100800 */
[----:B------:R-:W-:Y:S04]  /*58370*/  STL [R1+0x1350], R20 ;  /* 0x0013501401007387 */ /* 0x000fe80000100800 */
[----:B------:R3:W-:Y:S04]  /*58380*/  STL [R1+0x1344], R2 ;  /* 0x0013440201007387 */ /* 0x0007e80000100800 */
[----:B-1----:R-:W2:Y:S04]  /*58390*/  LDL.LU.64 R148, [R1+0x13a8] ;  /* 0x0013a80001947983 */ /* 0x002ea80000300a00 */
[----:B------:R-:W-:Y:S04]  /*583a0*/  STL [R1+0x134c], R21 ;  /* 0x00134c1501007387 */ /* 0x000fe80000100800 */
[----:B---3--:R1:W-:Y:S01]  /*583b0*/  STL [R1+0x1358], R150 ;  /* 0x0013589601007387 */ /* 0x0083e20000100800 */
[----:B------:R-:W-:-:S03]  /*583c0*/  MOV R2, R151 ;  /* 0x0000009700027202 */ /* 0x000fc60000000f00 */
[----:B-1----:R-:W3:Y:S04]  /*583d0*/  LDL.LU.64 R150, [R1+0x13b0] ;  /* 0x0013b00001967983 */ /* 0x002ee80000300a00 */
        /* <DEDUP_REMOVED lines=8> */
[----:B----4-:R-:W-:Y:S01]  /*58460*/  STL [R1+0x1378], R140 ;  /* 0x0013788c01007387 */ /* 0x010fe20000100800 */
[----:B-1----:R-:W-:-:S05]  /*58470*/  IMAD.MOV.U32 R2, RZ, RZ, R139 ;  /* 0x000000ffff027224 */ /* 0x002fca00078e008b */
[----:B------:R1:W-:Y:S04]  /*58480*/  STL [R1+0x136c], R2 ;  /* 0x00136c0201007387 */ /* 0x0003e80000100800 */
[----:B------:R-:W4:Y:S04]  /*58490*/  LDL.LU.64 R128, [R1+0x13c8] ;  /* 0x0013c80001807983 */ /* 0x000f280000300a00 */
[----:B------:R-:W4:Y:S01]  /*584a0*/  LDL.LU.64 R130, [R1+0x13d0] ;  /* 0x0013d00001827983 */ /* 0x000f220000300a00 */
[----:B-1----:R-:W-:-:S05]  /*584b0*/  MOV R2, R141 ;  /* 0x0000008d00027202 */ /* 0x002fca0000000f00 */
[----:B------:R1:W-:Y:S04]  /*584c0*/  STL [R1+0x1374], R2 ;  /* 0x0013740201007387 */ /* 0x0003e80000100800 */
[----:B------:R-:W-:Y:S04]  /*584d0*/  STL [R1+0x1380], R176 ;  /* 0x001380b001007387 */ /* 0x000fe80000100800 */
[----:B------:R-:W4:Y:S04]  /*584e0*/  LDL.LU.64 R132, [R1+0x13d8] ;  /* 0x0013d80001847983 */ /* 0x000f280000300a00 */
[----:B------:R-:W-:Y:S04]  /*584f0*/  STL [R1+0x137c], R177 ;  /* 0x00137cb101007387 */ /* 0x000fe80000100800 */
[----:B------:R-:W4:Y:S04]  /*58500*/  LDL.LU.64 R134, [R1+0x13e0] ;  /* 0x0013e00001867983 */ /* 0x000f280000300a00 */
[----:B------:R-:W-:Y:S01]  /*58510*/  STL [R1+0x1388], R142 ;  /* 0x0013888e01007387 */ /* 0x000fe20000100800 */
[----:B-1----:R-:W-:-:S03]  /*58520*/  IMAD.MOV.U32 R2, RZ, RZ, R143 ;  /* 0x000000ffff027224 */ /* 0x002fc600078e008f */
[----:B------:R-:W4:Y:S04]  /*58530*/  LDL.LU.64 R136, [R1+0x13e8] ;  /* 0x0013e80001887983 */ /* 0x000f280000300a00 */
[----:B------:R-:W4:Y:S04]  /*58540*/  LDL.LU.64 R138, [R1+0x13f0] ;  /* 0x0013f000018a7983 */ /* 0x000f280000300a00 */
[----:B------:R2:W-:Y:S04]  /*58550*/  STL [R1+0x1384], R2 ;  /* 0x0013840201007387 */ /* 0x0005e80000100800 */
[----:B------:R-:W-:Y:S04]  /*58560*/  STL [R1+0x1390], R22 ;  /* 0x0013901601007387 */ /* 0x000fe80000100800 */
[----:B------:R-:W-:Y:S01]  /*58570*/  STL [R1+0x138c], R23 ;  /* 0x00138c1701007387 */ /* 0x000fe20000100800 */
[----:B--2---:R-:W-:-:S03]  /*58580*/  MOV R2, R145 ;  /* 0x0000009100027202 */ /* 0x004fc60000000f00 */
[----:B------:R-:W-:Y:S04]  /*58590*/  STL [R1+0x1398], R144 ;  /* 0x0013989001007387 */ /* 0x000fe80000100800 */
[----:B------:R-:W-:Y:S04]  /*585a0*/  STL [R1+0x13a0], R146 ;  /* 0x0013a09201007387 */ /* 0x000fe80000100800 */
[----:B------:R1:W-:Y:S04]  /*585b0*/  STL [R1+0x1394], R2 ;  /* 0x0013940201007387 */ /* 0x0003e80000100800 */
[----:B------:R-:W2:Y:S04]  /*585c0*/  LDL.LU.64 R140, [R1+0x1408] ;  /* 0x00140800018c7983 */ /* 0x000ea80000300a00 */
[----:B------:R-:W2:Y:S01]  /*585d0*/  LDL.LU.64 R142, [R1+0x1410] ;  /* 0x00141000018e7983 */ /* 0x000ea20000300a00 */
[----:B-1----:R-:W-:-:S05]  /*585e0*/  IMAD.MOV.U32 R2, RZ, RZ, R147 ;  /* 0x000000ffff027224 */ /* 0x002fca00078e0093 */
[----:B------:R1:W-:Y:S04]  /*585f0*/  STL [R1+0x139c], R2 ;  /* 0x00139c0201007387 */ /* 0x0003e80000100800 */
[----:B------:R3:W-:Y:S04]  /*58600*/  STL [R1+0x13a8], R148 ;  /* 0x0013a89401007387 */ /* 0x0007e80000100800 */
[----:B------:R-:W2:Y:S01]  /*58610*/  LDL.LU.64 R144, [R1+0x1418] ;  /* 0x0014180001907983 */ /* 0x000ea20000300a00 */
[----:B-1----:R-:W-:-:S03]  /*58620*/  MOV R2, R149 ;  /* 0x0000009500027202 */ /* 0x002fc60000000f00 */
[----:B------:R-:W2:Y:S04]  /*58630*/  LDL.LU.64 R146, [R1+0x1420] ;  /* 0x0014200001927983 */ /* 0x000ea80000300a00 */
[----:B------:R1:W-:Y:S04]  /*58640*/  STL [R1+0x13a4], R2 ;  /* 0x0013a40201007387 */ /* 0x0003e80000100800 */
[----:B---3--:R3:W-:Y:S04]  /*58650*/  STL [R1+0x13b0], R150 ;  /* 0x0013b09601007387 */ /* 0x0087e80000100800 */
[----:B------:R-:W2:Y:S01]  /*58660*/  LDL.LU.64 R148, [R1+0x1428] ;  /* 0x0014280001947983 */ /* 0x000ea20000300a00 */
[----:B-1----:R-:W-:-:S03]  /*58670*/  IMAD.MOV.U32 R2, RZ, RZ, R151 ;  /* 0x000000ffff027224 */ /* 0x002fc600078e0097 */
[----:B---3--:R-:W3:Y:S04]  /*58680*/  LDL.LU.64 R150, [R1+0x1430] ;  /* 0x0014300001967983 */ /* 0x008ee80000300a00 */
[----:B------:R4:W-:Y:S04]  /*58690*/  STL [R1+0x13ac], R2 ;  /* 0x0013ac0201007387 */ /* 0x0009e80000100800 */
[----:B------:R-:W-:Y:S04]  /*586a0*/  STL [R1+0x13b8], R152 ;  /* 0x0013b89801007387 */ /* 0x000fe80000100800 */
[----:B------:R-:W-:Y:S04]  /*586b0*/  STL [R1+0x13b4], R153 ;  /* 0x0013b49901007387 */ /* 0x000fe80000100800 */
[----:B------:R-:W-:Y:S04]  /*586c0*/  STL [R1+0x13c0], R178 ;  /* 0x0013c0b201007387 */ /* 0x000fe80000100800 */
[----:B------:R-:W-:Y:S01]  /*586d0*/  STL [R1+0x13bc], R179 ;  /* 0x0013bcb301007387 */ /* 0x000fe20000100800 */
[----:B----4-:R-:W-:-:S03]  /*586e0*/  MOV R2, R129 ;  /* 0x0000008100027202 */ /* 0x010fc60000000f00 */
[----:B------:R-:W-:Y:S04]  /*586f0*/  STL [R1+0x13c8], R128 ;  /* 0x0013c88001007387 */ /* 0x000fe80000100800 */
[----:B------:R-:W-:Y:S04]  /*58700*/  STL [R1+0x13d0], R130 ;  /* 0x0013d08201007387 */ /* 0x000fe80000100800 */
[----:B------:R1:W-:Y:S02]  /*58710*/  STL [R1+0x13c4], R2 ;  /* 0x0013c40201007387 */ /* 0x0003e40000100800 */
[----:B-1----:R-:W-:-:S02]  /*58720*/  IMAD.MOV.U32 R2, RZ, RZ, R131 ;  /* 0x000000ffff027224 */ /* 0x002fc400078e0083 */
[----:B------:R-:W-:Y:S04]  /*58730*/  STL [R1+0x13d8], R132 ;  /* 0x0013d88401007387 */ /* 0x000fe80000100800 */
[----:B------:R1:W-:Y:S04]  /*58740*/  STL [R1+0x13cc], R2 ;  /* 0x0013cc0201007387 */ /* 0x0003e80000100800 */
[----:B------:R-:W-:Y:S01]  /*58750*/  STL [R1+0x13e0], R134 ;  /* 0x0013e08601007387 */ /* 0x000fe20000100800 */
[----:B-1----:R-:W-:-:S05]  /*58760*/  MOV R2, R133 ;  /* 0x0000008500027202 */ /* 0x002fca0000000f00 */
[----:B------:R1:W-:Y:S02]  /*58770*/  STL [R1+0x13d4], R2 ;  /* 0x0013d40201007387 */ /* 0x0003e40000100800 */
[----:B-1----:R-:W-:Y:S02]  /*58780*/  IMAD.MOV.U32 R2, RZ, RZ, R135 ;  /* 0x000000ffff027224 */ /* 0x002fe400078e0087 */
        /* <DEDUP_REMOVED lines=8> */
[----:B------:R-:W-:Y:S04]  /*58810*/  STL [R1+0x13f4], R155 ;  /* 0x0013f49b01007387 */ /* 0x000fe80000100800 */
[----:B------:R-:W-:Y:S04]  /*58820*/  STL [R1+0x1400], R180 ;  /* 0x001400b401007387 */ /* 0x000fe80000100800 */
[----:B------:R-:W-:Y:S01]  /*58830*/  STL [R1+0x13fc], R181 ;  /* 0x0013fcb501007387 */ /* 0x000fe20000100800 */
[----:B--2---:R-:W-:-:S03]  /*58840*/  MOV R2, R141 ;  /* 0x0000008d00027202 */ /* 0x004fc60000000f00 */
        /* <DEDUP_REMOVED lines=12> */
[----:B---3--:R-:W-:Y:S01]  /*58910*/  STL [R1+0x1430], R150 ;  /* 0x0014309601007387 */ /* 0x008fe20000100800 */
[----:B-1----:R-:W-:-:S05]  /*58920*/  MOV R2, R149 ;  /* 0x0000009500027202 */ /* 0x002fca0000000f00 */
[----:B------:R1:W-:Y:S04]  /*58930*/  STL [R1+0x1424], R2 ;  /* 0x0014240201007387 */ /* 0x0003e80000100800 */
[----:B------:R-:W-:Y:S01]  /*58940*/  STL [R1+0x1438], R156 ;  /* 0x0014389c01007387 */ /* 0x000fe20000100800 */
[----:B-1----:R-:W-:-:S05]  /*58950*/  IMAD.MOV.U32 R2, RZ, RZ, R151 ;  /* 0x000000ffff027224 */ /* 0x002fca00078e0097 */
[----:B------:R-:W-:Y:S04]  /*58960*/  STL [R1+0x142c], R2 ;  /* 0x00142c0201007387 */ /* 0x000fe80000100800 */
[----:B------:R1:W-:Y:S04]  /*58970*/  STL [R1+0x1434], R157 ;  /* 0x0014349d01007387 */ /* 0x0003e80000100800 */
[----:B------:R2:W5:Y:S04]  /*58980*/  LDL.LU.64 R172, [R1+0x1668] ;  /* 0x0016680001ac7983 */ /* 0x0005680000300a00 */
[----:B------:R2:W5:Y:S04]  /*58990*/  LDL.LU.64 R170, [R1+0x1660] ;  /* 0x0016600001aa7983 */ /* 0x0005680000300a00 */
[----:B------:R2:W5:Y:S04]  /*589a0*/  LDL.LU.64 R168, [R1+0x1658] ;  /* 0x0016580001a87983 */ /* 0x0005680000300a00 */
[----:B------:R2:W5:Y:S04]  /*589b0*/  LDL.LU.64 R166, [R1+0x1650] ;  /* 0x0016500001a67983 */ /* 0x0005680000300a00 */
[----:B------:R2:W5:Y:S04]  /*589c0*/  LDL.LU.64 R164, [R1+0x1648] ;  /* 0x0016480001a47983 */ /* 0x0005680000300a00 */
[----:B-1----:R2:W5:Y:S04]  /*589d0*/  LDL.LU.64 R156, [R1+0x1630] ;  /* 0x00163000019c7983 */ /* 0x0025680000300a00 */
[----:B------:R2:W5:Y:S04]  /*589e0*/  LDL.LU.64 R154, [R1+0x1628] ;  /* 0x00162800019a7983 */ /* 0x0005680000300a00 */
        /* <DEDUP_REMOVED lines=372> */
[----:B------:R2:W-:Y:S01]  /*5a130*/  STL [R1+0x1a4], RZ ;  /* 0x0001a4ff01007387 */ /* 0x0005e20000100800 */
[----:B------:R-:W-:-:S03]  /*5a140*/  USHF.R.S32.HI UR12, URZ, 0x1f, UR6 ;  /* 0x0000001f3f0c7899 */ /* 0x000fc60008011406 */
[----:B------:R2:W-:Y:S04]  /*5a150*/  STL [R1+0x1a8], RZ ;  /* 0x0001a8ff01007387 */ /* 0x0005e80000100800 */
[----:B------:R2:W-:Y:S01]  /*5a160*/  STL [R1+0x1ac], RZ ;  /* 0x0001acff01007387 */ /* 0x0005e20000100800 */
[----:B------:R-:W-:-:S03]  /*5a170*/  USHF.R.S32.HI UR13, URZ, 0x1f, UR7 ;  /* 0x0000001f3f0d7899 */ /* 0x000fc60008011407 */
[----:B------:R2:W-:Y:S01]  /*5a180*/  STL [R1+0x1b0], RZ ;  /* 0x0001b0ff01007387 */ /* 0x0005e20000100800 */
[----:B------:R-:W-:-:S03]  /*5a190*/  USHF.R.S32.HI UR14, URZ, 0x1f, UR11 ;  /* 0x0000001f3f0e7899 */ /* 0x000fc6000801140b */
[----:B------:R2:W-:Y:S01]  /*5a1a0*/  STL [R1+0x1b4], RZ ;  /* 0x0001b4ff01007387 */ /* 0x0005e20000100800 */
[----:B------:R-:W-:-:S03]  /*5a1b0*/  ULEA.HI UR12, UR12, UR6, URZ, 0x7 ;  /* 0x000000060c0c7291 */ /* 0x000fc6000f8f383f */
[----:B------:R2:W-:Y:S04]  /*5a1c0*/  STL [R1+0x1b8], RZ ;  /* 0x0001b8ff01007387 */ /* 0x0005e80000100800 */
[----:B------:R2:W-:Y:S01]  /*5a1d0*/  STL [R1+0x1bc], RZ ;  /* 0x0001bcff01007387 */ /* 0x0005e20000100800 */
[----:B------:R-:W-:-:S03]  /*5a1e0*/  USHF.L.U32 UR4, UR7, 0x2, URZ ;  /* 0x0000000207047899 */ /* 0x000fc6000800063f */
[----:B------:R2:W-:Y:S01]  /*5a1f0*/  STL [R1+0x1c0], RZ ;  /* 0x0001c0ff01007387 */ /* 0x0005e20000100800 */
[----:B------:R-:W-:-:S03]  /*5a200*/  USHF.L.U64.HI UR6, UR7, 0x2, UR13 ;  /* 0x0000000207067899 */ /* 0x000fc6000801020d */
[----:B------:R2:W-:Y:S01]  /*5a210*/  STL [R1+0x1c4], RZ ;  /* 0x0001c4ff01007387 */ /* 0x0005e20000100800 */
[----:B------:R-:W-:-:S03]  /*5a220*/  USHF.L.U32 UR5, UR11, 0x2, URZ ;  /* 0x000000020b057899 */ /* 0x000fc6000800063f */
[----:B------:R2:W-:Y:S01]  /*5a230*/  STL [R1+0x1c8], RZ ;  /* 0x0001c8ff01007387 */ /* 0x0005e20000100800 */
[----:B------:R-:W-:-:S03]  /*5a240*/  USHF.L.U64.HI UR7, UR11, 0x2, UR14 ;  /* 0x000000020b077899 */ /* 0x000fc6000801020e */
[----:B------:R2:W-:Y:S01]  /*5a250*/  STL [R1+0x1cc], RZ ;  /* 0x0001ccff01007387 */ /* 0x0005e20000100800 */
[----:B------:R-:W-:-:S03]  /*5a260*/  USHF.R.S32.HI UR11, URZ, 0x7, UR12 ;  /* 0x000000073f0b7899 */ /* 0x000fc6000801140c */
[----:B------:R2:W-:Y:S04]  /*5a270*/  STL [R1+0x1d0], RZ ;  /* 0x0001d0ff01007387 */ /* 0x0005e80000100800 */
[----:B------:R2:W-:Y:S04]  /*5a280*/  STL [R1+0x1d4], RZ ;  /* 0x0001d4ff01007387 */ /* 0x0005e80000100800 */
[----:B------:R2:W-:Y:S04]  /*5a290*/  STL [R1+0x1d8], RZ ;  /* 0x0001d8ff01007387 */ /* 0x0005e80000100800 */
[----:B------:R2:W-:Y:S01]  /*5a2a0*/  STL [R1+0x1dc], RZ ;  /* 0x0001dcff01007387 */ /* 0x0005e20000100800 */
[----:B------:R-:W-:-:S03]  /*5a2b0*/  MOV R2, UR11 ;  /* 0x0000000b00027c02 */ /* 0x000fc60008000f00 */
        /* <DEDUP_REMOVED lines=8> */
[----:B------:R2:W-:Y:S01]  /*5a340*/  STL [R1+0x143c], R2 ;  /* 0x00143c0201007387 */ /* 0x0005e20000100800 */
[----:B------:R-:W-:Y:S01]  /*5a350*/  MOV R174, R8 ;  /* 0x0000000800ae7202 */ /* 0x000fe20000000f00 */
[----:B------:R-:W-:Y:S01]  /*5a360*/  IMAD.MOV.U32 R175, RZ, RZ, R9 ;  /* 0x000000ffffaf7224 */ /* 0x000fe200078e0009 */
        /* <DEDUP_REMOVED lines=64> */
[----:B------:R-:W-:Y:S01]  /*5a770*/  UMOV UR10, 0x5 ;  /* 0x00000005000a7882 */ /* 0x000fe20000000000 */
[----:B------:R-:W-:Y:S01]  /*5a780*/  UMOV UR60, 0xffffffff ;  /* 0xffffffff003c7882 */ /* 0x000fe20000000000 */
[----:B--2---:R-:W-:-:S05]  /*5a790*/  UMOV UR11, URZ ;  /* 0x0000003f000b7c82 */ /* 0x004fca0008000000 */
.L_x_1:
[----:B-----5:R-:W-:Y:S01]  /*5a7a0*/  STL.64 [R1+0x1898], R170 ;  /* 0x001898aa01007387 */ /* 0x020fe20000100a00 */
[----:B------:R-:W-:Y:S01]  /*5a7b0*/  UIADD3 UR60, UR60, 0x1, URZ ;  /* 0x000000013c3c7890 */ /* 0x000fe2000fffe03f */
[----:B------:R-:W-:-:S04]  /*5a7c0*/  DEPBAR.LE SB0, 0xa ;  /* 0x000082800000791a */ /* 0x000fc80000000000 */
[----:B------:R-:W-:Y:S04]  /*5a7d0*/  STL.64 [R1+0x1890], R168 ;  /* 0x001890a801007387 */ /* 0x000fe80000100a00 */
        /* <DEDUP_REMOVED lines=61> */
[----:B------:R1:W-:Y:S04]  /*5abb0*/  STL.64 [R1+0x16a0], R44 ;  /* 0x0016a02c01007387 */ /* 0x0003e80000100a00 */
[----:B-1----:R-:W2:Y:S04]  /*5abc0*/  LDL.LU.64 R44, [R1+0x400] ;  /* 0x00040000012c7983 */ /* 0x002ea80000300a00 */
        /* <DEDUP_REMOVED lines=63> */
[----:B------:R-:W-:Y:S01]  /*5afc0*/  UISETP.GT.AND UP0, UPT, UR60, 0x6, UPT ;  /* 0x000000063c00788c */ /* 0x000fe2000bf04270 */
[----:B------:R-:W-:Y:S01]  /*5afd0*/  UMOV UR37, 0x40000040 ;  /* 0x4000004000257882 */ /* 0x000fe20000000000 */
[----:B------:R-:W-:Y:S02]  /*5afe0*/  BAR.SYNC.DEFER_BLOCKING 0x0 ;  /* 0x0000000000007b1d */ /* 0x000fe40000010000 */
[----:B------:R-:W-:-:S04]  /*5aff0*/  USEL UR60, UR60, URZ, !UP0 ;  /* 0x0000003f3c3c7287 */ /* 0x000fc8000c000000 */
[----:B------:R-:W-:Y:S01]  /*5b000*/  ULEA UR12, UR60, UR61, 0x11 ;  /* 0x0000003d3c0c7291 */ /* 0x000fe2000f8e883f */
[----:B------:R-:W-:Y:S01]  /*5b010*/  UMOV UR39, 0x40000040 ;  /* 0x4000004000277882 */ /* 0x000fe20000000000 */
[----:B------:R-:W-:Y:S02]  /*5b020*/  STL [R1+0x1698], R178 ;  /* 0x001698b201007387 */ /* 0x000fe40000100800 */
[----:B------:R-:W-:Y:S02]  /*5b030*/  UIADD3 UR13, UR12, 0xe0000, URZ ;  /* 0x000e00000c0d7890 */ /* 0x000fe4000fffe03f */
[----:B------:R-:W-:Y:S01]  /*5b040*/  USHF.R.U32.HI UR36, URZ, 0x4, UR12 ;  /* 0x000000043f247899 */ /* 0x000fe2000801160c */
[----:B------:R-:W-:Y:S01]  /*5b050*/  STL [R1+0x1694], R179 ;  /* 0x001694b301007387 */ /* 0x000fe20000100800 */
[----:B------:R-:W-:Y:S02]  /*5b060*/  USHF.R.U32.HI UR13, URZ, 0x4, UR13 ;  /* 0x000000043f0d7899 */ /* 0x000fe4000801160d */
[----:B------:R-:W-:Y:S01]  /*5b070*/  USGXT.U32 UR36, UR36, 0xe ;  /* 0x0000000e2424789a */ /* 0x000fe20008000000 */
[----:B------:R-:W-:Y:S01]  /*5b080*/  STL [R1+0x1690], R174 ;  /* 0x001690ae01007387 */ /* 0x000fe20000100800 */
[----:B------:R-:W-:-:S02]  /*5b090*/  USGXT.U32 UR38, UR13, 0xe ;  /* 0x0000000e0d26789a */ /* 0x000fc40008000000 */
[----:B------:R-:W-:Y:S01]  /*5b0a0*/  UIADD3 UR40, UP0, UR36, 0x2, URZ ;  /* 0x0000000224287890 */ /* 0x000fe2000ff1e03f */
[----:B------:R-:W-:Y:S01]  /*5b0b0*/  STL [R1+0x168c], R175 ;  /* 0x00168caf01007387 */ /* 0x000fe20000100800 */
[----:B------:R-:W-:Y:S01]  /*5b0c0*/  UIADD3 UR42, UP1, UR38, 0x2, URZ ;  /* 0x00000002262a7890 */ /* 0x000fe2000ff3e03f */
[----:B------:R-:W-:Y:S01]  /*5b0d0*/  UMOV UR12, URZ ;  /* 0x0000003f000c7c82 */ /* 0x000fe20008000000 */
[----:B------:R-:W-:Y:S01]  /*5b0e0*/  UMOV UR13, URZ ;  /* 0x0000003f000d7c82 */ /* 0x000fe20008000000 */
[----:B------:R-:W-:Y:S01]  /*5b0f0*/  UIADD3.X UR41, UR12, 0x40000040, URZ, UP0, !UPT ;  /* 0x400000400c297890 */ /* 0x000fe200087fe43f */
[----:B------:R-:W-:Y:S01]  /*5b100*/  STL [R1+0x1688], R7 ;  /* 0x0016880701007387 */ /* 0x000fe20000100800 */
[----:B------:R-:W-:Y:S02]  /*5b110*/  UIADD3.X UR43, UR13, 0x40000040, URZ, UP1, !UPT ;  /* 0x400000400d2b7890 */ /* 0x000fe40008ffe43f */
[----:B------:R-:W-:Y:S01]  /*5b120*/  UIADD3.64 UR52, UR40, 0x2, URZ ;  /* 0x0000000228347897 */ /* 0x000fe2000fffe03f */
[----:B------:R-:W-:Y:S01]  /*5b130*/  STL [R1+0x1684], R6 ;  /* 0x0016840601007387 */ /* 0x000fe20000100800 */
[----:B------:R-:W-:-:S02]  /*5b140*/  UIADD3.64 UR54, UR42, 0x2, URZ ;  /* 0x000000022a367897 */ /* 0x000fc4000fffe03f */
[----:B------:R-:W-:Y:S01]  /*5b150*/  UIADD3.64 UR56, UR40, 0x4, URZ ;  /* 0x0000000428387897 */ /* 0x000fe2000fffe03f */
[----:B------:R-:W-:Y:S01]  /*5b160*/  STL [R1+0x1680], R0 ;  /* 0x0016800001007387 */ /* 0x000fe20000100800 */
[----:B------:R-:W-:Y:S02]  /*5b170*/  UIADD3.64 UR58, UR42, 0x4, URZ ;  /* 0x000000042a3a7897 */ /* 0x000fe4000fffe03f */
[----:B------:R-:W-:Y:S02]  /*5b180*/  UIADD3.64 UR16, UR40, 0x7fe, URZ ;  /* 0x000007fe28107897 */ /* 0x000fe4000fffe03f */
[----:B------:R-:W-:Y:S02]  /*5b190*/  UIADD3.64 UR18, UR42, 0x7fe, URZ ;  /* 0x000007fe2a127897 */ /* 0x000fe4000fffe03f */
[----:B------:R-:W-:Y:S02]  /*5b1a0*/  UIADD3.64 UR12, UR40, 0x800, URZ ;  /* 0x00000800280c7897 */ /* 0x000fe4000fffe03f */
[----:B------:R-:W-:-:S02]  /*5b1b0*/  UIADD3.64 UR14, UR42, 0x800, URZ ;  /* 0x000008002a0e7897 */ /* 0x000fc4000fffe03f */
[----:B------:R-:W-:Y:S02]  /*5b1c0*/  UIADD3.64 UR48, UR40, 0x1000, URZ ;  /* 0x0000100028307897 */ /* 0x000fe4000fffe03f */
        /* <DEDUP_REMOVED lines=8> */
[----:B------:R-:W-:Y:S01]  /*5b250*/  UIADD3.64 UR22, UR42, 0x1800, URZ ;  /* 0x000018002a167897 */ /* 0x000fe2000fffe03f */
[----:B--2---:R-:W-:-:S06]  /*5b260*/  WARPGROUP.ARRIVE ;  /* 0x00000000000079c5 */ /* 0x004fcc0000000000 */
[----:B------:R-:W-:Y:S03]  /*5b270*/  HGMMA.64x256x8.F32.TF32 R44, gdesc[UR36], R44, gsb0 ;  /* 0x07e00000242c79f0 */ /* 0x000fe6000800282c */
[----:B------:R-:W-:Y:S02]  /*5b280*/  WARPGROUP.DEPBAR.LE gsb0, 0x0 ;  /* 0x00008000000079c5 */ /* 0x000fe40000010000 */
[----:B------:R-:W-:-:S15]  /*5b290*/  WARPGROUP.ARRIVE ;  /* 0x00000000000079c5 */ /* 0x000fde0000000000 */
[----:B------:R-:W-:-:S08]  /*5b2a0*/  NOP ;  /* 0x0000000000007918 */ /* 0x000fd00000000000 */
[----:B------:R-:W-:Y:S03]  /*5b2b0*/  HGMMA.64x256x8.F32.TF32 R44, gdesc[UR40], R44, gsb0 ;  /* 0x07e00000282c79f0 */ /* 0x000fe6000800282c */
[----:B------:R-:W-:Y:S02]  /*5b2c0*/  WARPGROUP.DEPBAR.LE gsb0, 0x0 ;  /* 0x00008000000079c5 */ /* 0x000fe40000010000 */
[----:B------:R-:W-:-:S15]  /*5b2d0*/  WARPGROUP.ARRIVE ;  /* 0x00000000000079c5 */ /* 0x000fde0000000000 */
[----:B------:R-:W-:-:S08]  /*5b2e0*/  NOP ;  /* 0x0000000000007918 */ /* 0x000fd00000000000 */
[----:B------:R-:W-:Y:S01]  /*5b2f0*/  HGMMA.64x256x8.F32.TF32 R44, gdesc[UR52], R44, gsb0 ;  /* 0x07e00000342c79f0 */ /* 0x000fe2000800282c */
[----:B------:R-:W-:Y:S01]  /*5b300*/  UMOV UR52, UR18 ;  /* 0x0000001200347c82 */ /* 0x000fe20008000000 */
[----:B------:R-:W-:Y:S01]  /*5b310*/  UMOV UR53, UR19 ;  /* 0x0000001300357c82 */ /* 0x000fe20008000000 */
        /* <DEDUP_REMOVED lines=10> */
[----:B------:R-:W-:Y:S02]  /*5b3c0*/  UIADD3.64 UR16, UR40, 0x1802, URZ ;  /* 0x0000180228107897 */ /* 0x000fe4000fffe03f */
[----:B------:R-:W-:Y:S01]  /*5b3d0*/  UIADD3.64 UR18, UR42, 0x1802, URZ ;  /* 0x000018022a127897 */ /* 0x000fe2000fffe03f */
[----:B------:R-:W-:Y:S02]  /*5b3e0*/  WARPGROUP.DEPBAR.LE gsb0, 0x0 ;  /* 0x00008000000079c5 */ /* 0x000fe40000010000 */
[----:B------:R-:W-:-:S15]  /*5b3f0*/  WARPGROUP.ARRIVE ;  /* 0x00000000000079c5 */ /* 0x000fde0000000000 */
[----:B------:R-:W-:-:S07]  /*5b400*/  NOP ;  /* 0x0000000000007918 */ /* 0x000fce0000000000 */
        /* <DEDUP_REMOVED lines=50> */
[----:B------:R1:W-:Y:S04]  /*5b730*/  STL.64 [R1+0x400], R44 ;  /* 0x0004002c01007387 */ /* 0x0003e80000100a00 */
        /* <DEDUP_REMOVED lines=63> */
[----:B-1----:R-:W4:Y:S04]  /*5bb30*/  LDL.LU.64 R44, [R1] ;  /* 0x00000000012c7983 */ /* 0x002f280000300a00 */
[----:B--2---:R-:W2:Y:S04]  /*5bb40*/  LDL.LU.64 R46, [R1+0x8] ;  /* 0x00000800012e7983 */ /* 0x004ea80000300a00 */
[----:B---3--:R-:W3:Y:S04]  /*5bb50*/  LDL.LU.64 R48, [R1+0x10] ;  /* 0x0000100001307983 */ /* 0x008ee80000300a00 */
[----:B----4-:R-:W4:Y:S04]  /*5bb60*/  LDL.LU.64 R50, [R1+0x18] ;  /* 0x0000180001327983 */ /* 0x010f280000300a00 */
[----:B------:R-:W2:Y:S04]  /*5bb70*/  LDL.LU.64 R52, [R1+0x20] ;  /* 0x0000200001347983 */ /* 0x000ea80000300a00 */
[----:B------:R-:W3:Y:S04]  /*5bb80*/  LDL.LU.64 R54, [R1+0x28] ;  /* 0x0000280001367983 */ /* 0x000ee80000300a00 */
[----:B------:R-:W4:Y:S04]  /*5bb90*/  LDL.LU.64 R56, [R1+0x30] ;  /* 0x0000300001387983 */ /* 0x000f280000300a00 */
        /* <DEDUP_REMOVED lines=47> */
[----:B---3--:R-:W-:Y:S04]  /*5be90*/  STL.64 [R1+0x1a98], R150 ;  /* 0x001a989601007387 */ /* 0x008fe80000100a00 */
[----:B--2---:R-:W-:Y:S04]  /*5bea0*/  STL.64 [R1+0x1a90], R148 ;  /* 0x001a909401007387 */ /* 0x004fe80000100a00 */
[----:B----4-:R-:W-:Y:S04]  /*5beb0*/  STL.64 [R1+0x1a88], R146 ;  /* 0x001a889201007387 */ /* 0x010fe80000100a00 */
        /* <DEDUP_REMOVED lines=125> */
[----:B------:R-:W-:-:S02]  /*5c690*/  UIADD3.64 UR36, UR40, 0x1fe, URZ ;  /* 0x000001fe28247897 */ /* 0x000fc4000fffe03f */
[----:B------:R-:W-:Y:S01]  /*5c6a0*/  UIADD3.64 UR44, UR40, 0x200, URZ ;  /* 0x00000200282c7897 */ /* 0x000fe2000fffe03f */
[----:B------:R-:W3:Y:S01]  /*5c6b0*/  LDL.LU.64 R152, [R1+0x1b0] ;  /* 0x0001b00001987983 */ /* 0x000ee20000300a00 */
[----:B------:R-:W-:Y:S01]  /*5c6c0*/  UMOV UR46, UR42 ;  /* 0x0000002a002e7c82 */ /* 0x000fe20008000000 */
[----:B------:R-:W-:Y:S01]  /*5c6d0*/  UMOV UR47, UR43 ;  /* 0x0000002b002f7c82 */ /* 0x000fe20008000000 */
[----:B------:R-:W-:Y:S01]  /*5c6e0*/  UIADD3.64 UR48, UR42, 0x802, URZ ;  /* 0x000008022a307897 */ /* 0x000fe2000fffe03f */
[----:B------:R-:W3:Y:S01]  /*5c6f0*/  LDL.LU.64 R154, [R1+0x1b8] ;  /* 0x0001b800019a7983 */ /* 0x000ee20000300a00 */
[----:B------:R-:W-:Y:S02]  /*5c700*/  UIADD3.64 UR32, UR42, 0x804, URZ ;  /* 0x000008042a207897 */ /* 0x000fe4000fffe03f */
[----:B------:R-:W-:Y:S01]  /*5c710*/  UIADD3.64 UR28, UR40, 0x1204, URZ ;  /* 0x00001204281c7897 */ /* 0x000fe2000fffe03f */
[----:B------:R-:W3:Y:S01]  /*5c720*/  LDL.LU.64 R156, [R1+0x1c0] ;  /* 0x0001c000019c7983 */ /* 0x000ee20000300a00 */
[----:B------:R-:W-:-:S02]  /*5c730*/  UIADD3.64 UR24, UR40, 0x19fe, URZ ;  /* 0x000019fe28187897 */ /* 0x000fc4000fffe03f */
[----:B------:R-:W-:Y:S01]  /*5c740*/  UIADD3.64 UR20, UR40, 0x1a00, URZ ;  /* 0x00001a0028147897 */ /* 0x000fe2000fffe03f */
[----:B------:R-:W3:Y:S01]  /*5c750*/  LDL.LU.64 R158, [R1+0x1c8] ;  /* 0x0001c800019e7983 */ /* 0x000ee20000300a00 */
[----:B------:R-:W-:Y:S02]  /*5c760*/  UIADD3.64 UR16, UR40, 0x1a02, URZ ;  /* 0x00001a0228107897 */ /* 0x000fe4000fffe03f */
[----:B------:R-:W-:Y:S01]  /*5c770*/  UIADD3.64 UR12, UR40, 0x1a04, URZ ;  /* 0x00001a04280c7897 */ /* 0x000fe2000fffe03f */
[----:B------:R-:W3:Y:S04]  /*5c780*/  LDL.LU.64 R160, [R1+0x1d0] ;  /* 0x0001d00001a07983 */ /* 0x000ee80000300a00 */
[----:B------:R-:W3:Y:S04]  /*5c790*/  LDL.LU.64 R162, [R1+0x1d8] ;  /* 0x0001d80001a27983 */ /* 0x000ee80000300a00 */
[----:B------:R-:W3:Y:S04]  /*5c7a0*/  LDL.LU.64 R164, [R1+0x1e0] ;  /* 0x0001e00001a47983 */ /* 0x000ee80000300a00 */
[----:B------:R-:W3:Y:S04]  /*5c7b0*/  LDL.LU.64 R166, [R1+0x1e8] ;  /* 0x0001e80001a67983 */ /* 0x000ee80000300a00 */
[----:B------:R-:W3:Y:S04]  /*5c7c0*/  LDL.LU.64 R168, [R1+0x1f0] ;  /* 0x0001f00001a87983 */ /* 0x000ee80000300a00 */
[----:B------:R-:W3:Y:S01]  /*5c7d0*/  LDL.LU.64 R170, [R1+0x1f8] ;  /* 0x0001f80001aa7983 */ /* 0x000ee20000300a00 */
[----:B--2---:R-:W-:-:S06]  /*5c7e0*/  WARPGROUP.ARRIVE ;  /* 0x00000000000079c5 */ /* 0x004fcc0000000000 */
[----:B------:R-:W-:Y:S03]  /*5c7f0*/  HGMMA.64x256x8.F32.TF32 R24, gdesc[UR36], R24, gsb0 ;  /* 0x07e00000241879f0 */ /* 0x000fe60008002818 */
[----:B------:R-:W-:Y:S02]  /*5c800*/  WARPGROUP.DEPBAR.LE gsb0, 0x0 ;  /* 0x00008000000079c5 */ /* 0x000fe40000010000 */
[----:B------:R-:W-:-:S15]  /*5c810*/  WARPGROUP.ARRIVE ;  /* 0x00000000000079c5 */ /* 0x000fde0000000000 */
[----:B------:R-:W-:-:S08]  /*5c820*/  NOP ;  /* 0x0000000000007918 */ /* 0x000fd00000000000 */
[----:B------:R-:W-:Y:S01]  /*5c830*/  HGMMA.64x256x8.F32.TF32 R24, gdesc[UR44], R24, gsb0 ;  /* 0x07e000002c1879f0 */ /* 0x000fe20008002818 */
[----:B------:R-:W-:Y:S01]  /*5c840*/  UIADD3.64 UR44, UR40, 0x202, URZ ;  /* 0x00000202282c7897 */ /* 0x000fe2000fffe03f */
[----:B------:R-:W-:Y:S01]  /*5c850*/  UMOV UR46, UR54 ;  /* 0x00000036002e7c82 */ /* 0x000fe20008000000 */
[----:B------:R-:W-:Y:S01]  /*5c860*/  UMOV UR47, UR55 ;  /* 0x00000037002f7c82 */ /* 0x000fe20008000000 */
[----:B------:R-:W-:Y:S02]  /*5c870*/  WARPGROUP.DEPBAR.LE gsb0, 0x0 ;  /* 0x00008000000079c5 */ /* 0x000fe40000010000 */
[----:B------:R-:W-:-:S15]  /*5c880*/  WARPGROUP.ARRIVE ;  /* 0x00000000000079c5 */ /* 0x000fde0000000000 */
[----:B------:R-:W-:-:S07]  /*5c890*/  NOP ;  /* 0x0000000000007918 */ /* 0x000fce0000000000 */
        /* <DEDUP_REMOVED lines=25> */
[----:B------:R-:W-:Y:S01]  /*5ca30*/  UIADD3.64 UR48, UR42, 0xffe, URZ ;  /* 0x00000ffe2a307897 */ /* 0x000fe2000fffe03f */
[----:B------:R-:W-:Y:S02]  /*5ca40*/  WARPGROUP.DEPBAR.LE gsb0, 0x0 ;  /* 0x00008000000079c5 */ /* 0x000fe40000010000 */
[----:B------:R-:W-:-:S15]  /*5ca50*/  WARPGROUP.ARRIVE ;  /* 0x00000000000079c5 */ /* 0x000fde0000000000 */
[----:B------:R-:W-:-:S06]  /*5ca60*/  NOP ;  /* 0x0000000000007918 */ /* 0x000fcc0000000000 */
        /* <DEDUP_REMOVED lines=112> */
[----:B-1----:R-:W3:Y:S04]  /*5d170*/  LDL.LU.64 R150, [R1+0x1a98] ;  /* 0x001a980001967983 */ /* 0x002ee80000300a00 */
        /* <DEDUP_REMOVED lines=52> */
[----:B------:R-:W3:Y:S01]  /*5d4c0*/  LDL.LU.64 R44, [R1+0x18f0] ;  /* 0x0018f000012c7983 */ /* 0x000ee20000300a00 */
[----:B------:R-:W-:-:S02]  /*5d4d0*/  UIADD3.64 UR36, UR40, 0x3fe, URZ ;  /* 0x000003fe28247897 */ /* 0x000fc4000fffe03f */
[----:B------:R-:W-:Y:S01]  /*5d4e0*/  UIADD3.64 UR44, UR40, 0x400, URZ ;  /* 0x00000400282c7897 */ /* 0x000fe2000fffe03f */
[----:B------:R-:W2:Y:S01]  /*5d4f0*/  LDL.LU.64 R42, [R1+0x18e8] ;  /* 0x0018e800012a7983 */ /* 0x000ea20000300a00 */
[----:B------:R-:W-:Y:S01]  /*5d500*/  UMOV UR46, UR42 ;  /* 0x0000002a002e7c82 */ /* 0x000fe20008000000 */
[----:B------:R-:W-:Y:S01]  /*5d510*/  UMOV UR47, UR43 ;  /* 0x0000002b002f7c82 */ /* 0x000fe20008000000 */
[----:B------:R-:W-:Y:S01]  /*5d520*/  UIADD3.64 UR32, UR42, 0x802, URZ ;  /* 0x000008022a207897 */ /* 0x000fe2000fffe03f */
[----:B------:R-:W2:Y:S01]  /*5d530*/  LDL.LU.64 R40, [R1+0x18e0] ;  /* 0x0018e00001287983 */ /* 0x000ea20000300a00 */
[----:B------:R-:W-:Y:S02]  /*5d540*/  UIADD3.64 UR28, UR42, 0x804, URZ ;  /* 0x000008042a1c7897 */ /* 0x000fe4000fffe03f */
[----:B------:R-:W-:Y:S01]  /*5d550*/  UIADD3.64 UR24, UR40, 0x1bfe, URZ ;  /* 0x00001bfe28187897 */ /* 0x000fe2000fffe03f */
[----:B------:R-:W2:Y:S01]  /*5d560*/  LDL.LU.64 R38, [R1+0x18d8] ;  /* 0x0018d80001267983 */ /* 0x000ea20000300a00 */
[----:B------:R-:W-:-:S02]  /*5d570*/  UIADD3.64 UR20, UR40, 0x1c00, URZ ;  /* 0x00001c0028147897 */ /* 0x000fc4000fffe03f */
[----:B------:R-:W-:Y:S01]  /*5d580*/  UIADD3.64 UR16, UR40, 0x1c02, URZ ;  /* 0x00001c0228107897 */ /* 0x000fe2000fffe03f */
[----:B------:R-:W2:Y:S01]  /*5d590*/  LDL.LU.64 R36, [R1+0x18d0] ;  /* 0x0018d00001247983 */ /* 0x000ea20000300a00 */
[----:B------:R-:W-:-:S03]  /*5d5a0*/  UIADD3.64 UR12, UR40, 0x1c04, URZ ;  /* 0x00001c04280c7897 */ /* 0x000fc6000fffe03f */
[----:B------:R-:W2:Y:S04]  /*5d5b0*/  LDL.LU.64 R34, [R1+0x18c8] ;  /* 0x0018c80001227983 */ /* 0x000ea80000300a00 */
[----:B------:R-:W2:Y:S04]  /*5d5c0*/  LDL.LU.64 R32, [R1+0x18c0] ;  /* 0x0018c00001207983 */ /* 0x000ea80000300a00 */
[----:B------:R-:W2:Y:S04]  /*5d5d0*/  LDL.LU.64 R30, [R1+0x18b8] ;  /* 0x0018b800011e7983 */ /* 0x000ea80000300a00 */
[----:B------:R-:W2:Y:S04]  /*5d5e0*/  LDL.LU.64 R28, [R1+0x18b0] ;  /* 0x0018b000011c7983 */ /* 0x000ea80000300a00 */
[----:B------:R-:W2:Y:S04]  /*5d5f0*/  LDL.LU.64 R26, [R1+0x18a8] ;  /* 0x0018a800011a7983 */ /* 0x000ea80000300a00 */
[----:B------:R-:W2:Y:S04]  /*5d600*/  LDL.LU.64 R24, [R1+0x18a0] ;  /* 0x0018a00001187983 */ /* 0x000ea80000300a00 */
[----:B------:R-:W4:Y:S01]  /*5d610*/  LDL R2, [R1+0x1444] ;  /* 0x0014440001027983 */ /* 0x000f220000100800 */
[----:B---3--:R-:W-:-:S06]  /*5d620*/  WARPGROUP.ARRIVE ;  /* 0x00000000000079c5 */ /* 0x008fcc0000000000 */
        /* <DEDUP_REMOVED lines=61> */
[----:B------:R-:W-:Y:S01]  /*5da00*/  UMOV UR44, UR32 ;  /* 0x00000020002c7c82 */ /* 0x000fe20008000000 */
[----:B------:R-:W-:Y:S01]  /*5da10*/  UMOV UR45, UR33 ;  /* 0x00000021002d7c82 */ /* 0x000fe20008000000 */
[----:B------:R-:W-:Y:S01]  /*5da20*/  UIADD3.64 UR32, UR40, 0x1402, URZ ;  /* 0x0000140228207897 */ /* 0x000fe2000fffe03f */
[----:B------:R-:W-:Y:S01]  /*5da30*/  UMOV UR46, UR28 ;  /* 0x0000001c002e7c82 */ /* 0x000fe20008000000 */
[----:B------:R-:W-:Y:S01]  /*5da40*/  UMOV UR47, UR29 ;  /* 0x0000001d002f7c82 */ /* 0x000fe20008000000 */
[----:B------:R-:W-:Y:S01]  /*5da50*/  UIADD3.64 UR28, UR40, 0x1404, URZ ;  /* 0x00001404281c7897 */ /* 0x000fe2000fffe03f */
[----:B------:R-:W-:Y:S02]  /*5da60*/  WARPGROUP.DEPBAR.LE gsb0, 0x0 ;  /* 0x00008000000079c5 */ /* 0x000fe40000010000 */
[----:B------:R-:W-:-:S15]  /*5da70*/  WARPGROUP.ARRIVE ;  /* 0x00000000000079c5 */ /* 0x000fde0000000000 */
[----:B------:R-:W-:-:S04]  /*5da80*/  NOP ;  /* 0x0000000000007918 */ /* 0x000fc80000000000 */
        /* <DEDUP_REMOVED lines=27> */
[----:B------:R-:W-:Y:S04]  /*5dc40*/  STL.64 [R1], R44 ;  /* 0x0000002c01007387 */ /* 0x000fe80000100a00 */
        /* <DEDUP_REMOVED lines=129> */
[----:B------:R-:W3:Y:S01]  /*5e460*/  LDL R0, [R1+0x143c] ;  /* 0x00143c0001007983 */ /* 0x000ee20000100800 */
[----:B------:R-:W-:Y:S01]  /*5e470*/  UIADD3.64 UR24, UR40, 0x1dfe, URZ ;  /* 0x00001dfe28187897 */ /* 0x000fe2000fffe03f */
[----:B----4-:R-:W-:Y:S01]  /*5e480*/  R2UR UR12, R2 ;  /* 0x00000000020c72ca */ /* 0x010fe200000e0000 */
[----:B------:R-:W-:Y:S01]  /*5e490*/  UIADD3.64 UR20, UR40, 0x1e00, URZ ;  /* 0x00001e0028147897 */ /* 0x000fe2000fffe03f */
[----:B------:R-:W4:Y:S01]  /*5e4a0*/  LDL.LU R5, [R1+0x70c] ;  /* 0x00070c0001057983 */ /* 0x000f220000300800 */
[----:B--2---:R-:W-:-:S06]  /*5e4b0*/  WARPGROUP.ARRIVE ;  /* 0x00000000000079c5 */ /* 0x004fcc0000000000 */
[----:B------:R-:W-:Y:S01]  /*5e4c0*/  HGMMA.64x256x8.F32.TF32 R24, gdesc[UR36], R24, gsb0 ;  /* 0x07e00000241879f0 */ /* 0x000fe20008002818 */
[----:B------:R-:W-:Y:S01]  /*5e4d0*/  UIADD3.64 UR36, UR40, 0x600, URZ ;  /* 0x0000060028247897 */ /* 0x000fe2000fffe03f */
[----:B------:R-:W-:Y:S01]  /*5e4e0*/  UMOV UR38, UR42 ;  /* 0x0000002a00267c82 */ /* 0x000fe20008000000 */
[----:B------:R-:W-:Y:S01]  /*5e4f0*/  UMOV UR39, UR43 ;  /* 0x0000002b00277c82 */ /* 0x000fe20008000000 */
[----:B---3--:R-:W-:Y:S02]  /*5e500*/  R2UR UR42, R0 ;  /* 0x00000000002a72ca */ /* 0x008fe400000e0000 */
[----:B------:R-:W2:Y:S01]  /*5e510*/  LDL.LU R0, [R1+0x710] ;  /* 0x0007100001007983 */ /* 0x000ea20000300800 */
[----:B------:R-:W-:-:S03]  /*5e520*/  UIADD3.64 UR16, UR40, 0x1e02, URZ ;  /* 0x00001e0228107897 */ /* 0x000fc6000fffe03f */
[----:B------:R-:W3:Y:S04]  /*5e530*/  LDL.LU R175, [R1+0x714] ;  /* 0x0007140001af7983 */ /* 0x000ee80000300800 */
[----:B------:R-:W3:Y:S01]  /*5e540*/  LDL.LU R6, [R1+0x718] ;  /* 0x0007180001067983 */ /* 0x000ee20000300800 */
[----:B------:R-:W-:-:S03]  /*5e550*/  IADD3 R201, P3, R201, UR4, RZ ;  /* 0x00000004c9c97c10 */ /* 0x000fc6000ff7e0ff */
[----:B------:R-:W3:Y:S01]  /*5e560*/  LDL.LU R7, [R1+0x720] ;  /* 0x0007200001077983 */ /* 0x000ee20000300800 */
[----:B------:R-:W-:Y:S02]  /*5e570*/  WARPGROUP.DEPBAR.LE gsb0, 0x0 ;  /* 0x00008000000079c5 */ /* 0x000fe40000010000 */
[----:B------:R-:W-:-:S07]  /*5e580*/  WARPGROUP.ARRIVE ;  /* 0x00000000000079c5 */ /* 0x000fce0000000000 */
        /* <DEDUP_REMOVED lines=45> */
[----:B------:R-:W-:Y:S02]  /*5e860*/  UIADD3.64 UR32, UR40, 0x1602, URZ ;  /* 0x0000160228207897 */ /* 0x000fe4000fffe03f */
[----:B------:R-:W-:Y:S02]  /*5e870*/  WARPGROUP.DEPBAR.LE gsb0, 0x0 ;  /* 0x00008000000079c5 */ /* 0x000fe40000010000 */
[----:B------:R-:W-:-:S15]  /*5e880*/  WARPGROUP.ARRIVE ;  /* 0x00000000000079c5 */ /* 0x000fde0000000000 */
[----:B------:R-:W-:-:S08]  /*5e890*/  NOP ;  /* 0x0000000000007918 */ /* 0x000fd00000000000 */
[----:B------:R-:W-:Y:S01]  /*5e8a0*/  HGMMA.64x256x8.F32.TF32 R24, gdesc[UR48], R24, gsb0 ;  /* 0x07e00000301879f0 */ /* 0x000fe20008002818 */
[----:B------:R-:W-:Y:S02]  /*5e8b0*/  UIADD3.64 UR28, UR40, 0x1604, URZ ;  /* 0x00001604281c7897 */ /* 0x000fe4000fffe03f */
        /* <DEDUP_REMOVED lines=16> */
[----:B------:R-:W-:Y:S02]  /*5e9c0*/  IADD3.X R200, R200, UR6, RZ, P3, !PT ;  /* 0x00000006c8c87c10 */ /* 0x000fe40009ffe4ff */
[----:B--2---:R-:W-:-:S04]  /*5e9d0*/  IADD3 R0, P3, R0, UR4, RZ ;  /* 0x0000000400007c10 */ /* 0x004fc8000ff7e0ff */
[----:B----4-:R-:W-:Y:S01]  /*5e9e0*/  IADD3.X R5, R5, UR6, RZ, P3, !PT ;  /* 0x0000000605057c10 */ /* 0x010fe20009ffe4ff */
[----:B------:R-:W-:Y:S04]  /*5e9f0*/  STL [R1+0x710], R0 ;  /* 0x0007100001007387 */ /* 0x000fe80000100800 */
[----:B------:R1:W-:Y:S04]  /*5ea00*/  STL [R1+0x70c], R5 ;  /* 0x00070c0501007387 */ /* 0x0003e80000100800 */
[----:B------:R-:W2:Y:S01]  /*5ea10*/  LDL.LU R174, [R1+0x71c] ;  /* 0x00071c0001ae7983 */ /* 0x000ea20000300800 */
[----:B------:R-:W-:-:S02]  /*5ea20*/  WARPGROUP.DEPBAR.LE gsb0, 0x0 ;  /* 0x00008000000079c5 */ /* 0x000fc40000010000 */
[----:B------:R-:W-:-:S09]  /*5ea30*/  WARPGROUP.ARRIVE ;  /* 0x00000000000079c5 */ /* 0x000fd20000000000 */
[----:B------:R-:W-:Y:S01]  /*5ea40*/  HGMMA.64x256x8.F32.TF32 R24, gdesc[UR16], R24, gsb0 ;  /* 0x07e00000101879f0 */ /* 0x000fe20008002818 */
[----:B------:R-:W-:Y:S02]  /*5ea50*/  UIMAD UR16, UR11, -0x80, UR12 ;  /* 0xffffff800b1078a4 */ /* 0x000fe4000f8e020c */
[----:B------:R-:W-:Y:S02]  /*5ea60*/  UIADD3 UR12, UR42, -0x6, URZ ;  /* 0xfffffffa2a0c7890 */ /* 0x000fe4000fffe03f */
[----:B------:R-:W-:Y:S02]  /*5ea70*/  UISETP.GT.AND UP1, UPT, UR16, URZ, UPT ;  /* 0x0000003f1000728c */ /* 0x000fe4000bf24270 */
[----:B------:R-:W-:Y:S02]  /*5ea80*/  UISETP.GE.AND UP0, UPT, UR11, UR12, UPT ;  /* 0x0000000c0b00728c */ /* 0x000fe4000bf06270 */
[----:B------:R-:W-:-:S04]  /*5ea90*/  USEL UR12, URZ, 0x4, !UP1 ;  /* 0x000000043f0c7887 */ /* 0x000fc8000c800000 */
[----:B------:R-:W-:-:S06]  /*5eaa0*/  USEL UR12, UR12, URZ, !UP0 ;  /* 0x0000003f0c0c7287 */ /* 0x000fcc000c000000 */
[----:B------:R-:W-:Y:S01]  /*5eab0*/  ISETP.NE.U32.AND P0, PT, RZ, UR12, PT ;  /* 0x0000000cff007c0c */ /* 0x000fe2000bf05070 */
[----:B------:R-:W-:Y:S02]  /*5eac0*/  UIADD3.64 UR12, UR40, 0x1e04, URZ ;  /* 0x00001e04280c7897 */ /* 0x000fe4000fffe03f */
[----:B------:R-:W-:-:S04]  /*5ead0*/  UIADD3 UR10, UR10, 0x1, URZ ;  /* 0x000000010a0a7890 */ /* 0x000fc8000fffe03f */
[----:B------:R-:W-:Y:S01]  /*5eae0*/  UISETP.GT.AND UP1, UPT, UR10, 0x6, UPT ;  /* 0x000000060a00788c */ /* 0x000fe2000bf24270 */
[----:B------:R-:W-:-:S03]  /*5eaf0*/  IADD3 R193, P1, R193, UR4, RZ ;  /* 0x00000004c1c17c10 */ /* 0x000fc6000ff3e0ff */
[----:B------:R-:W-:Y:S01]  /*5eb00*/  USEL UR10, UR10, URZ, !UP1 ;  /* 0x0000003f0a0a7287 */ /* 0x000fe2000c800000 */
[----:B------:R-:W-:-:S03]  /*5eb10*/  IADD3.X R192, R192, UR6, RZ, P1, !PT ;  /* 0x00000006c0c07c10 */ /* 0x000fc60008ffe4ff */
[----:B------:R-:W-:Y:S01]  /*5eb20*/  ULEA UR17, UR10, UR61, 0x11 ;  /* 0x0000003d0a117291 */ /* 0x000fe2000f8e883f */
[----:B------:R-:W-:Y:S01]  /*5eb30*/  IADD3 R195, P1, R195, UR4, RZ ;  /* 0x00000004c3c37c10 */ /* 0x000fe2000ff3e0ff */
[----:B------:R-:W-:Y:S01]  /*5eb40*/  UISETP.GT.AND UP1, UPT, UR16, 0x1, UPT ;  /* 0x000000011000788c */ /* 0x000fe2000bf24270 */
[----:B------:R-:W-:Y:S01]  /*5eb50*/  MOV R8, R193 ;  /* 0x000000c100087202 */ /* 0x000fe20000000f00 */
[----:B------:R-:W-:Y:S01]  /*5eb60*/  IMAD.MOV.U32 R9, RZ, RZ, R192 ;  /* 0x000000ffff097224 */ /* 0x000fe200078e00c0 */
[----:B------:R-:W-:Y:S01]  /*5eb70*/  IADD3.X R194, R194, UR6, RZ, P1, !PT ;  /* 0x00000006c2c27c10 */ /* 0x000fe20008ffe4ff */
[----:B------:R-:W-:Y:S01]  /*5eb80*/  VIADD R2, R4, UR17 ;  /* 0x0000001104027c36 */ /* 0x000fe20008000000 */
[----:B------:R-:W-:Y:S02]  /*5eb90*/  IADD3 R197, P1, R197, UR4, RZ ;  /* 0x00000004c5c57c10 */ /* 0x000fe4000ff3e0ff */
[----:B------:R-:W-:Y:S02]  /*5eba0*/  IADD3 R199, P2, R199, UR4, RZ ;  /* 0x00000004c7c77c10 */ /* 0x000fe4000ff5e0ff */
[----:B------:R-:W-:Y:S01]  /*5ebb0*/  IADD3.X R196, R196, UR6, RZ, P1, !PT ;  /* 0x00000006c4c47c10 */ /* 0x000fe20008ffe4ff */
[----:B------:R-:W-:-:S02]  /*5ebc0*/  WARPGROUP.DEPBAR.LE gsb0, 0x0 ;  /* 0x00008000000079c5 */ /* 0x000fc40000010000 */
[----:B------:R-:W-:-:S06]  /*5ebd0*/  WARPGROUP.ARRIVE ;  /* 0x00000000000079c5 */ /* 0x000fcc0000000000 */
[----:B------:R-:W-:Y:S01]  /*5ebe0*/  HGMMA.64x256x8.F32.TF32 R24, gdesc[UR12], R24, gsb0 ;  /* 0x07e000000c1879f0 */ /* 0x000fe20008002818 */
[----:B------:R-:W-:-:S04]  /*5ebf0*/  USEL UR12, URZ, 0x4, !UP1 ;  /* 0x000000043f0c7887 */ /* 0x000fc8000c800000 */
[----:B------:R-:W-:Y:S02]  /*5ec00*/  USEL UR12, UR12, URZ, !UP0 ;  /* 0x0000003f0c0c7287 */ /* 0x000fe4000c000000 */
[----:B------:R-:W-:Y:S01]  /*5ec10*/  UISETP.GT.AND UP1, UPT, UR16, 0x2, UPT ;  /* 0x000000021000788c */ /* 0x000fe2000bf24270 */
[----:B------:R-:W-:Y:S02]  /*5ec20*/  IADD3.X R198, R198, UR6, RZ, P2, !PT ;  /* 0x00000006c6c67c10 */ /* 0x000fe400097fe4ff */
[----:B------:R-:W-:-:S04]  /*5ec30*/  IADD3 R207, P2, R207, UR4, RZ ;  /* 0x00000004cfcf7c10 */ /* 0x000fc8000ff5e0ff */
[----:B------:R-:W-:Y:S01]  /*5ec40*/  IADD3.X R206, R206, UR6, RZ, P2, !PT ;  /* 0x00000006cece7c10 */ /* 0x000fe200097fe4ff */
[----:B------:R-:W-:Y:S02]  /*5ec50*/  WARPGROUP.DEPBAR.LE gsb0, 0x0 ;  /* 0x00008000000079c5 */ /* 0x000fe40000010000 */
[----:B------:R-:W-:Y:S06]  /*5ec60*/  BAR.SYNC.DEFER_BLOCKING 0x0 ;  /* 0x0000000000007b1d */ /* 0x000fec0000010000 */
[----:B------:R-:W-:Y:S01]  /*5ec70*/  @!PT LDS RZ, [RZ] ;  /* 0x00000000fffff984 */ /* 0x000fe20000000800 */
[----:B------:R-:W-:Y:S01]  /*5ec80*/  @!PT LDS RZ, [RZ] ;  /* 0x00000000fffff984 */ /* 0x000fe20000000800 */
[----:B------:R-:W-:Y:S01]  /*5ec90*/  @!PT LDS RZ, [RZ] ;  /* 0x00000000fffff984 */ /* 0x000fe20000000800 */
[----:B------:R4:W-:Y:S02]  /*5eca0*/  LDGSTS.E [R2], desc[UR8][R8.64], P0 ;  /* 0x0000000008027fae */ /* 0x0009e40008121848 */
[----:B----4-:R-:W-:Y:S01]  /*5ecb0*/  MOV R8, R195 ;  /* 0x000000c300087202 */ /* 0x010fe20000000f00 */
[----:B------:R-:W-:-:S05]  /*5ecc0*/  IMAD.MOV.U32 R9, RZ, RZ, R194 ;  /* 0x000000ffff097224 */ /* 0x000fca00078e00c2 */
[----:B------:R4:W-:Y:S01]  /*5ecd0*/  LDGSTS.E [R2+0x4000], desc[UR8][R8.64], P0 ;  /* 0x0400000008027fae */ /* 0x0009e20008121848 */
[----:B------:R-:W-:Y:S01]  /*5ece0*/  ISETP.NE.U32.AND P0, PT, RZ, UR12, PT ;  /* 0x0000000cff007c0c */ /* 0x000fe2000bf05070 */
[----:B------:R-:W-:-:S04]  /*5ecf0*/  USEL UR12, URZ, 0x4, !UP1 ;  /* 0x000000043f0c7887 */ /* 0x000fc8000c800000 */
[----:B------:R-:W-:Y:S01]  /*5ed00*/  USEL UR12, UR12, URZ, !UP0 ;  /* 0x0000003f0c0c7287 */ /* 0x000fe2000c000000 */
[----:B----4-:R-:W-:Y:S01]  /*5ed10*/  MOV R8, R197 ;  /* 0x000000c500087202 */ /* 0x010fe20000000f00 */
[----:B------:R-:W-:-:S04]  /*5ed20*/  IMAD.MOV.U32 R9, RZ, RZ, R196 ;  /* 0x000000ffff097224 */ /* 0x000fc800078e00c4 */
[----:B------:R-:W-:Y:S02]  /*5ed30*/  ISETP.NE.U32.AND P1, PT, RZ, UR12, PT ;  /* 0x0000000cff007c0c */ /* 0x000fe4000bf25070 */
[----:B------:R4:W-:Y:S01]  /*5ed40*/  LDGSTS.E [R2+0x4], desc[UR8][R8.64], P0 ;  /* 0x0000400008027fae */ /* 0x0009e20008121848 */
[----:B------:R-:W-:Y:S01]  /*5ed50*/  UISETP.GT.AND UP1, UPT, UR16, 0x3, UPT ;  /* 0x000000031000788c */ /* 0x000fe2000bf24270 */
[----:B----4-:R-:W-:Y:S01]  /*5ed60*/  MOV R8, R199 ;  /* 0x000000c700087202 */ /* 0x010fe20000000f00 */
[----:B------:R-:W-:-:S05]  /*5ed70*/  IMAD.MOV.U32 R9, RZ, RZ, R198 ;  /* 0x000000ffff097224 */ /* 0x000fca00078e00c6 */
[----:B------:R4:W-:Y:S01]  /*5ed80*/  LDGSTS.E [R2+0x4004], desc[UR8][R8.64], P0 ;  /* 0x0400400008027fae */ /* 0x0009e20008121848 */
[----:B------:R-:W-:Y:S01]  /*5ed90*/  IADD3 R203, P0, R203, UR4, RZ ;  /* 0x00000004cbcb7c10 */ /* 0x000fe2000ff1e0ff */
[----:B------:R-:W-:-:S03]  /*5eda0*/  USEL UR12, URZ, 0x4, !UP1 ;  /* 0x000000043f0c7887 */ /* 0x000fc6000c800000 */
[----:B------:R-:W-:Y:S02]  /*5edb0*/  IADD3.X R202, R202, UR6, RZ, P0, !PT ;  /* 0x00000006caca7c10 */ /* 0x000fe400087fe4ff */
[----:B----4-:R-:W-:Y:S01]  /*5edc0*/  MOV R8, R201 ;  /* 0x000000c900087202 */ /* 0x010fe20000000f00 */
[----:B------:R-:W-:Y:S01]  /*5edd0*/  IMAD.MOV.U32 R9, RZ, RZ, R200 ;  /* 0x000000ffff097224 */ /* 0x000fe200078e00c8 */
[----:B------:R-:W-:-:S04]  /*5ede0*/  USEL UR12, UR12, URZ, !UP0 ;  /* 0x0000003f0c0c7287 */ /* 0x000fc8000c000000 */
[----:B------:R4:W-:Y:S01]  /*5edf0*/  LDGSTS.E [R2+0x8], desc[UR8][R8.64], P1 ;  /* 0x0000800008027fae */ /* 0x0009e20008921848 */
[----:B------:R-:W-:Y:S01]  /*5ee00*/  UISETP.GT.AND UP1, UPT, UR16, 0x20, UPT ;  /* 0x000000201000788c */ /* 0x000fe2000bf24270 */
[----:B------:R-:W-:Y:S02]  /*5ee10*/  ISETP.NE.U32.AND P0, PT, RZ, UR12, PT ;  /* 0x0000000cff007c0c */ /* 0x000fe4000bf05070 */
[----:B----4-:R-:W-:Y:S01]  /*5ee20*/  MOV R8, R203 ;  /* 0x000000cb00087202 */ /* 0x010fe20000000f00 */
[----:B------:R-:W-:-:S05]  /*5ee30*/  IMAD.MOV.U32 R9, RZ, RZ, R202 ;  /* 0x000000ffff097224 */ /* 0x000fca00078e00ca */
[----:B------:R4:W-:Y:S01]  /*5ee40*/  LDGSTS.E [R2+0x4008], desc[UR8][R8.64], P1 ;  /* 0x0400800008027fae */ /* 0x0009e20008921848 */
[----:B------:R-:W-:Y:S01]  /*5ee50*/  IADD3 R205, P1, R205, UR4, RZ ;  /* 0x00000004cdcd7c10 */ /* 0x000fe2000ff3e0ff */
[----:B------:R-:W-:-:S03]  /*5ee60*/  USEL UR12, URZ, 0x4, !UP1 ;  /* 0x000000043f0c7887 */ /* 0x000fc6000c800000 */
[----:B------:R-:W-:Y:S01]  /*5ee70*/  IADD3.X R204, R204, UR6, RZ, P1, !PT ;  /* 0x00000006cccc7c10 */ /* 0x000fe20008ffe4ff */
[----:B------:R-:W-:Y:S01]  /*5ee80*/  USEL UR12, UR12, URZ, !UP0 ;  /* 0x0000003f0c0c7287 */ /* 0x000fe2000c000000 */
[----:B----4-:R-:W-:-:S03]  /*5ee90*/  MOV R8, R205 ;  /* 0x000000cd00087202 */ /* 0x010fc60000000f00 */
[----:B------:R-:W-:Y:S02]  /*5eea0*/  IMAD.MOV.U32 R9, RZ, RZ, R204 ;  /* 0x000000ffff097224 */ /* 0x000fe400078e00cc */
[----:B------:R-:W-:-:S03]  /*5eeb0*/  ISETP.NE.U32.AND P1, PT, RZ, UR12, PT ;  /* 0x0000000cff007c0c */ /* 0x000fc6000bf25070 */
[----:B------:R4:W-:Y:S02]  /*5eec0*/  LDGSTS.E [R2+0xc], desc[UR8][R8.64], P0 ;  /* 0x0000c00008027fae */ /* 0x0009e40008121848 */
[----:B----4-:R-:W-:Y:S01]  /*5eed0*/  MOV R8, R207 ;  /* 0x000000cf00087202 */ /* 0x010fe20000000f00 */
[----:B------:R-:W-:-:S05]  /*5eee0*/  IMAD.MOV.U32 R9, RZ, RZ, R206 ;  /* 0x000000ffff097224 */ /* 0x000fca00078e00ce */
[----:B------:R4:W-:Y:S01]  /*5eef0*/  LDGSTS.E [R2+0x400c], desc[UR8][R8.64], P0 ;  /* 0x0400c00008027fae */ /* 0x0009e20008121848 */
[----:B---3--:R-:W-:-:S04]  /*5ef00*/  IADD3 R6, P0, R6, UR4, RZ ;  /* 0x0000000406067c10 */ /* 0x008fc8000ff1e0ff */
[----:B------:R-:W-:Y:S02]  /*5ef10*/  IADD3.X R175, R175, UR6, RZ, P0, !PT ;  /* 0x00000006afaf7c10 */ /* 0x000fe400087fe4ff */
[----:B----4-:R-:W-:Y:S01]  /*5ef20*/  MOV R8, R0 ;  /* 0x0000000000087202 */ /* 0x010fe20000000f00 */
[----:B------:R-:W-:Y:S02]  /*5ef30*/  IMAD.MOV.U32 R9, RZ, RZ, R5 ;  /* 0x000000ffff097224 */ /* 0x000fe400078e0005 */
[----:B-1----:R-:W3:Y:S04]  /*5ef40*/  LDL.LU R5, [R1+0x728] ;  /* 0x0007280001057983 */ /* 0x002ee80000300800 */
[----:B------:R-:W4:Y:S04]  /*5ef50*/  LDL.LU R0, [R1+0x730] ;  /* 0x0007300001007983 */ /* 0x000f280000300800 */
[----:B------:R1:W-:Y:S04]  /*5ef60*/  LDGSTS.E [R2+0x8000], desc[UR8][R8.64], P1 ;  /* 0x0800000008027fae */ /* 0x0003e80008921848 */
[----:B------:R-:W-:Y:S04]  /*5ef70*/  STL [R1+0x718], R6 ;  /* 0x0007180601007387 */ /* 0x000fe80000100800 */
[----:B------:R1:W-:Y:S02]  /*5ef80*/  STL [R1+0x714], R175 ;  /* 0x000714af01007387 */ /* 0x0003e40000100800 */
[----:B-1----:R-:W-:Y:S01]  /*5ef90*/  MOV R8, R6 ;  /* 0x0000000600087202 */ /* 0x002fe20000000f00 */
[----:B------:R-:W-:-:S02]  /*5efa0*/  IMAD.MOV.U32 R9, RZ, RZ, R175 ;  /* 0x000000ffff097224 */ /* 0x000fc400078e00af */
[----:B------:R-:W4:Y:S04]  /*5efb0*/  LDL.LU R175, [R1+0x724] ;  /* 0x0007240001af7983 */ /* 0x000f280000300800 */
[----:B------:R1:W-:Y:S01]  /*5efc0*/  LDGSTS.E [R2+0xc000], desc[UR8][R8.64], P1 ;  /* 0x0c00000008027fae */ /* 0x0003e20008921848 */
[----:B------:R-:W-:-:S03]  /*5efd0*/  IADD3 R7, P1, R7, UR4, RZ ;  /* 0x0000000407077c10 */ /* 0x000fc6000ff3e0ff */
[----:B------:R-:W4:Y:S01]  /*5efe0*/  LDL.LU R6, [R1+0x72c] ;  /* 0x00072c0001067983 */ /* 0x000f220000300800 */
[----:B--2---:R-:W-:-:S03]  /*5eff0*/  IADD3.X R174, R174, UR6, RZ, P1, !PT ;  /* 0x00000006aeae7c10 */ /* 0x004fc60008ffe4ff */
[----:B------:R-:W-:Y:S04]  /*5f000*/  STL [R1+0x720], R7 ;  /* 0x0007200701007387 */ /* 0x000fe80000100800 */
[----:B------:R2:W-:Y:S01]  /*5f010*/  STL [R1+0x71c], R174 ;  /* 0x00071cae01007387 */ /* 0x0005e20000100800 */
[----:B-1----:R-:W-:Y:S01]  /*5f020*/  IMAD.MOV.U32 R9, RZ, RZ, R174 ;  /* 0x000000ffff097224 */ /* 0x002fe200078e00ae */
[----:B------:R-:W-:Y:S02]  /*5f030*/  MOV R8, R7 ;  /* 0x0000000700087202 */ /* 0x000fe40000000f00 */
[----:B--2---:R-:W2:Y:S04]  /*5f040*/  LDL.LU R174, [R1+0x734] ;  /* 0x0007340001ae7983 */ /* 0x004ea80000300800 */
[----:B------:R-:W2:Y:S01]  /*5f050*/  LDL.LU R7, [R1+0x738] ;  /* 0x0007380001077983 */ /* 0x000ea20000300800 */
[----:B------:R-:W-:-:S04]  /*5f060*/  UISETP.GT.AND UP1, UPT, UR16, 0x21, UPT ;  /* 0x000000211000788c */ /* 0x000fc8000bf24270 */
[----:B------:R-:W-:-:S04]  /*5f070*/  USEL UR12, URZ, 0x4, !UP1 ;  /* 0x000000043f0c7887 */ /* 0x000fc8000c800000 */
[----:B------:R-:W-:-:S06]  /*5f080*/  USEL UR12, UR12, URZ, !UP0 ;  /* 0x0000003f0c0c7287 */ /* 0x000fcc000c000000 */
[----:B------:R-:W-:Y:S01]  /*5f090*/  ISETP.NE.U32.AND P0, PT, RZ, UR12, PT ;  /* 0x0000000cff007c0c */ /* 0x000fe2000bf05070 */
[----:B------:R-:W-:-:S04]  /*5f0a0*/  UISETP.GT.AND UP1, UPT, UR16, 0x22, UPT ;  /* 0x000000221000788c */ /* 0x000fc8000bf24270 */
[----:B------:R-:W-:-:S04]  /*5f0b0*/  USEL UR12, URZ, 0x4, !UP1 ;  /* 0x000000043f0c7887 */ /* 0x000fc8000c800000 */
[----:B------:R-:W-:-:S04]  /*5f0c0*/  USEL UR12, UR12, URZ, !UP0 ;  /* 0x0000003f0c0c7287 */ /* 0x000fc8000c000000 */
[----:B------:R1:W-:Y:S02]  /*5f0d0*/  LDGSTS.E [R2+0x8004], desc[UR8][R8.64], P0 ;  /* 0x0800400008027fae */ /* 0x0003e40008121848 */
[----:B------:R-:W-:Y:S02]  /*5f0e0*/  ISETP.NE.U32.AND P1, PT, RZ, UR12, PT ;  /* 0x0000000cff007c0c */ /* 0x000fe4000bf25070 */
[----:B---3--:R-:W-:Y:S02]  /*5f0f0*/  IADD3 R5, P2, R5, UR4, RZ ;  /* 0x0000000405057c10 */ /* 0x008fe4000ff5e0ff */
[----:B----4-:R-:W-:-:S03]  /*5f100*/  IADD3 R0, P3, R0, UR4, RZ ;  /* 0x0000000400007c10 */ /* 0x010fc6000ff7e0ff */
[----:B------:R3:W-:Y:S01]  /*5f110*/  STL [R1+0x728], R5 ;  /* 0x0007280501007387 */ /* 0x0007e20000100800 */
[----:B-1----:R-:W-:Y:S02]  /*5f120*/  MOV R8, R5 ;  /* 0x0000000500087202 */ /* 0x002fe40000000f00 */
[----:B------:R-:W-:-:S05]  /*5f130*/  IADD3.X R175, R175, UR6, RZ, P2, !PT ;  /* 0x00000006afaf7c10 */ /* 0x000fca00097fe4ff */
[----:B------:R1:W-:Y:S01]  /*5f140*/  STL [R1+0x724], R175 ;  /* 0x000724af01007387 */ /* 0x0003e20000100800 */
[----:B------:R-:W-:-:S03]  /*5f150*/  IADD3.X R6, R6, UR6, RZ, P3, !PT ;  /* 0x0000000606067c10 */ /* 0x000fc60009ffe4ff */
[----:B------:R-:W-:Y:S01]  /*5f160*/  STL [R1+0x730], R0 ;  /* 0x0007300001007387 */ /* 0x000fe20000100800 */
[----:B------:R-:W-:-:S03]  /*5f170*/  IMAD.MOV.U32 R9, RZ, RZ, R175 ;  /* 0x000000ffff097224 */ /* 0x000fc600078e00af */
[----:B---3--:R-:W3:Y:S04]  /*5f180*/  LDL.LU R5, [R1+0x740] ;  /* 0x0007400001057983 */ /* 0x008ee80000300800 */
[----:B------:R4:W-:Y:S04]  /*5f190*/  STL [R1+0x72c], R6 ;  /* 0x00072c0601007387 */ /* 0x0009e80000100800 */
[----:B-1----:R-:W3:Y:S04]  /*5f1a0*/  LDL.LU R175, [R1+0x73c] ;  /* 0x00073c0001af7983 */ /* 0x002ee80000300800 */
[----:B------:R1:W-:Y:S01]  /*5f1b0*/  LDGSTS.E [R2+0xc004], desc[UR8][R8.64], P0 ;  /* 0x0c00400008027fae */ /* 0x0003e20008121848 */
[----:B--2---:R-:W-:-:S04]  /*5f1c0*/  IADD3 R7, P0, R7, UR4, RZ ;  /* 0x0000000407077c10 */ /* 0x004fc8000ff1e0ff */
[----:B------:R-:W-:Y:S02]  /*5f1d0*/  IADD3.X R174, R174, UR6, RZ, P0, !PT ;  /* 0x00000006aeae7c10 */ /* 0x000fe400087fe4ff */
[----:B-1----:R-:W-:Y:S01]  /*5f1e0*/  MOV R8, R0 ;  /* 0x0000000000087202 */ /* 0x002fe20000000f00 */
[----:B------:R-:W-:Y:S02]  /*5f1f0*/  IMAD.MOV.U32 R9, RZ, RZ, R6 ;  /* 0x000000ffff097224 */ /* 0x000fe400078e0006 */
[----:B----4-:R-:W2:Y:S04]  /*5f200*/  LDL.LU R6, [R1+0x748] ;  /* 0x0007480001067983 */ /* 0x010ea80000300800 */
[----:B------:R-:W4:Y:S04]  /*5f210*/  LDL.LU R0, [R1+0x910] ;  /* 0x0009100001007983 */ /* 0x000f280000300800 */
[----:B------:R1:W-:Y:S04]  /*5f220*/  LDGSTS.E [R2+0x8008], desc[UR8][R8.64], P1 ;  /* 0x0800800008027fae */ /* 0x0003e80008921848 */
[----:B------:R-:W-:Y:S04]  /*5f230*/  STL [R1+0x738], R7 ;  /* 0x0007380701007387 */ /* 0x000fe80000100800 */
[----:B------:R1:W-:Y:S02]  /*5f240*/  STL [R1+0x734], R174 ;  /* 0x000734ae01007387 */ /* 0x0003e40000100800 */
[----:B-1----:R-:W-:Y:S01]  /*5f250*/  IMAD.MOV.U32 R9, RZ, RZ, R174 ;  /* 0x000000ffff097224 */ /* 0x002fe200078e00ae */
[----:B------:R-:W-:Y:S01]  /*5f260*/  MOV R8, R7 ;  /* 0x0000000700087202 */ /* 0x000fe20000000f00 */
[----:B------:R-:W4:Y:S04]  /*5f270*/  LDL.LU R174, [R1+0x744] ;  /* 0x0007440001ae7983 */ /* 0x000f280000300800 */
[----:B------:R-:W4:Y:S01]  /*5f280*/  LDL.LU R7, [R1+0x90c] ;  /* 0x00090c0001077983 */ /* 0x000f220000300800 */
[----:B------:R-:W-:-:S03]  /*5f290*/  UISETP.GT.AND UP1, UPT, UR16, 0x23, UPT ;  /* 0x000000231000788c */ /* 0x000fc6000bf24270 */
[----:B------:R1:W-:Y:S01]  /*5f2a0*/  LDGSTS.E [R2+0xc008], desc[UR8][R8.64], P1 ;  /* 0x0c00800008027fae */ /* 0x0003e20008921848 */
[----:B------:R-:W-:-:S04]  /*5f2b0*/  USEL UR12, URZ, 0x4, !UP1 ;  /* 0x000000043f0c7887 */ /* 0x000fc8000c800000 */
[----:B------:R-:W-:-:S06]  /*5f2c0*/  USEL UR12, UR12, URZ, !UP0 ;  /* 0x0000003f0c0c7287 */ /* 0x000fcc000c000000 */
[----:B------:R-:W-:Y:S02]  /*5f2d0*/  ISETP.NE.U32.AND P0, PT, RZ, UR12, PT ;  /* 0x0000000cff007c0c */ /* 0x000fe4000bf05070 */
[----:B---3--:R-:W-:-:S04]  /*5f2e0*/  IADD3 R5, P1, R5, UR4, RZ ;  /* 0x0000000405057c10 */ /* 0x008fc8000ff3e0ff */
[----:B------:R-:W-:Y:S01]  /*5f2f0*/  IADD3.X R175, R175, UR6, RZ, P1, !PT ;  /* 0x00000006afaf7c10 */ /* 0x000fe20008ffe4ff */
[----:B------:R-:W-:Y:S01]  /*5f300*/  STL [R1+0x740], R5 ;  /* 0x0007400501007387 */ /* 0x000fe20000100800 */
[----:B-1----:R-:W-:-:S03]  /*5f310*/  MOV R8, R5 ;  /* 0x0000000500087202 */ /* 0x002fc60000000f00 */
[----:B------:R1:W-:Y:S01]  /*5f320*/  STL [R1+0x73c], R175 ;  /* 0x00073caf01007387 */ /* 0x0003e20000100800 */
[----:B------:R-:W-:-:S05]  /*5f330*/  IMAD.MOV.U32 R9, RZ, RZ, R175 ;  /* 0x000000ffff097224 */ /* 0x000fca00078e00af */
[----:B------:R3:W-:Y:S04]  /*5f340*/  LDGSTS.E [R2+0x800c], desc[UR8][R8.64], P0 ;  /* 0x0800c00008027fae */ /* 0x0007e80008121848 */
[----:B-1----:R-:W3:Y:S04]  /*5f350*/  LDL.LU R175, [R1+0x914] ;  /* 0x0009140001af7983 */ /* 0x002ee80000300800 */
[----:B------:R-:W3:Y:S01]  /*5f360*/  LDL.LU R5, [R1+0x918] ;  /* 0x0009180001057983 */ /* 0x000ee20000300800 */
[----:B--2---:R-:W-:Y:S02]  /*5f370*/  IADD3 R6, P2, R6, UR4, RZ ;  /* 0x0000000406067c10 */ /* 0x004fe4000ff5e0ff */
[----:B----4-:R-:W-:-:S03]  /*5f380*/  IADD3 R0, P3, R0, UR4, RZ ;  /* 0x0000000400007c10 */ /* 0x010fc6000ff7e0ff */
[----:B------:R1:W-:Y:S01]  /*5f390*/  STL [R1+0x748], R6 ;  /* 0x0007480601007387 */ /* 0x0003e20000100800 */
[----:B---3--:R-:W-:Y:S02]  /*5f3a0*/  MOV R8, R6 ;  /* 0x0000000600087202 */ /* 0x008fe40000000f00 */
[----:B------:R-:W-:Y:S02]  /*5f3b0*/  IADD3.X R174, R174, UR6, RZ, P2, !PT ;  /* 0x00000006aeae7c10 */ /* 0x000fe400097fe4ff */
[----:B------:R-:W-:-:S03]  /*5f3c0*/  IADD3.X R7, R7, UR6, RZ, P3, !PT ;  /* 0x0000000607077c10 */ /* 0x000fc60009ffe4ff */
[----:B------:R2:W-:Y:S04]  /*5f3d0*/  STL [R1+0x744], R174 ;  /* 0x000744ae01007387 */ /* 0x0005e80000100800 */
[----:B------:R-:W-:Y:S01]  /*5f3e0*/  STL [R1+0x910], R0 ;  /* 0x0009100001007387 */ /* 0x000fe20000100800 */
[----:B------:R-:W-:-:S03]  /*5f3f0*/  IMAD.MOV.U32 R9, RZ, RZ, R174 ;  /* 0x000000ffff097224 */ /* 0x000fc600078e00ae */
[----:B-1----:R-:W3:Y:S04]  /*5f400*/  LDL.LU R6, [R1+0x920] ;  /* 0x0009200001067983 */ /* 0x002ee80000300800 */
[----:B------:R1:W-:Y:S04]  /*5f410*/  STL [R1+0x90c], R7 ;  /* 0x00090c0701007387 */ /* 0x0003e80000100800 */
[----:B--2---:R-:W2:Y:S01]  /*5f420*/  LDL.LU R174, [R1+0x91c] ;  /* 0x00091c0001ae7983 */ /* 0x004ea20000300800 */
[----:B------:R-:W-:-:S03]  /*5f430*/  UISETP.GT.AND UP1, UPT, UR16, 0x40, UPT ;  /* 0x000000401000788c */ /* 0x000fc6000bf24270 */
[----:B------:R4:W-:Y:S01]  /*5f440*/  LDGSTS.E [R2+0xc00c], desc[UR8][R8.64], P0 ;  /* 0x0c00c00008027fae */ /* 0x0009e20008121848 */
[----:B------:R-:W-:-:S04]  /*5f450*/  USEL UR12, URZ, 0x4, !UP1 ;  /* 0x000000043f0c7887 */ /* 0x000fc8000c800000 */
[----:B------:R-:W-:-:S06]  /*5f460*/  USEL UR12, UR12, URZ, !UP0 ;  /* 0x0000003f0c0c7287 */ /* 0x000fcc000c000000 */
[----:B------:R-:W-:Y:S01]  /*5f470*/  ISETP.NE.U32.AND P1, PT, RZ, UR12, PT ;  /* 0x0000000cff007c0c */ /* 0x000fe2000bf25070 */
[----:B----4-:R-:W-:Y:S01]  /*5f480*/  IMAD.MOV.U32 R9, RZ, RZ, R7 ;  /* 0x000000ffff097224 */ /* 0x010fe200078e0007 */
[----:B------:R-:W-:Y:S01]  /*5f490*/  MOV R8, R0 ;  /* 0x0000000000087202 */ /* 0x000fe20000000f00 */
[----:B-1----:R-:W4:Y:S04]  /*5f4a0*/  LDL.LU R7, [R1+0x928] ;  /* 0x0009280001077983 */ /* 0x002f280000300800 */
[----:B------:R-:W4:Y:S06]  /*5f4b0*/  LDL.LU R0, [R1+0x930] ;  /* 0x0009300001007983 */ /* 0x000f2c0000300800 */
[----:B------:R1:W-:Y:S01]  /*5f4c0*/  LDGSTS.E [R2+0x10000], desc[UR8][R8.64], P1 ;  /* 0x1000000008027fae */ /* 0x0003e20008921848 */
[----:B------:R-:W-:-:S04]  /*5f4d0*/  IADD3 R5, P0, R5, UR4, RZ ;  /* 0x0000000405057c10 */ /* 0x000fc8000ff1e0ff */
[----:B------:R-:W-:Y:S02]  /*5f4e0*/  IADD3.X R175, R175, UR6, RZ, P0, !PT ;  /* 0x00000006afaf7c10 */ /* 0x000fe400087fe4ff */
[----:B-1----:R-:W-:-:S03]  /*5f4f0*/  MOV R8, R5 ;  /* 0x0000000500087202 */ /* 0x002fc60000000f00 */
[----:B------:R-:W-:Y:S01]  /*5f500*/  IMAD.MOV.U32 R9, RZ, RZ, R175 ;  /* 0x000000ffff097224 */ /* 0x000fe200078e00af */
[----:B------:R-:W-:Y:S04]  /*5f510*/  STL [R1+0x918], R5 ;  /* 0x0009180501007387 */ /* 0x000fe80000100800 */
[----:B------:R1:W-:Y:S04]  /*5f520*/  STL [R1+0x914], R175 ;  /* 0x000914af01007387 */ /* 0x0003e80000100800 */
[----:B------:R2:W-:Y:S04]  /*5f530*/  LDGSTS.E [R2+0x14000], desc[UR8][R8.64], P1 ;  /* 0x1400000008027fae */ /* 0x0005e80008921848 */
[----:B-1----:R-:W4:Y:S04]  /*5f540*/  LDL.LU R175, [R1+0x924] ;  /* 0x0009240001af7983 */ /* 0x002f280000300800 */
[----:B------:R-:W4:Y:S01]  /*5f550*/  LDL.LU R5, [R1+0x92c] ;  /* 0x00092c0001057983 */ /* 0x000f220000300800 */
[----:B---3--:R-:W-:-:S04]  /*5f560*/  IADD3 R6, P1, R6, UR4, RZ ;  /* 0x0000000406067c10 */ /* 0x008fc8000ff3e0ff */
[----:B--2---:R-:W-:Y:S01]  /*5f570*/  IADD3.X R174, R174, UR6, RZ, P1, !PT ;  /* 0x00000006aeae7c10 */ /* 0x004fe20008ffe4ff */
[----:B------:R-:W-:Y:S01]  /*5f580*/  STL [R1+0x920], R6 ;  /* 0x0009200601007387 */ /* 0x000fe20000100800 */
[----:B------:R-:W-:-:S03]  /*5f590*/  MOV R8, R6 ;  /* 0x0000000600087202 */ /* 0x000fc60000000f00 */
[----:B------:R1:W-:Y:S01]  /*5f5a0*/  STL [R1+0x91c], R174 ;  /* 0x00091cae01007387 */ /* 0x0003e20000100800 */
[----:B------:R-:W-:-:S03]  /*5f5b0*/  IMAD.MOV.U32 R9, RZ, RZ, R174 ;  /* 0x000000ffff097224 */ /* 0x000fc600078e00ae */
[----:B-1----:R-:W2:Y:S04]  /*5f5c0*/  LDL.LU R174, [R1+0x934] ;  /* 0x0009340001ae7983 */ /* 0x002ea80000300800 */
[----:B------:R-:W3:Y:S01]  /*5f5d0*/  LDL.LU R6, [R1+0x938] ;  /* 0x0009380001067983 */ /* 0x000ee20000300800 */
[----:B------:R-:W-:-:S04]  /*5f5e0*/  UISETP.GT.AND UP1, UPT, UR16, 0x41, UPT ;  /* 0x000000411000788c */ /* 0x000fc8000bf24270 */
[----:B------:R-:W-:-:S04]  /*5f5f0*/  USEL UR12, URZ, 0x4, !UP1 ;  /* 0x000000043f0c7887 */ /* 0x000fc8000c800000 */
[----:B------:R-:W-:Y:S01]  /*5f600*/  USEL UR12, UR12, URZ, !UP0 ;  /* 0x0000003f0c0c7287 */ /* 0x000fe2000c000000 */
[----:B----4-:R-:W-:-:S05]  /*5f610*/  IADD3 R7, P2, R7, UR4, RZ ;  /* 0x0000000407077c10 */ /* 0x010fca000ff5e0ff */
[----:B------:R-:W-:Y:S01]  /*5f620*/  ISETP.NE.U32.AND P0, PT, RZ, UR12, PT ;  /* 0x0000000cff007c0c */ /* 0x000fe2000bf05070 */
[----:B------:R-:W-:Y:S01]  /*5f630*/  UISETP.GT.AND UP1, UPT, UR16, 0x42, UPT ;  /* 0x000000421000788c */ /* 0x000fe2000bf24270 */
[----:B------:R-:W-:Y:S01]  /*5f640*/  IADD3 R0, P3, R0, UR4, RZ ;  /* 0x0000000400007c10 */ /* 0x000fe2000ff7e0ff */
[----:B------:R1:W-:Y:S02]  /*5f650*/  STL [R1+0x928], R7 ;  /* 0x0009280701007387 */ /* 0x0003e40000100800 */
[----:B------:R-:W-:-:S04]  /*5f660*/  USEL UR12, URZ, 0x4, !UP1 ;  /* 0x000000043f0c7887 */ /* 0x000fc8000c800000 */
[----:B------:R-:W-:-:S04]  /*5f670*/  USEL UR12, UR12, URZ, !UP0 ;  /* 0x0000003f0c0c7287 */ /* 0x000fc8000c000000 */
[----:B------:R4:W-:Y:S02]  /*5f680*/  LDGSTS.E [R2+0x10004], desc[UR8][R8.64], P0 ;  /* 0x1000400008027fae */ /* 0x0009e40008121848 */
[----:B------:R-:W-:Y:S02]  /*5f690*/  ISETP.NE.U32.AND P1, PT, RZ, UR12, PT ;  /* 0x0000000cff007c0c */ /* 0x000fe4000bf25070 */
[----:B----4-:R-:W-:Y:S02]  /*5f6a0*/  MOV R8, R7 ;  /* 0x0000000700087202 */ /* 0x010fe40000000f00 */
[----:B------:R-:W-:Y:S02]  /*5f6b0*/  IADD3.X R175, R175, UR6, RZ, P2, !PT ;  /* 0x00000006afaf7c10 */ /* 0x000fe400097fe4ff */
[----:B------:R-:W-:-:S03]  /*5f6c0*/  IADD3.X R5, R5, UR6, RZ, P3, !PT ;  /* 0x0000000605057c10 */ /* 0x000fc60009ffe4ff */
[----:B------:R-:W-:Y:S01]  /*5f6d0*/  STL [R1+0x924], R175 ;  /* 0x000924af01007387 */ /* 0x000fe20000100800 */
[----:B------:R-:W-:-:S03]  /*5f6e0*/  IMAD.MOV.U32 R9, RZ, RZ, R175 ;  /* 0x000000ffff097224 */ /* 0x000fc600078e00af */
[----:B------:R4:W-:Y:S04]  /*5f6f0*/  STL [R1+0x930], R0 ;  /* 0x0009300001007387 */ /* 0x0009e80000100800 */
[----:B------:R3:W-:Y:S04]  /*5f700*/  STL [R1+0x92c], R5 ;  /* 0x00092c0501007387 */ /* 0x0007e80000100800 */
[----:B------:R-:W2:Y:S04]  /*5f710*/  LDL.LU R178, [R1+0x93c] ;  /* 0x00093c0001b27983 */ /* 0x000ea80000300800 */
[----:B-1----:R-:W2:Y:S04]  /*5f720*/  LDL.LU R7, [R1+0x940] ;  /* 0x0009400001077983 */ /* 0x002ea80000300800 */
[----:B------:R1:W-:Y:S02]  /*5f730*/  LDGSTS.E [R2+0x14004], desc[UR8][R8.64], P0 ;  /* 0x1400400008027fae */ /* 0x0003e40008121848 */
[----:B-1----:R-:W-:Y:S01]  /*5f740*/  MOV R8, R0 ;  /* 0x0000000000087202 */ /* 0x002fe20000000f00 */
[----:B------:R-:W-:Y:S01]  /*5f750*/  IMAD.MOV.U32 R9, RZ, RZ, R5 ;  /* 0x000000ffff097224 */ /* 0x000fe200078e0005 */
[----:B----4-:R-:W4:Y:S01]  /*5f760*/  LDL.LU R0, [R1+0x948] ;  /* 0x0009480001007983 */ /* 0x010f220000300800 */
[----:B---3--:R-:W-:-:S03]  /*5f770*/  IADD3 R6, P0, R6, UR4, RZ ;  /* 0x0000000406067c10 */ /* 0x008fc6000ff1e0ff */
[----:B------:R-:W3:Y:S01]  /*5f780*/  LDL.LU R5, [R1+0xb10] ;  /* 0x000b100001057983 */ /* 0x000ee20000300800 */
[----:B--2---:R-:W-:-:S03]  /*5f790*/  IADD3.X R174, R174, UR6, RZ, P0, !PT ;  /* 0x00000006aeae7c10 */ /* 0x004fc600087fe4ff */
[----:B------:R-:W-:Y:S04]  /*5f7a0*/  STL [R1+0x938], R6 ;  /* 0x0009380601007387 */ /* 0x000fe80000100800 */
[----:B------:R1:W-:Y:S04]  /*5f7b0*/  STL [R1+0x934], R174 ;  /* 0x000934ae01007387 */ /* 0x0003e80000100800 */
[----:B------:R-:W2:Y:S04]  /*5f7c0*/  LDL.LU R175, [R1+0x944] ;  /* 0x0009440001af7983 */ /* 0x000ea80000300800 */
[----:B------:R1:W-:Y:S02]  /*5f7d0*/  LDGSTS.E [R2+0x10008], desc[UR8][R8.64], P1 ;  /* 0x1000800008027fae */ /* 0x0003e40008921848 */
[----:B-1----:R-:W-:-:S02]  /*5f7e0*/  IMAD.MOV.U32 R9, RZ, RZ, R174 ;  /* 0x000000ffff097224 */ /* 0x002fc400078e00ae */
[----:B------:R-:W2:Y:S01]  /*5f7f0*/  LDL.LU R174, [R1+0xb0c] ;  /* 0x000b0c0001ae7983 */ /* 0x000ea20000300800 */
[----:B------:R-:W-:Y:S01]  /*5f800*/  UISETP.GT.AND UP1, UPT, UR16, 0x43, UPT ;  /* 0x000000431000788c */ /* 0x000fe2000bf24270 */
[----:B------:R-:W-:Y:S02]  /*5f810*/  MOV R8, R6 ;  /* 0x0000000600087202 */ /* 0x000fe40000000f00 */
[----:B------:R-:W2:Y:S01]  /*5f820*/  LDL.LU R6, [R1+0xb18] ;  /* 0x000b180001067983 */ /* 0x000ea20000300800 */
[----:B------:R-:W-:-:S03]  /*5f830*/  USEL UR12, URZ, 0x4, !UP1 ;  /* 0x000000043f0c7887 */ /* 0x000fc6000c800000 */
[----:B------:R1:W-:Y:S01]  /*5f840*/  LDGSTS.E [R2+0x14008], desc[UR8][R8.64], P1 ;  /* 0x1400800008027fae */ /* 0x0003e20008921848 */
[----:B------:R-:W-:-:S06]  /*5f850*/  USEL UR12, UR12, URZ, !UP0 ;  /* 0x0000003f0c0c7287 */ /* 0x000fcc000c000000 */
[----:B------:R-:W-:Y:S02]  /*5f860*/  ISETP.NE.U32.AND P0, PT, RZ, UR12, PT ;  /* 0x0000000cff007c0c */ /* 0x000fe4000bf05070 */
[----:B------:R-:W-:-:S04]  /*5f870*/  IADD3 R7, P1, R7, UR4, RZ ;  /* 0x0000000407077c10 */ /* 0x000fc8000ff3e0ff */
[----:B------:R-:W-:Y:S01]  /*5f880*/  IADD3.X R178, R178, UR6, RZ, P1, !PT ;  /* 0x00000006b2b27c10 */ /* 0x000fe20008ffe4ff */
[----:B------:R4:W-:Y:S01]  /*5f890*/  STL [R1+0x940], R7 ;  /* 0x0009400701007387 */ /* 0x0009e20000100800 */
[----:B-1----:R-:W-:-:S03]  /*5f8a0*/  MOV R8, R7 ;  /* 0x0000000700087202 */ /* 0x002fc60000000f00 */
[----:B------:R-:W-:Y:S01]  /*5f8b0*/  STL [R1+0x93c], R178 ;  /* 0x00093cb201007387 */ /* 0x000fe20000100800 */
[----:B------:R-:W-:-:S03]  /*5f8c0*/  IMAD.MOV.U32 R9, RZ, RZ, R178 ;  /* 0x000000ffff097224 */ /* 0x000fc600078e00b2 */
[----:B----4-:R-:W4:Y:S01]  /*5f8d0*/  LDL.LU R7, [R1+0xb14] ;  /* 0x000b140001077983 */ /* 0x010f220000300800 */
[----:B------:R-:W-:-:S03]  /*5f8e0*/  IADD3 R0, P2, R0, UR4, RZ ;  /* 0x0000000400007c10 */ /* 0x000fc6000ff5e0ff */
[----:B------:R1:W-:Y:S01]  /*5f8f0*/  LDGSTS.E [R2+0x1000c], desc[UR8][R8.64], P0 ;  /* 0x1000c00008027fae */ /* 0x0003e20008121848 */
[----:B---3--:R-:W-:-:S03]  /*5f900*/  IADD3 R5, P3, R5, UR4, RZ ;  /* 0x0000000405057c10 */ /* 0x008fc6000ff7e0ff */
[----:B------:R3:W-:Y:S01]  /*5f910*/  STL [R1+0x948], R0 ;  /* 0x0009480001007387 */ /* 0x0007e20000100800 */
[----:B--2---:R-:W-:Y:S02]  /*5f920*/  IADD3.X R175, R175, UR6, RZ, P2, !PT ;  /* 0x00000006afaf7c10 */ /* 0x004fe400097fe4ff */
[----:B-1----:R-:W-:-:S03]  /*5f930*/  MOV R8, R0 ;  /* 0x0000000000087202 */ /* 0x002fc60000000f00 */
[----:B------:R-:W-:Y:S01]  /*5f940*/  IMAD.MOV.U32 R9, RZ, RZ, R175 ;  /* 0x000000ffff097224 */ /* 0x000fe200078e00af */
[----:B------:R-:W-:Y:S04]  /*5f950*/  STL [R1+0x944], R175 ;  /* 0x000944af01007387 */ /* 0x000fe80000100800 */
[----:B------:R1:W-:Y:S04]  /*5f960*/  STL [R1+0xb10], R5 ;  /* 0x000b100501007387 */ /* 0x0003e80000100800 */
[----:B---3--:R-:W2:Y:S01]  /*5f970*/  LDL.LU R0, [R1+0xb20] ;  /* 0x000b200001007983 */ /* 0x008ea20000300800 */
[----:B------:R-:W-:-:S03]  /*5f980*/  IADD3.X R174, R174, UR6, RZ, P3, !PT ;  /* 0x00000006aeae7c10 */ /* 0x000fc60009ffe4ff */
[----:B------:R3:W-:Y:S04]  /*5f990*/  LDGSTS.E [R2+0x1400c], desc[UR8][R8.64], P0 ;  /* 0x1400c00008027fae */ /* 0x0007e80008121848 */
[----:B------:R2:W-:Y:S01]  /*5f9a0*/  STL [R1+0xb0c], R174 ;  /* 0x000b0cae01007387 */ /* 0x0005e20000100800 */
[----:B---3--:R-:W-:-:S03]  /*5f9b0*/  MOV R8, R5 ;  /* 0x0000000500087202 */ /* 0x008fc60000000f00 */
[----:B-1----:R-:W3:Y:S01]  /*5f9c0*/  LDL.LU R5, [R1+0xb1c] ;  /* 0x000b1c0001057983 */ /* 0x002ee20000300800 */
[----:B------:R-:W-:-:S04]  /*5f9d0*/  UISETP.GT.AND UP1, UPT, UR16, 0x60, UPT ;  /* 0x000000601000788c */ /* 0x000fc8000bf24270 */
[----:B------:R-:W-:-:S04]  /*5f9e0*/  USEL UR12, URZ, 0x4, !UP1 ;  /* 0x000000043f0c7887 */ /* 0x000fc8000c800000 */
[----:B------:R-:W-:Y:S01]  /*5f9f0*/  USEL UR12, UR12, URZ, !UP0 ;  /* 0x0000003f0c0c7287 */ /* 0x000fe2000c000000 */
[----:B------:R-:W-:-:S05]  /*5fa00*/  IADD3 R6, P0, R6, UR4, RZ ;  /* 0x0000000406067c10 */ /* 0x000fca000ff1e0ff */
[----:B------:R-:W-:Y:S01]  /*5fa10*/  ISETP.NE.U32.AND P1, PT, RZ, UR12, PT ;  /* 0x0000000cff007c0c */ /* 0x000fe2000bf25070 */
[----:B------:R-:W-:Y:S01]  /*5fa20*/  IMAD.MOV.U32 R9, RZ, RZ, R174 ;  /* 0x000000ffff097224 */ /* 0x000fe200078e00ae */
[----:B------:R-:W-:Y:S11]  /*5fa30*/  STL [R1+0xb18], R6 ;  /* 0x000b180601007387 */ /* 0x000ff60000100800 */
[----:B------:R1:W-:Y:S02]  /*5fa40*/  LDGSTS.E [R2+0x18000], desc[UR8][R8.64], P1 ;  /* 0x1800000008027fae */ /* 0x0003e40008921848 */
[----:B-1----:R-:W-:-:S02]  /*5fa50*/  MOV R8, R6 ;  /* 0x0000000600087202 */ /* 0x002fc40000000f00 */
[----:B----4-:R-:W-:-:S05]  /*5fa60*/  IADD3.X R7, R7, UR6, RZ, P0, !PT ;  /* 0x0000000607077c10 */ /* 0x010fca00087fe4ff */
[----:B------:R1:W-:Y:S01]  /*5fa70*/  STL [R1+0xb14], R7 ;  /* 0x000b140701007387 */ /* 0x0003e20000100800 */
[----:B------:R-:W-:-:S03]  /*5fa80*/  IMAD.MOV.U32 R9, RZ, RZ, R7 ;  /* 0x000000ffff097224 */ /* 0x000fc600078e0007 */
[----:B------:R-:W4:Y:S04]  /*5fa90*/  LDL.LU R191, [R1+0xb24] ;  /* 0x000b240001bf7983 */ /* 0x000f280000300800 */
[----:B------:R-:W4:Y:S04]  /*5faa0*/  LDL.LU R190, [R1+0xb28] ;  /* 0x000b280001be7983 */ /* 0x000f280000300800 */
[----:B------:R1:W-:Y:S04]  /*5fab0*/  LDGSTS.E [R2+0x1c000], desc[UR8][R8.64], P1 ;  /* 0x1c00000008027fae */ /* 0x0003e80008921848 */
[----:B------:R-:W4:Y:S04]  /*5fac0*/  LDL.LU R179, [R1+0xb2c] ;  /* 0x000b2c0001b37983 */ /* 0x000f280000300800 */
[----:B------:R-:W4:Y:S01]  /*5fad0*/  LDL.LU R178, [R1+0xb30] ;  /* 0x000b300001b27983 */ /* 0x000f220000300800 */
[----:B--2---:R-:W-:-:S05]  /*5fae0*/  IADD3 R0, P1, R0, UR4, RZ ;  /* 0x0000000400007c10 */ /* 0x004fca000ff3e0ff */
[----:B------:R-:W-:Y:S01]  /*5faf0*/  STL [R1+0xb20], R0 ;  /* 0x000b200001007387 */ /* 0x000fe20000100800 */
[----:B---3--:R-:W-:-:S05]  /*5fb00*/  IADD3.X R5, R5, UR6, RZ, P1, !PT ;  /* 0x0000000605057c10 */ /* 0x008fca0008ffe4ff */
[----:B------:R2:W-:Y:S04]  /*5fb10*/  STL [R1+0xb1c], R5 ;  /* 0x000b1c0501007387 */ /* 0x0005e80000100800 */
[----:B------:R-:W3:Y:S04]  /*5fb20*/  LDL.LU R175, [R1+0xb34] ;  /* 0x000b340001af7983 */ /* 0x000ee80000300800 */
[----:B------:R-:W3:Y:S04]  /*5fb30*/  LDL.LU R174, [R1+0xb38] ;  /* 0x000b380001ae7983 */ /* 0x000ee80000300800 */
[----:B-1----:R-:W3:Y:S04]  /*5fb40*/  LDL.LU R7, [R1+0xb3c] ;  /* 0x000b3c0001077983 */ /* 0x002ee80000300800 */
[----:B------:R-:W3:Y:S01]  /*5fb50*/  LDL.LU R6, [R1+0xb40] ;  /* 0x000b400001067983 */ /* 0x000ee20000300800 */
[----:B------:R-:W-:Y:S01]  /*5fb60*/  IMAD.MOV.U32 R9, RZ, RZ, R5 ;  /* 0x000000ffff097224 */ /* 0x000fe200078e0005 */
[----:B------:R-:W-:-:S02]  /*5fb70*/  MOV R8, R0 ;  /* 0x0000000000087202 */ /* 0x000fc40000000f00 */
[----:B--2---:R-:W2:Y:S04]  /*5fb80*/  LDL.LU R5, [R1+0xb44] ;  /* 0x000b440001057983 */ /* 0x004ea80000300800 */
[----:B------:R-:W2:Y:S01]  /*5fb90*/  LDL.LU R0, [R1+0xb48] ;  /* 0x000b480001007983 */ /* 0x000ea20000300800 */
[----:B------:R-:W-:-:S04]  /*5fba0*/  UISETP.GT.AND UP1, UPT, UR16, 0x61, UPT ;  /* 0x000000611000788c */ /* 0x000fc8000bf24270 */
[----:B------:R-:W-:-:S04]  /*5fbb0*/  USEL UR12, URZ, 0x4, !UP1 ;  /* 0x000000043f0c7887 */ /* 0x000fc8000c800000 */
[----:B------:R-:W-:Y:S02]  /*5fbc0*/  USEL UR12, UR12, URZ, !UP0 ;  /* 0x0000003f0c0c7287 */ /* 0x000fe4000c000000 */
[----:B------:R-:W-:-:S04]  /*5fbd0*/  UISETP.GT.AND UP1, UPT, UR16, 0x62, UPT ;  /* 0x000000621000788c */ /* 0x000fc8000bf24270 */
[----:B------:R-:W-:Y:S01]  /*5fbe0*/  ISETP.NE.U32.AND P0, PT, RZ, UR12, PT ;  /* 0x0000000cff007c0c */ /* 0x000fe2000bf05070 */
[----:B------:R-:W-:-:S04]  /*5fbf0*/  USEL UR12, URZ, 0x4, !UP1 ;  /* 0x000000043f0c7887 */ /* 0x000fc8000c800000 */
[----:B------:R-:W-:-:S06]  /*5fc00*/  USEL UR12, UR12, URZ, !UP0 ;  /* 0x0000003f0c0c7287 */ /* 0x000fcc000c000000 */
[----:B------:R-:W-:Y:S02]  /*5fc10*/  ISETP.NE.U32.AND P1, PT, RZ, UR12, PT ;  /* 0x0000000cff007c0c */ /* 0x000fe4000bf25070 */
[----:B------:R1:W-:Y:S01]  /*5fc20*/  LDGSTS.E [R2+0x18004], desc[UR8][R8.64], P0 ;  /* 0x1800400008027fae */ /* 0x0003e20008121848 */
[----:B------:R-:W-:-:S04]  /*5fc30*/  UISETP.GT.AND UP1, UPT, UR16, 0x63, UPT ;  /* 0x000000631000788c */ /* 0x000fc8000bf24270 */
[----:B------:R-:W-:-:S04]  /*5fc40*/  USEL UR12, URZ, 0x4, !UP1 ;  /* 0x000000043f0c7887 */ /* 0x000fc8000c800000 */
[----:B------:R-:W-:Y:S01]  /*5fc50*/  USEL UR12, UR12, URZ, !UP0 ;  /* 0x0000003f0c0c7287 */ /* 0x000fe2000c000000 */
[----:B----4-:R-:W-:-:S04]  /*5fc60*/  IADD3 R190, P2, R190, UR4, RZ ;  /* 0x00000004bebe7c10 */ /* 0x010fc8000ff5e0ff */
[----:B------:R-:W-:Y:S02]  /*5fc70*/  IADD3.X R191, R191, UR6, RZ, P2, !PT ;  /* 0x00000006bfbf7c10 */ /* 0x000fe400097fe4ff */
[----:B-1----:R-:W-:-:S03]  /*5fc80*/  MOV R8, R190 ;  /* 0x000000be00087202 */ /* 0x002fc60000000f00 */
[----:B------:R-:W-:Y:S01]  /*5fc90*/  IMAD.MOV.U32 R9, RZ, RZ, R191 ;  /* 0x000000ffff097224 */ /* 0x000fe200078e00bf */
[----:B------:R-:W-:-:S04]  /*5fca0*/  IADD3 R178, P3, R178, UR4, RZ ;  /* 0x00000004b2b27c10 */ /* 0x000fc8000ff7e0ff */
[----:B------:R1:W-:Y:S01]  /*5fcb0*/  LDGSTS.E [R2+0x1c004], desc[UR8][R8.64], P0 ;  /* 0x1c00400008027fae */ /* 0x0003e20008121848 */
[----:B------:R-:W-:Y:S02]  /*5fcc0*/  IADD3.X R179, R179, UR6, RZ, P3, !PT ;  /* 0x00000006b3b37c10 */ /* 0x000fe40009ffe4ff */
[----:B-1----:R-:W-:-:S03]  /*5fcd0*/  MOV R8, R178 ;  /* 0x000000b200087202 */ /* 0x002fc60000000f00 */
[----:B------:R-:W-:-:S05]  /*5fce0*/  IMAD.MOV.U32 R9, RZ, RZ, R179 ;  /* 0x000000ffff097224 */ /* 0x000fca00078e00b3 */
[----:B------:R1:W-:Y:S01]  /*5fcf0*/  LDGSTS.E [R2+0x18008], desc[UR8][R8.64], P1 ;  /* 0x1800800008027fae */ /* 0x0003e20008921848 */
[----:B---3--:R-:W-:-:S04]  /*5fd00*/  IADD3 R174, P0, R174, UR4, RZ ;  /* 0x00000004aeae7c10 */ /* 0x008fc8000ff1e0ff */
[----:B------:R-:W-:Y:S02]  /*5fd10*/  IADD3.X R175, R175, UR6, RZ, P0, !PT ;  /* 0x00000006afaf7c10 */ /* 0x000fe400087fe4ff */
[----:B-1----:R-:W-:-:S03]  /*5fd20*/  MOV R8, R174 ;  /* 0x000000ae00087202 */ /* 0x002fc60000000f00 */
[----:B------:R-:W-:Y:S01]  /*5fd30*/  IMAD.MOV.U32 R9, RZ, RZ, R175 ;  /* 0x000000ffff097224 */ /* 0x000fe200078e00af */
[----:B------:R-:W-:-:S04]  /*5fd40*/  ISETP.NE.U32.AND P0, PT, RZ, UR12, PT ;  /* 0x0000000cff007c0c */ /* 0x000fc8000bf05070 */
[----:B------:R1:W-:Y:S01]  /*5fd50*/  LDGSTS.E [R2+0x1c008], desc[UR8][R8.64], P1 ;  /* 0x1c00800008027fae */ /* 0x0003e20008921848 */
[----:B------:R-:W-:Y:S02]  /*5fd60*/  IADD3 R6, P1, R6, UR4, RZ ;  /* 0x0000000406067c10 */ /* 0x000fe4000ff3e0ff */
[----:B--2---:R-:W-:Y:S02]  /*5fd70*/  IADD3 R0, P2, R0, UR4, RZ ;  /* 0x0000000400007c10 */ /* 0x004fe4000ff5e0ff */
[----:B------:R-:W-:Y:S01]  /*5fd80*/  IADD3.X R7, R7, UR6, RZ, P1, !PT ;  /* 0x0000000607077c10 */ /* 0x000fe20008ffe4ff */
[----:B------:R-:W-:Y:S01]  /*5fd90*/  STL [R1+0xb28], R190 ;  /* 0x000b28be01007387 */ /* 0x000fe20000100800 */
[----:B------:R-:W-:-:S03]  /*5fda0*/  IADD3.X R5, R5, UR6, RZ, P2, !PT ;  /* 0x0000000605057c10 */ /* 0x000fc600097fe4ff */
[----:B------:R-:W-:Y:S01]  /*5fdb0*/  STL [R1+0xb24], R191 ;  /* 0x000b24bf01007387 */ /* 0x000fe20000100800 */
[----:B-1----:R-:W-:Y:S01]  /*5fdc0*/  MOV R8, R6 ;  /* 0x0000000600087202 */ /* 0x002fe20000000f00 */
[----:B------:R-:W-:Y:S02]  /*5fdd0*/  IMAD.MOV.U32 R9, RZ, RZ, R7 ;  /* 0x000000ffff097224 */ /* 0x000fe400078e0007 */
[----:B------:R-:W-:Y:S04]  /*5fde0*/  STL [R1+0xb30], R178 ;  /* 0x000b30b201007387 */ /* 0x000fe80000100800 */
[----:B------:R-:W-:Y:S04]  /*5fdf0*/  STL [R1+0xb2c], R179 ;  /* 0x000b2cb301007387 */ /* 0x000fe80000100800 */
[----:B------:R-:W-:Y:S04]  /*5fe00*/  STL [R1+0xb38], R174 ;  /* 0x000b38ae01007387 */ /* 0x000fe80000100800 */
[----:B------:R-:W-:Y:S04]  /*5fe10*/  STL [R1+0xb34], R175 ;  /* 0x000b34af01007387 */ /* 0x000fe80000100800 */
[----:B------:R-:W-:Y:S04]  /*5fe20*/  STL [R1+0xb40], R6 ;  /* 0x000b400601007387 */ /* 0x000fe80000100800 */
[----:B------:R-:W-:Y:S04]  /*5fe30*/  STL [R1+0xb3c], R7 ;  /* 0x000b3c0701007387 */ /* 0x000fe80000100800 */
[----:B------:R-:W-:Y:S04]  /*5fe40*/  STL [R1+0xb48], R0 ;  /* 0x000b480001007387 */ /* 0x000fe80000100800 */
[----:B------:R1:W-:Y:S04]  /*5fe50*/  LDGSTS.E [R2+0x1800c], desc[UR8][R8.64], P0 ;  /* 0x1800c00008027fae */ /* 0x0003e80008121848 */
[----:B------:R2:W-:Y:S01]  /*5fe60*/  STL [R1+0xb44], R5 ;  /* 0x000b440501007387 */ /* 0x0005e20000100800 */
[----:B-1----:R-:W-:Y:S01]  /*5fe70*/  IMAD.MOV.U32 R9, RZ, RZ, R5 ;  /* 0x000000ffff097224 */ /* 0x002fe200078e0005 */
[----:B------:R-:W-:-:S02]  /*5fe80*/  MOV R8, R0 ;  /* 0x0000000000087202 */ /* 0x000fc40000000f00 */
[----:B--2---:R-:W2:Y:S04]  /*5fe90*/  LDL.LU R5, [R1+0x74c] ;  /* 0x00074c0001057983 */ /* 0x004ea80000300800 */
[----:B------:R-:W3:Y:S04]  /*5fea0*/  LDL.LU R0, [R1+0x750] ;  /* 0x0007500001007983 */ /* 0x000ee80000300800 */
[----:B------:R-:W4:Y:S01]  /*5feb0*/  LDL.LU R175, [R1+0x754] ;  /* 0x0007540001af7983 */ /* 0x000f220000300800 */
[----:B------:R-:W-:-:S03]  /*5fec0*/  IADD3 R217, P3, R217, UR4, RZ ;  /* 0x00000004d9d97c10 */ /* 0x000fc6000ff7e0ff */
[----:B------:R-:W4:Y:S01]  /*5fed0*/  LDL.LU R6, [R1+0x758] ;  /* 0x0007580001067983 */ /* 0x000f220000300800 */
[----:B------:R-:W-:-:S03]  /*5fee0*/  IADD3.X R216, R216, UR6, RZ, P3, !PT ;  /* 0x00000006d8d87c10 */ /* 0x000fc60009ffe4ff */
[----:B------:R-:W4:Y:S01]  /*5fef0*/  LDL.LU R7, [R1+0x760] ;  /* 0x0007600001077983 */ /* 0x000f220000300800 */
[----:B------:R-:W-:Y:S01]  /*5ff00*/  UISETP.GT.AND UP1, UPT, UR16, 0x4, UPT ;  /* 0x000000041000788c */ /* 0x000fe2000bf24270 */
[----:B------:R-:W-:Y:S02]  /*5ff10*/  IADD3 R209, P1, R209, UR4, RZ ;  /* 0x00000004d1d17c10 */ /* 0x000fe4000ff3e0ff */
[----:B------:R1:W-:Y:S01]  /*5ff20*/  LDGSTS.E [R2+0x1c00c], desc[UR8][R8.64], P0 ;  /* 0x1c00c00008027fae */ /* 0x0003e20008121848 */
[----:B------:R-:W-:-:S04]  /*5ff30*/  USEL UR12, URZ, 0x4, !UP1 ;  /* 0x000000043f0c7887 */ /* 0x000fc8000c800000 */
[----:B------:R-:W-:Y:S01]  /*5ff40*/  USEL UR12, UR12, URZ, !UP0 ;  /* 0x0000003f0c0c7287 */ /* 0x000fe2000c000000 */
[----:B------:R-:W-:-:S05]  /*5ff50*/  IADD3.X R208, R208, UR6, RZ, P1, !PT ;  /* 0x00000006d0d07c10 */ /* 0x000fca0008ffe4ff */
[----:B------:R-:W-:Y:S02]  /*5ff60*/  ISETP.NE.U32.AND P0, PT, RZ, UR12, PT ;  /* 0x0000000cff007c0c */ /* 0x000fe4000bf05070 */
[----:B-1----:R-:W-:Y:S01]  /*5ff70*/  LOP3.LUT R2, R4, 0x10, RZ, 0x3c, !PT ;  /* 0x0000001004027812 */ /* 0x002fe200078e3cff */
[----:B------:R-:W-:Y:S01]  /*5ff80*/  UISETP.GT.AND UP1, UPT, UR16, 0x5, UPT ;  /* 0x000000051000788c */ /* 0x000fe2000bf24270 */
[----:B------:R-:W-:Y:S01]  /*5ff90*/  IADD3 R211, P1, R211, UR4, RZ ;  /* 0x00000004d3d37c10 */ /* 0x000fe2000ff3e0ff */
[----:B------:R-:W-:Y:S01]  /*5ffa0*/  IMAD.MOV.U32 R8, RZ, RZ, R209 ;  /* 0x000000ffff087224 */ /* 0x000fe200078e00d1 */
[----:B------:R-:W-:Y:S02]  /*5ffb0*/  IADD3 R2, R2, UR17, RZ ;  /* 0x0000001102027c10 */ /* 0x000fe4000fffe0ff */
[----:B------:R-:W-:Y:S01]  /*5ffc0*/  MOV R9, R208 ;  /* 0x000000d000097202 */ /* 0x000fe20000000f00 */
[----:B------:R-:W-:Y:S01]  /*5ffd0*/  USEL UR12, URZ, 0x4, !UP1 ;  /* 0x000000043f0c7887 */ /* 0x000fe2000c800000 */
[----:B------:R-:W-:-:S03]  /*5ffe0*/  IADD3.X R210, R210, UR6, RZ, P1, !PT ;  /* 0x00000006d2d27c10 */ /* 0x000fc60008ffe4ff */
[----:B------:R1:W-:Y:S01]  /*5fff0*/  LDGSTS.E [R2], desc[UR8][R8.64], P0 ;  /* 0x0000000008027fae */ /* 0x0003e20008121848 */
[----:B------:R-:W-:Y:S01]  /*60000*/  USEL UR12, UR12, URZ, !UP0 ;  /* 0x0000003f0c0c7287 */ /* 0x000fe2000c000000 */
[----:B------:R-:W-:Y:S01]  /*60010*/  IADD3 R213, P1, R213, UR4, RZ ;  /* 0x00000004d5d57c10 */ /* 0x000fe2000ff3e0ff */
[----:B------:R-:W-:Y:S01]  /*60020*/  UISETP.GT.AND UP1, UPT, UR16, 0x6, UPT ;  /* 0x000000061000788c */ /* 0x000fe2000bf24270 */
[----:B-1----:R-:W-:Y:S01]  /*60030*/  IMAD.MOV.U32 R8, RZ, RZ, R211 ;  /* 0x000000ffff087224 */ /* 0x002fe200078e00d3 */
[----:B------:R-:W-:-:S05]  /*60040*/  MOV R9, R210 ;  /* 0x000000d200097202 */ /* 0x000fca0000000f00 */
[----:B------:R1:W-:Y:S01]  /*60050*/  LDGSTS.E [R2+0x4000], desc[UR8][R8.64], P0 ;  /* 0x0400000008027fae */ /* 0x0003e20008121848 */
[----:B------:R-:W-:Y:S02]  /*60060*/  ISETP.NE.U32.AND P0, PT, RZ, UR12, PT ;  /* 0x0000000cff007c0c */ /* 0x000fe4000bf05070 */
[----:B---3--:R-:W-:-:S04]  /*60070*/  IADD3 R0, P3, R0, UR4, RZ ;  /* 0x0000000400007c10 */ /* 0x008fc8000ff7e0ff */
[----:B--2---:R-:W-:Y:S01]  /*60080*/  IADD3.X R5, R5, UR6, RZ, P3, !PT ;  /* 0x0000000605057c10 */ /* 0x004fe20009ffe4ff */
[----:B------:R-:W-:Y:S04]  /*60090*/  STL [R1+0x750], R0 ;  /* 0x0007500001007387 */ /* 0x000fe80000100800 */
[----:B------:R2:W-:Y:S04]  /*600a0*/  STL [R1+0x74c], R5 ;  /* 0x00074c0501007387 */ /* 0x0005e80000100800 */
[----:B------:R-:W3:Y:S01]  /*600b0*/  LDL.LU R174, [R1+0x75c] ;  /* 0x00075c0001ae7983 */ /* 0x000ee20000300800 */
[----:B------:R-:W-:Y:S01]  /*600c0*/  USEL UR12, URZ, 0x4, !UP1 ;  /* 0x000000043f0c7887 */ /* 0x000fe2000c800000 */
[----:B------:R-:W-:-:S02]  /*600d0*/  IADD3.X R212, R212, UR6, RZ, P1, !PT ;  /* 0x00000006d4d47c10 */ /* 0x000fc40008ffe4ff */
[----:B------:R-:W-:Y:S01]  /*600e0*/  IADD3 R215, P2, R215, UR4, RZ ;  /* 0x00000004d7d77c10 */ /* 0x000fe2000ff5e0ff */
[----:B------:R-:W-:Y:S01]  /*600f0*/  USEL UR12, UR12, URZ, !UP0 ;  /* 0x0000003f0c0c7287 */ /* 0x000fe2000c000000 */
[----:B-1----:R-:W-:Y:S01]  /*60100*/  IMAD.MOV.U32 R8, RZ, RZ, R213 ;  /* 0x000000ffff087224 */ /* 0x002fe200078e00d5 */
[----:B------:R-:W-:Y:S02]  /*60110*/  MOV R9, R212 ;  /* 0x000000d400097202 */ /* 0x000fe40000000f00 */
[----:B------:R-:W-:Y:S02]  /*60120*/  IADD3.X R214, R214, UR6, RZ, P2, !PT ;  /* 0x00000006d6d67c10 */ /* 0x000fe400097fe4ff */
[----:B------:R-:W-:Y:S01]  /*60130*/  ISETP.NE.U32.AND P1, PT, RZ, UR12, PT ;  /* 0x0000000cff007c0c */ /* 0x000fe2000bf25070 */
[----:B------:R1:W-:Y:S01]  /*60140*/  LDGSTS.E [R2+0x4], desc[UR8][R8.64], P0 ;  /* 0x0000400008027fae */ /* 0x0003e20008121848 */
[----:B------:R-:W-:Y:S01]  /*60150*/  UISETP.GT.AND UP1, UPT, UR16, 0x7, UPT ;  /* 0x000000071000788c */ /* 0x000fe2000bf24270 */
[----:B-1----:R-:W-:Y:S01]  /*60160*/  IMAD.MOV.U32 R8, RZ, RZ, R215 ;  /* 0x000000ffff087224 */ /* 0x002fe200078e00d7 */
[----:B------:R-:W-:-:S05]  /*60170*/  MOV R9, R214 ;  /* 0x000000d600097202 */ /* 0x000fca0000000f00 */
[----:B------:R1:W-:Y:S01]  /*60180*/  LDGSTS.E [R2+0x4004], desc[UR8][R8.64], P0 ;  /* 0x0400400008027fae */ /* 0x0003e20008121848 */
[----:B------:R-:W-:Y:S01]  /*60190*/  IADD3 R219, P0, R219, UR4, RZ ;  /* 0x00000004dbdb7c10 */ /* 0x000fe2000ff1e0ff */
[----:B------:R-:W-:-:S03]  /*601a0*/  USEL UR12, URZ, 0x4, !UP1 ;  /* 0x000000043f0c7887 */ /* 0x000fc6000c800000 */
[----:B------:R-:W-:Y:S01]  /*601b0*/  IADD3.X R218, R218, UR6, RZ, P0, !PT ;  /* 0x00000006dada7c10 */ /* 0x000fe200087fe4ff */
[----:B------:R-:W-:Y:S01]  /*601c0*/  USEL UR12, UR12, URZ, !UP0 ;  /* 0x0000003f0c0c7287 */ /* 0x000fe2000c000000 */
[----:B-1----:R-:W-:Y:S01]  /*601d0*/  IMAD.MOV.U32 R8, RZ, RZ, R217 ;  /* 0x000000ffff087224 */ /* 0x002fe200078e00d9 */
[----:B------:R-:W-:-:S05]  /*601e0*/  MOV R9, R216 ;  /* 0x000000d800097202 */ /* 0x000fca0000000f00 */
[----:B------:R1:W-:Y:S01]  /*601f0*/  LDGSTS.E [R2+0x8], desc[UR8][R8.64], P1 ;  /* 0x0000800008027fae */ /* 0x0003e20008921848 */
[----:B------:R-:W-:Y:S01]  /*60200*/  UISETP.GT.AND UP1, UPT, UR16, 0x24, UPT ;  /* 0x000000241000788c */ /* 0x000fe2000bf24270 */
[----:B------:R-:W-:Y:S01]  /*60210*/  ISETP.NE.U32.AND P0, PT, RZ, UR12, PT ;  /* 0x0000000cff007c0c */ /* 0x000fe2000bf05070 */
[----:B-1----:R-:W-:Y:S01]  /*60220*/  IMAD.MOV.U32 R8, RZ, RZ, R219 ;  /* 0x000000ffff087224 */ /* 0x002fe200078e00db */
[----:B------:R-:W-:-:S05]  /*60230*/  MOV R9, R218 ;  /* 0x000000da00097202 */ /* 0x000fca0000000f00 */
[----:B------:R1:W-:Y:S01]  /*60240*/  LDGSTS.E [R2+0x4008], desc[UR8][R8.64], P1 ;  /* 0x0400800008027fae */ /* 0x0003e20008921848 */
[----:B------:R-:W-:Y:S01]  /*60250*/  IADD3 R221, P1, R221, UR4, RZ ;  /* 0x00000004dddd7c10 */ /* 0x000fe2000ff3e0ff */
[----:B------:R-:W-:Y:S01]  /*60260*/  USEL UR12, URZ, 0x4, !UP1 ;  /* 0x000000043f0c7887 */ /* 0x000fe2000c800000 */
[----:B------:R-:W-:Y:S02]  /*60270*/  IADD3 R223, P2, R223, UR4, RZ ;  /* 0x00000004dfdf7c10 */ /* 0x000fe4000ff5e0ff */
[----:B------:R-:W-:Y:S01]  /*60280*/  IADD3.X R220, R220, UR6, RZ, P1, !PT ;  /* 0x00000006dcdc7c10 */ /* 0x000fe20008ffe4ff */
[----:B------:R-:W-:Y:S01]  /*60290*/  USEL UR12, UR12, URZ, !UP0 ;  /* 0x0000003f0c0c7287 */ /* 0x000fe2000c000000 */
[----:B------:R-:W-:Y:S01]  /*602a0*/  IADD3.X R222, R222, UR6, RZ, P2, !PT ;  /* 0x00000006dede7c10 */ /* 0x000fe200097fe4ff */
[----:B-1----:R-:W-:Y:S01]  /*602b0*/  IMAD.MOV.U32 R8, RZ, RZ, R221 ;  /* 0x000000ffff087224 */ /* 0x002fe200078e00dd */
[----:B------:R-:W-:-:S03]  /*602c0*/  MOV R9, R220 ;  /* 0x000000dc00097202 */ /* 0x000fc60000000f00 */
[----:B------:R-:W-:Y:S02]  /*602d0*/  ISETP.NE.U32.AND P1, PT, RZ, UR12, PT ;  /* 0x0000000cff007c0c */ /* 0x000fe4000bf25070 */
[----:B------:R1:W-:Y:S02]  /*602e0*/  LDGSTS.E [R2+0xc], desc[UR8][R8.64], P0 ;  /* 0x0000c00008027fae */ /* 0x0003e40008121848 */
[----:B-1----:R-:W-:Y:S01]  /*602f0*/  IMAD.MOV.U32 R8, RZ, RZ, R223 ;  /* 0x000000ffff087224 */ /* 0x002fe200078e00df */
[----:B------:R-:W-:-:S05]  /*60300*/  MOV R9, R222 ;  /* 0x000000de00097202 */ /* 0x000fca0000000f00 */
[----:B------:R1:W-:Y:S01]  /*60310*/  LDGSTS.E [R2+0x400c], desc[UR8][R8.64], P0 ;  /* 0x0400c00008027fae */ /* 0x0003e20008121848 */
[----:B----4-:R-:W-:-:S04]  /*60320*/  IADD3 R6, P0, R6, UR4, RZ ;  /* 0x0000000406067c10 */ /* 0x010fc8000ff1e0ff */
[----:B------:R-:W-:Y:S01]  /*60330*/  IADD3.X R175, R175, UR6, RZ, P0, !PT ;  /* 0x00000006afaf7c10 */ /* 0x000fe200087fe4ff */
[----:B-1----:R-:W-:Y:S01]  /*60340*/  IMAD.MOV.U32 R8, RZ, RZ, R0 ;  /* 0x000000ffff087224 */ /* 0x002fe200078e0000 */
[----:B------:R-:W-:Y:S02]  /*60350*/  MOV R9, R5 ;  /* 0x0000000500097202 */ /* 0x000fe40000000f00 */
[----:B--2---:R-:W2:Y:S04]  /*60360*/  LDL.LU R5, [R1+0x768] ;  /* 0x0007680001057983 */ /* 0x004ea80000300800 */
[----:B------:R-:W4:Y:S04]  /*60370*/  LDL.LU R0, [R1+0x770] ;  /* 0x0007700001007983 */ /* 0x000f280000300800 */
[----:B------:R1:W-:Y:S04]  /*60380*/  LDGSTS.E [R2+0x8000], desc[UR8][R8.64], P1 ;  /* 0x0800000008027fae */ /* 0x0003e80008921848 */
[----:B------:R-:W-:Y:S04]  /*60390*/  STL [R1+0x758], R6 ;  /* 0x0007580601007387 */ /* 0x000fe80000100800 */
[----:B------:R1:W-:Y:S02]  /*603a0*/  STL [R1+0x754], R175 ;  /* 0x000754af01007387 */ /* 0x0003e40000100800 */
[----:B-1----:R-:W-:Y:S01]  /*603b0*/  IMAD.MOV.U32 R8, RZ, RZ, R6 ;  /* 0x000000ffff087224 */ /* 0x002fe200078e0006 */
[----:B------:R-:W-:-:S02]  /*603c0*/  MOV R9, R175 ;  /* 0x000000af00097202 */ /* 0x000fc40000000f00 */
[----:B------:R-:W4:Y:S04]  /*603d0*/  LDL.LU R175, [R1+0x764] ;  /* 0x0007640001af7983 */ /* 0x000f280000300800 */
[----:B------:R1:W-:Y:S01]  /*603e0*/  LDGSTS.E [R2+0xc000], desc[UR8][R8.64], P1 ;  /* 0x0c00000008027fae */ /* 0x0003e20008921848 */
[----:B------:R-:W-:-:S03]  /*603f0*/  IADD3 R7, P1, R7, UR4, RZ ;  /* 0x0000000407077c10 */ /* 0x000fc6000ff3e0ff */
[----:B------:R-:W4:Y:S04]  /*60400*/  LDL.LU R6, [R1+0x76c] ;  /* 0x00076c0001067983 */ /* 0x000f280000300800 */
[----:B------:R-:W-:Y:S01]  /*60410*/  STL [R1+0x760], R7 ;  /* 0x0007600701007387 */ /* 0x000fe20000100800 */
[----:B-1----:R-:W-:Y:S01]  /*60420*/  IMAD.MOV.U32 R8, RZ, RZ, R7 ;  /* 0x000000ffff087224 */ /* 0x002fe200078e0007 */
[----:B---3--:R-:W-:-:S04]  /*60430*/  IADD3.X R174, R174, UR6, RZ, P1, !PT ;  /* 0x00000006aeae7c10 */ /* 0x008fc80008ffe4ff */
[----:B------:R-:W-:Y:S01]  /*60440*/  MOV R9, R174 ;  /* 0x000000ae00097202 */ /* 0x000fe20000000f00 */
[----:B------:R1:W-:Y:S04]  /*60450*/  STL [R1+0x75c], R174 ;  /* 0x00075cae01007387 */ /* 0x0003e80000100800 */
[----:B-1----:R-:W3:Y:S04]  /*60460*/  LDL.LU R174, [R1+0x774] ;  /* 0x0007740001ae7983 */ /* 0x002ee80000300800 */
[----:B------:R-:W3:Y:S01]  /*60470*/  LDL.LU R7, [R1+0x778] ;  /* 0x0007780001077983 */ /* 0x000ee20000300800 */
[----:B------:R-:W-:-:S04]  /*60480*/  UISETP.GT.AND UP1, UPT, UR16, 0x25, UPT ;  /* 0x000000251000788c */ /* 0x000fc8000bf24270 */
[----:B------:R-:W-:-:S04]  /*60490*/  USEL UR12, URZ, 0x4, !UP1 ;  /* 0x000000043f0c7887 */ /* 0x000fc8000c800000 */
[----:B------:R-:W-:Y:S02]  /*604a0*/  USEL UR12, UR12, URZ, !UP0 ;  /* 0x0000003f0c0c7287 */ /* 0x000fe4000c000000 */
[----:B------:R-:W-:-:S04]  /*604b0*/  UISETP.GT.AND UP1, UPT, UR16, 0x26, UPT ;  /* 0x000000261000788c */ /* 0x000fc8000bf24270 */
[----:B------:R-:W-:Y:S01]  /*604c0*/  ISETP.NE.U32.AND P0, PT, RZ, UR12, PT ;  /* 0x0000000cff007c0c */ /* 0x000fe2000bf05070 */
[----:B------:R-:W-:-:S04]  /*604d0*/  USEL UR12, URZ, 0x4, !UP1 ;  /* 0x000000043f0c7887 */ /* 0x000fc8000c800000 */
[----:B------:R-:W-:-:S08]  /*604e0*/  USEL UR12, UR12, URZ, !UP0 ;  /* 0x0000003f0c0c7287 */ /* 0x000fd0000c000000 */
[----:B------:R1:W-:Y:S01]  /*604f0*/  LDGSTS.E [R2+0x8004], desc[UR8][R8.64], P0 ;  /* 0x0800400008027fae */ /* 0x0003e20008121848 */
[----:B------:R-:W-:Y:S02]  /*60500*/  ISETP.NE.U32.AND P1, PT, RZ, UR12, PT ;  /* 0x0000000cff007c0c */ /* 0x000fe4000bf25070 */
[----:B--2---:R-:W-:Y:S02]  /*60510*/  IADD3 R5, P2, R5, UR4, RZ ;  /* 0x0000000405057c10 */ /* 0x004fe4000ff5e0ff */
[----:B----4-:R-:W-:-:S03]  /*60520*/  IADD3 R0, P3, R0, UR4, RZ ;  /* 0x0000000400007c10 */ /* 0x010fc6000ff7e0ff */
[----:B------:R2:W-:Y:S01]  /*60530*/  STL [R1+0x768], R5 ;  /* 0x0007680501007387 */ /* 0x0005e20000100800 */
[----:B-1----:R-:W-:Y:S01]  /*60540*/  IMAD.MOV.U32 R8, RZ, RZ, R5 ;  /* 0x000000ffff087224 */ /* 0x002fe200078e0005 */
[----:B------:R-:W-:-:S05]  /*60550*/  IADD3.X R175, R175, UR6, RZ, P2, !PT ;  /* 0x00000006afaf7c10 */ /* 0x000fca00097fe4ff */
[----:B------:R1:W-:Y:S01]  /*60560*/  STL [R1+0x764], R175 ;  /* 0x000764af01007387 */ /* 0x0003e20000100800 */
[----:B------:R-:W-:-:S03]  /*60570*/  IADD3.X R6, R6, UR6, RZ, P3, !PT ;  /* 0x0000000606067c10 */ /* 0x000fc60009ffe4ff */
[----:B------:R-:W-:Y:S01]  /*60580*/  STL [R1+0x770], R0 ;  /* 0x0007700001007387 */ /* 0x000fe20000100800 */
[----:B------:R-:W-:-:S03]  /*60590*/  MOV R9, R175 ;  /* 0x000000af00097202 */ /* 0x000fc60000000f00 */
[----:B--2---:R-:W2:Y:S04]  /*605a0*/  LDL.LU R5, [R1+0x780] ;  /* 0x0007800001057983 */ /* 0x004ea80000300800 */
[----:B------:R4:W-:Y:S04]  /*605b0*/  STL [R1+0x76c], R6 ;  /* 0x00076c0601007387 */ /* 0x0009e80000100800 */
[----:B-1----:R-:W2:Y:S04]  /*605c0*/  LDL.LU R175, [R1+0x77c] ;  /* 0x00077c0001af7983 */ /* 0x002ea80000300800 */
[----:B------:R1:W-:Y:S02]  /*605d0*/  LDGSTS.E [R2+0xc004], desc[UR8][R8.64], P0 ;  /* 0x0c00400008027fae */ /* 0x0003e40008121848 */
[----:B-1----:R-:W-:Y:S01]  /*605e0*/  IMAD.MOV.U32 R8, RZ, RZ, R0 ;  /* 0x000000ffff087224 */ /* 0x002fe200078e0000 */
[----:B------:R-:W-:-:S02]  /*605f0*/  MOV R9, R6 ;  /* 0x0000000600097202 */ /* 0x000fc40000000f00 */
[----:B----4-:R-:W4:Y:S04]  /*60600*/  LDL.LU R6, [R1+0x788] ;  /* 0x0007880001067983 */ /* 0x010f280000300800 */
[----:B------:R-:W4:Y:S04]  /*60610*/  LDL.LU R0, [R1+0x950] ;  /* 0x0009500001007983 */ /* 0x000f280000300800 */
[----:B------:R1:W-:Y:S01]  /*60620*/  LDGSTS.E [R2+0x8008], desc[UR8][R8.64], P1 ;  /* 0x0800800008027fae */ /* 0x0003e20008921848 */
[----:B---3--:R-:W-:-:S04]  /*60630*/  IADD3 R7, P0, R7, UR4, RZ ;  /* 0x0000000407077c10 */ /* 0x008fc8000ff1e0ff */
[----:B------:R-:W-:Y:S01]  /*60640*/  IADD3.X R174, R174, UR6, RZ, P0, !PT ;  /* 0x00000006aeae7c10 */ /* 0x000fe200087fe4ff */
[----:B------:R-:W-:Y:S03]  /*60650*/  STL [R1+0x778], R7 ;  /* 0x0007780701007387 */ /* 0x000fe60000100800 */
[----:B-1----:R-:W-:Y:S01]  /*60660*/  MOV R9, R174 ;  /* 0x000000ae00097202 */ /* 0x002fe20000000f00 */
[----:B------:R1:W-:Y:S01]  /*60670*/  STL [R1+0x774], R174 ;  /* 0x000774ae01007387 */ /* 0x0003e20000100800 */
[----:B------:R-:W-:Y:S01]  /*60680*/  IMAD.MOV.U32 R8, RZ, RZ, R7 ;  /* 0x000000ffff087224 */ /* 0x000fe200078e0007 */
[----:B------:R-:W-:-:S04]  /*60690*/  UISETP.GT.AND UP1, UPT, UR16, 0x27, UPT ;  /* 0x000000271000788c */ /* 0x000fc8000bf24270 */
[----:B------:R3:W-:Y:S04]  /*606a0*/  LDGSTS.E [R2+0xc008], desc[UR8][R8.64], P1 ;  /* 0x0c00800008027fae */ /* 0x0007e80008921848 */
[----:B-1----:R-:W4:Y:S04]  /*606b0*/  LDL.LU R174, [R1+0x784] ;  /* 0x0007840001ae7983 */ /* 0x002f280000300800 */
[----:B------:R-:W4:Y:S01]  /*606c0*/  LDL.LU R7, [R1+0x94c] ;  /* 0x00094c0001077983 */ /* 0x000f220000300800 */
[----:B------:R-:W-:-:S04]  /*606d0*/  USEL UR12, URZ, 0x4, !UP1 ;  /* 0x000000043f0c7887 */ /* 0x000fc8000c800000 */
[----:B------:R-:W-:-:S06]  /*606e0*/  USEL UR12, UR12, URZ, !UP0 ;  /* 0x0000003f0c0c7287 */ /* 0x000fcc000c000000 */
[----:B------:R-:W-:Y:S02]  /*606f0*/  ISETP.NE.U32.AND P0, PT, RZ, UR12, PT ;  /* 0x0000000cff007c0c */ /* 0x000fe4000bf05070 */
[----:B--2---:R-:W-:-:S04]  /*60700*/  IADD3 R5, P1, R5, UR4, RZ ;  /* 0x0000000405057c10 */ /* 0x004fc8000ff3e0ff */
[----:B------:R-:W-:Y:S01]  /*60710*/  IADD3.X R175, R175, UR6, RZ, P1, !PT ;  /* 0x00000006afaf7c10 */ /* 0x000fe20008ffe4ff */
[----:B------:R-:W-:Y:S01]  /*60720*/  STL [R1+0x780], R5 ;  /* 0x0007800501007387 */ /* 0x000fe20000100800 */
[----:B---3--:R-:W-:Y:S02]  /*60730*/  IMAD.MOV.U32 R8, RZ, RZ, R5 ;  /* 0x000000ffff087224 */ /* 0x008fe400078e0005 */
[----:B------:R-:W-:Y:S01]  /*60740*/  MOV R9, R175 ;  /* 0x000000af00097202 */ /* 0x000fe20000000f00 */
[----:B------:R1:W-:Y:S04]  /*60750*/  STL [R1+0x77c], R175 ;  /* 0x00077caf01007387 */ /* 0x0003e80000100800 */
[----:B------:R2:W-:Y:S04]  /*60760*/  LDGSTS.E [R2+0x800c], desc[UR8][R8.64], P0 ;  /* 0x0800c00008027fae */ /* 0x0005e80008121848 */
[----:B-1----:R-:W3:Y:S04]  /*60770*/  LDL.LU R175, [R1+0x954] ;  /* 0x0009540001af7983 */ /* 0x002ee80000300800 */
[----:B------:R-:W3:Y:S01]  /*60780*/  LDL.LU R5, [R1+0x958] ;  /* 0x0009580001057983 */ /* 0x000ee20000300800 */
[----:B----4-:R-:W-:-:S02]  /*60790*/  IADD3 R6, P2, R6, UR4, RZ ;  /* 0x0000000406067c10 */ /* 0x010fc4000ff5e0ff */
[----:B------:R-:W-:-:S03]  /*607a0*/  IADD3 R0, P3, R0, UR4, RZ ;  /* 0x0000000400007c10 */ /* 0x000fc6000ff7e0ff */
[----:B------:R1:W-:Y:S01]  /*607b0*/  STL [R1+0x788], R6 ;  /* 0x0007880601007387 */ /* 0x0003e20000100800 */
[----:B--2---:R-:W-:Y:S01]  /*607c0*/  IMAD.MOV.U32 R8, RZ, RZ, R6 ;  /* 0x000000ffff087224 */ /* 0x004fe200078e0006 */
[----:B------:R-:W-:Y:S02]  /*607d0*/  IADD3.X R174, R174, UR6, RZ, P2, !PT ;  /* 0x00000006aeae7c10 */ /* 0x000fe400097fe4ff */
[----:B------:R-:W-:-:S03]  /*607e0*/  IADD3.X R7, R7, UR6, RZ, P3, !PT ;  /* 0x0000000607077c10 */ /* 0x000fc60009ffe4ff */
[----:B------:R2:W-:Y:S04]  /*607f0*/  STL [R1+0x784], R174 ;  /* 0x000784ae01007387 */ /* 0x0005e80000100800 */
[----:B------:R-:W-:Y:S01]  /*60800*/  STL [R1+0x950], R0 ;  /* 0x0009500001007387 */ /* 0x000fe20000100800 */
[----:B------:R-:W-:-:S03]  /*60810*/  MOV R9, R174 ;  /* 0x000000ae00097202 */ /* 0x000fc60000000f00 */
[----:B-1----:R-:W4:Y:S04]  /*60820*/  LDL.LU R6, [R1+0x960] ;  /* 0x0009600001067983 */ /* 0x002f280000300800 */
[----:B------:R1:W-:Y:S04]  /*60830*/  STL [R1+0x94c], R7 ;  /* 0x00094c0701007387 */ /* 0x0003e80000100800 */
[----:B--2---:R-:W2:Y:S01]  /*60840*/  LDL.LU R174, [R1+0x95c] ;  /* 0x00095c0001ae7983 */ /* 0x004ea20000300800 */
[----:B------:R-:W-:-:S03]  /*60850*/  UISETP.GT.AND UP1, UPT, UR16, 0x44, UPT ;  /* 0x000000441000788c */ /* 0x000fc6000bf24270 */
[----:B------:R1:W-:Y:S01]  /*60860*/  LDGSTS.E [R2+0xc00c], desc[UR8][R8.64], P0 ;  /* 0x0c00c00008027fae */ /* 0x0003e20008121848 */
[----:B------:R-:W-:-:S04]  /*60870*/  USEL UR12, URZ, 0x4, !UP1 ;  /* 0x000000043f0c7887 */ /* 0x000fc8000c800000 */
[----:B------:R-:W-:-:S06]  /*60880*/  USEL UR12, UR12, URZ, !UP0 ;  /* 0x0000003f0c0c7287 */ /* 0x000fcc000c000000 */
[----:B------:R-:W-:Y:S01]  /*60890*/  ISETP.NE.U32.AND P1, PT, RZ, UR12, PT ;  /* 0x0000000cff007c0c */ /* 0x000fe2000bf25070 */
[----:B-1----:R-:W-:Y:S01]  /*608a0*/  IMAD.MOV.U32 R8, RZ, RZ, R0 ;  /* 0x000000ffff087224 */ /* 0x002fe200078e0000 */
[----:B------:R-:W-:Y:S02]  /*608b0*/  MOV R9, R7 ;  /* 0x0000000700097202 */ /* 0x000fe40000000f00 */
[----:B------:R-:W2:Y:S04]  /*608c0*/  LDL.LU R7, [R1+0x968] ;  /* 0x0009680001077983 */ /* 0x000ea80000300800 */
[----:B------:R-:W2:Y:S05]  /*608d0*/  LDL.LU R0, [R1+0x970] ;  /* 0x0009700001007983 */ /* 0x000eaa0000300800 */
[----:B------:R1:W-:Y:S01]  /*608e0*/  LDGSTS.E [R2+0x10000], desc[UR8][R8.64], P1 ;  /* 0x1000000008027fae */ /* 0x0003e20008921848 */
[----:B---3--:R-:W-:-:S04]  /*608f0*/  IADD3 R5, P0, R5, UR4, RZ ;  /* 0x0000000405057c10 */ /* 0x008fc8000ff1e0ff */
[----:B------:R-:W-:Y:S01]  /*60900*/  IADD3.X R175, R175, UR6, RZ, P0, !PT ;  /* 0x00000006afaf7c10 */ /* 0x000fe200087fe4ff */
[----:B-1----:R-:W-:-:S03]  /*60910*/  IMAD.MOV.U32 R8, RZ, RZ, R5 ;  /* 0x000000ffff087224 */ /* 0x002fc600078e0005 */
[----:B------:R-:W-:Y:S01]  /*60920*/  MOV R9, R175 ;  /* 0x000000af00097202 */ /* 0x000fe20000000f00 */
[----:B------:R-:W-:Y:S04]  /*60930*/  STL [R1+0x958], R5 ;  /* 0x0009580501007387 */ /* 0x000fe80000100800 */
[----:B------:R1:W-:Y:S04]  /*60940*/  STL [R1+0x954], R175 ;  /* 0x000954af01007387 */ /* 0x0003e80000100800 */
[----:B------:R3:W-:Y:S04]  /*60950*/  LDGSTS.E [R2+0x14000], desc[UR8][R8.64], P1 ;  /* 0x1400000008027fae */ /* 0x0007e80008921848 */
[----:B-1----:R-:W3:Y:S04]  /*60960*/  LDL.LU R175, [R1+0x964] ;  /* 0x0009640001af7983 */ /* 0x002ee80000300800 */
[----:B------:R-:W3:Y:S01]  /*60970*/  LDL.LU R5, [R1+0x96c] ;  /* 0x00096c0001057983 */ /* 0x000ee20000300800 */
[----:B----4-:R-:W-:-:S04]  /*60980*/  IADD3 R6, P1, R6, UR4, RZ ;  /* 0x0000000406067c10 */ /* 0x010fc8000ff3e0ff */
[----:B--2---:R-:W-:Y:S01]  /*60990*/  IADD3.X R174, R174, UR6, RZ, P1, !PT ;  /* 0x00000006aeae7c10 */ /* 0x004fe20008ffe4ff */
[----:B------:R-:W-:Y:S01]  /*609a0*/  STL [R1+0x960], R6 ;  /* 0x0009600601007387 */ /* 0x000fe20000100800 */
[----:B---3--:R-:W-:Y:S02]  /*609b0*/  IMAD.MOV.U32 R8, RZ, RZ, R6 ;  /* 0x000000ffff087224 */ /* 0x008fe400078e0006 */
[----:B------:R-:W-:Y:S01]  /*609c0*/  MOV R9, R174 ;  /* 0x000000ae00097202 */ /* 0x000fe20000000f00 */
[----:B------:R1:W-:Y:S04]  /*609d0*/  STL [R1+0x95c], R174 ;  /* 0x00095cae01007387 */ /* 0x0003e80000100800 */
[----:B-1----:R-:W2:Y:S04]  /*609e0*/  LDL.LU R174, [R1+0x974] ;  /* 0x0009740001ae7983 */ /* 0x002ea80000300800 */
[----:B------:R-:W3:Y:S01]  /*609f0*/  LDL.LU R6, [R1+0x978] ;  /* 0x0009780001067983 */ /* 0x000ee20000300800 */
[----:B------:R-:W-:-:S04]  /*60a00*/  UISETP.GT.AND UP1, UPT, UR16, 0x45, UPT ;  /* 0x000000451000788c */ /* 0x000fc8000bf24270 */
[----:B------:R-:W-:-:S04]  /*60a10*/  USEL UR12, URZ, 0x4, !UP1 ;  /* 0x000000043f0c7887 */ /* 0x000fc8000c800000 */
[----:B------:R-:W-:Y:S01]  /*60a20*/  USEL UR12, UR12, URZ, !UP0 ;  /* 0x0000003f0c0c7287 */ /* 0x000fe2000c000000 */
[----:B------:R-:W-:-:S05]  /*60a30*/  IADD3 R7, P2, R7, UR4, RZ ;  /* 0x0000000407077c10 */ /* 0x000fca000ff5e0ff */
[----:B------:R-:W-:Y:S01]  /*60a40*/  ISETP.NE.U32.AND P0, PT, RZ, UR12, PT ;  /* 0x0000000cff007c0c */ /* 0x000fe2000bf05070 */
[----:B------:R-:W-:Y:S01]  /*60a50*/  UISETP.GT.AND UP1, UPT, UR16, 0x46, UPT ;  /* 0x000000461000788c */ /* 0x000fe2000bf24270 */
[----:B------:R-:W-:Y:S01]  /*60a60*/  IADD3 R0, P3, R0, UR4, RZ ;  /* 0x0000000400007c10 */ /* 0x000fe2000ff7e0ff */
[----:B------:R1:W-:Y:S02]  /*60a70*/  STL [R1+0x968], R7 ;  /* 0x0009680701007387 */ /* 0x0003e40000100800 */
[----:B------:R-:W-:-:S04]  /*60a80*/  USEL UR12, URZ, 0x4, !UP1 ;  /* 0x000000043f0c7887 */ /* 0x000fc8000c800000 */
[----:B------:R-:W-:-:S04]  /*60a90*/  USEL UR12, UR12, URZ, !UP0 ;  /* 0x0000003f0c0c7287 */ /* 0x000fc8000c000000 */
[----:B------:R4:W-:Y:S02]  /*60aa0*/  LDGSTS.E [R2+0x10004], desc[UR8][R8.64], P0 ;  /* 0x1000400008027fae */ /* 0x0009e40008121848 */
[----:B------:R-:W-:Y:S01]  /*60ab0*/  ISETP.NE.U32.AND P1, PT, RZ, UR12, PT ;  /* 0x0000000cff007c0c */ /* 0x000fe2000bf25070 */
[----:B----4-:R-:W-:Y:S01]  /*60ac0*/  IMAD.MOV.U32 R8, RZ, RZ, R7 ;  /* 0x000000ffff087224 */ /* 0x010fe200078e0007 */
[----:B------:R-:W-:Y:S02]  /*60ad0*/  IADD3.X R175, R175, UR6, RZ, P2, !PT ;  /* 0x00000006afaf7c10 */ /* 0x000fe400097fe4ff */
[----:B------:R-:W-:-:S03]  /*60ae0*/  IADD3.X R5, R5, UR6, RZ, P3, !PT ;  /* 0x0000000605057c10 */ /* 0x000fc60009ffe4ff */
[----:B------:R-:W-:Y:S01]  /*60af0*/  STL [R1+0x964], R175 ;  /* 0x000964af01007387 */ /* 0x000fe20000100800 */
[----:B------:R-:W-:-:S03]  /*60b00*/  MOV R9, R175 ;  /* 0x000000af00097202 */ /* 0x000fc60000000f00 */
[----:B------:R4:W-:Y:S04]  /*60b10*/  STL [R1+0x970], R0 ;  /* 0x0009700001007387 */ /* 0x0009e80000100800 */
[----:B------:R4:W-:Y:S04]  /*60b20*/  STL [R1+0x96c], R5 ;  /* 0x00096c0501007387 */ /* 0x0009e80000100800 */
[----:B------:R-:W2:Y:S04]  /*60b30*/  LDL.LU R178, [R1+0x97c] ;  /* 0x00097c0001b27983 */ /* 0x000ea80000300800 */
[----:B-1----:R-:W2:Y:S04]  /*60b40*/  LDL.LU R7, [R1+0x980] ;  /* 0x0009800001077983 */ /* 0x002ea80000300800 */
[----:B------:R1:W-:Y:S02]  /*60b50*/  LDGSTS.E [R2+0x14004], desc[UR8][R8.64], P0 ;  /* 0x1400400008027fae */ /* 0x0003e40008121848 */
[----:B-1----:R-:W-:Y:S01]  /*60b60*/  IMAD.MOV.U32 R8, RZ, RZ, R0 ;  /* 0x000000ffff087224 */ /* 0x002fe200078e0000 */
[----:B------:R-:W-:Y:S01]  /*60b70*/  MOV R9, R5 ;  /* 0x0000000500097202 */ /* 0x000fe20000000f00 */
[----:B----4-:R-:W4:Y:S04]  /*60b80*/  LDL.LU R0, [R1+0x988] ;  /* 0x0009880001007983 */ /* 0x010f280000300800 */
[----:B------:R-:W4:Y:S04]  /*60b90*/  LDL.LU R5, [R1+0xb50] ;  /* 0x000b500001057983 */ /* 0x000f280000300800 */
[----:B------:R1:W-:Y:S01]  /*60ba0*/  LDGSTS.E [R2+0x10008], desc[UR8][R8.64], P1 ;  /* 0x1000800008027fae */ /* 0x0003e20008921848 */
[----:B---3--:R-:W-:-:S04]  /*60bb0*/  IADD3 R6, P0, R6, UR4, RZ ;  /* 0x0000000406067c10 */ /* 0x008fc8000ff1e0ff */
[----:B--2---:R-:W-:Y:S01]  /*60bc0*/  IADD3.X R174, R174, UR6, RZ, P0, !PT ;  /* 0x00000006aeae7c10 */ /* 0x004fe200087fe4ff */
[----:B------:R-:W-:Y:S04]  /*60bd0*/  STL [R1+0x978], R6 ;  /* 0x0009780601007387 */ /* 0x000fe80000100800 */
[----:B------:R2:W-:Y:S04]  /*60be0*/  STL [R1+0x974], R174 ;  /* 0x000974ae01007387 */ /* 0x0005e80000100800 */
[----:B------:R-:W3:Y:S01]  /*60bf0*/  LDL.LU R175, [R1+0x984] ;  /* 0x0009840001af7983 */ /* 0x000ee20000300800 */
[----:B-1----:R-:W-:-:S03]  /*60c00*/  MOV R9, R174 ;  /* 0x000000ae00097202 */ /* 0x002fc60000000f00 */
[----:B--2---:R-:W2:Y:S01]  /*60c10*/  LDL.LU R174, [R1+0xb4c] ;  /* 0x000b4c0001ae7983 */ /* 0x004ea20000300800 */
[----:B------:R-:W-:Y:S01]  /*60c20*/  UISETP.GT.AND UP1, UPT, UR16, 0x47, UPT ;  /* 0x000000471000788c */ /* 0x000fe2000bf24270 */
[----:B------:R-:W-:Y:S02]  /*60c30*/  IMAD.MOV.U32 R8, RZ, RZ, R6 ;  /* 0x000000ffff087224 */ /* 0x000fe400078e0006 */
        /* <DEDUP_REMOVED lines=8> */
[----:B-1----:R-:W-:-:S03]  /*60cc0*/  IMAD.MOV.U32 R8, RZ, RZ, R7 ;  /* 0x000000ffff087224 */ /* 0x002fc600078e0007 */
[----:B------:R-:W-:Y:S01]  /*60cd0*/  STL [R1+0x97c], R178 ;  /* 0x00097cb201007387 */ /* 0x000fe20000100800 */
[----:B------:R-:W-:-:S03]  /*60ce0*/  MOV R9, R178 ;  /* 0x000000b200097202 */ /* 0x000fc60000000f00 */
[----:B----4-:R-:W4:Y:S01]  /*60cf0*/  LDL.LU R7, [R1+0xb54] ;  /* 0x000b540001077983 */ /* 0x010f220000300800 */
[----:B------:R-:W-:-:S03]  /*60d00*/  IADD3 R0, P2, R0, UR4, RZ ;  /* 0x0000000400007c10 */ /* 0x000fc6000ff5e0ff */
[----:B------:R1:W-:Y:S01]  /*60d10*/  LDGSTS.E [R2+0x1000c], desc[UR8][R8.64], P0 ;  /* 0x1000c00008027fae */ /* 0x0003e20008121848 */
[----:B------:R-:W-:-:S03]  /*60d20*/  IADD3 R5, P3, R5, UR4, RZ ;  /* 0x0000000405057c10 */ /* 0x000fc6000ff7e0ff */
[----:B------:R2:W-:Y:S01]  /*60d30*/  STL [R1+0x988], R0 ;  /* 0x0009880001007387 */ /* 0x0005e20000100800 */
[----:B-1----:R-:W-:Y:S01]  /*60d40*/  IMAD.MOV.U32 R8, RZ, RZ, R0 ;  /* 0x000000ffff087224 */ /* 0x002fe200078e0000 */
[----:B---3--:R-:W-:-:S04]  /*60d50*/  IADD3.X R175, R175, UR6, RZ, P2, !PT ;  /* 0x00000006afaf7c10 */ /* 0x008fc800097fe4ff */
[----:B------:R-:W-:Y:S01]  /*60d60*/  MOV R9, R175 ;  /* 0x000000af00097202 */ /* 0x000fe20000000f00 */
[----:B------:R-:W-:Y:S01]  /*60d70*/  STL [R1+0x984], R175 ;  /* 0x000984af01007387 */ /* 0x000fe20000100800 */
[----:B--2---:R-:W-:-:S03]  /*60d80*/  IADD3.X R174, R174, UR6, RZ, P3, !PT ;  /* 0x00000006aeae7c10 */ /* 0x004fc60009ffe4ff */
[----:B------:R1:W-:Y:S04]  /*60d90*/  STL [R1+0xb50], R5 ;  /* 0x000b500501007387 */ /* 0x0003e80000100800 */
[----:B------:R-:W2:Y:S04]  /*60da0*/  LDL.LU R0, [R1+0xb60] ;  /* 0x000b600001007983 */ /* 0x000ea80000300800 */
[----:B------:R3:W-:Y:S04]  /*60db0*/  LDGSTS.E [R2+0x1400c], desc[UR8][R8.64], P0 ;  /* 0x1400c00008027fae */ /* 0x0007e80008121848 */
[----:B------:R2:W-:Y:S01]  /*60dc0*/  STL [R1+0xb4c], R174 ;  /* 0x000b4cae01007387 */ /* 0x0005e20000100800 */
[----:B---3--:R-:W-:-:S03]  /*60dd0*/  IMAD.MOV.U32 R8, RZ, RZ, R5 ;  /* 0x000000ffff087224 */ /* 0x008fc600078e0005 */
[----:B-1----:R-:W3:Y:S01]  /*60de0*/  LDL.LU R5, [R1+0xb5c] ;  /* 0x000b5c0001057983 */ /* 0x002ee20000300800 */
[----:B------:R-:W-:-:S04]  /*60df0*/  UISETP.GT.AND UP1, UPT, UR16, 0x64, UPT ;  /* 0x000000641000788c */ /* 0x000fc8000bf24270 */
[----:B------:R-:W-:-:S04]  /*60e00*/  USEL UR12, URZ, 0x4, !UP1 ;  /* 0x000000043f0c7887 */ /* 0x000fc8000c800000 */
[----:B------:R-:W-:-:S06]  /*60e10*/  USEL UR12, UR12, URZ, !UP0 ;  /* 0x0000003f0c0c7287 */ /* 0x000fcc000c000000 */
[----:B------:R-:W-:Y:S02]  /*60e20*/  ISETP.NE.U32.AND P1, PT, RZ, UR12, PT ;  /* 0x0000000cff007c0c */ /* 0x000fe4000bf25070 */
[----:B------:R-:W-:Y:S02]  /*60e30*/  IADD3 R6, P0, R6, UR4, RZ ;  /* 0x0000000406067c10 */ /* 0x000fe4000ff1e0ff */
[----:B------:R-:W-:-:S03]  /*60e40*/  MOV R9, R174 ;  /* 0x000000ae00097202 */ /* 0x000fc60000000f00 */
[----:B------:R-:W-:Y:S06]  /*60e50*/  STL [R1+0xb58], R6 ;  /* 0x000b580601007387 */ /* 0x000fec0000100800 */
[----:B------:R1:W-:Y:S02]  /*60e60*/  LDGSTS.E [R2+0x18000], desc[UR8][R8.64], P1 ;  /* 0x1800000008027fae */ /* 0x0003e40008921848 */
[----:B-1----:R-:W-:Y:S01]  /*60e70*/  IMAD.MOV.U32 R8, RZ, RZ, R6 ;  /* 0x000000ffff087224 */ /* 0x002fe200078e0006 */
[----:B----4-:R-:W-:-:S04]  /*60e80*/  IADD3.X R7, R7, UR6, RZ, P0, !PT ;  /* 0x0000000607077c10 */ /* 0x010fc800087fe4ff */
[----:B------:R-:W-:Y:S01]  /*60e90*/  MOV R9, R7 ;  /* 0x0000000700097202 */ /* 0x000fe20000000f00 */
[----:B------:R1:W-:Y:S04]  /*60ea0*/  STL [R1+0xb54], R7 ;  /* 0x000b540701007387 */ /* 0x0003e80000100800 */
        /* <DEDUP_REMOVED lines=11> */
[----:B-1----:R-:W3:Y:S01]  /*60f60*/  LDL.LU R7, [R1+0xb7c] ;  /* 0x000b7c0001077983 */ /* 0x002ee20000300800 */
[----:B------:R-:W-:-:S03]  /*60f70*/  MOV R9, R5 ;  /* 0x0000000500097202 */ /* 0x000fc60000000f00 */
[----:B------:R-:W3:Y:S01]  /*60f80*/  LDL.LU R6, [R1+0xb80] ;  /* 0x000b800001067983 */ /* 0x000ee20000300800 */
[----:B------:R-:W-:-:S03]  /*60f90*/  IMAD.MOV.U32 R8, RZ, RZ, R0 ;  /* 0x000000ffff087224 */ /* 0x000fc600078e0000 */
        /* <DEDUP_REMOVED lines=15> */
[----:B------:R-:W-:Y:S01]  /*61090*/  IADD3.X R191, R191, UR6, RZ, P2, !PT ;  /* 0x00000006bfbf7c10 */ /* 0x000fe200097fe4ff */
[----:B-1----:R-:W-:-:S03]  /*610a0*/  IMAD.MOV.U32 R8, RZ, RZ, R190 ;  /* 0x000000ffff087224 */ /* 0x002fc600078e00be */
[----:B------:R-:W-:Y:S02]  /*610b0*/  MOV R9, R191 ;  /* 0x000000bf00097202 */ /* 0x000fe40000000f00 */
[----:B------:R-:W-:-:S03]  /*610c0*/  IADD3 R178, P3, R178, UR4, RZ ;  /* 0x00000004b2b27c10 */ /* 0x000fc6000ff7e0ff */
[----:B------:R1:W-:Y:S01]  /*610d0*/  LDGSTS.E [R2+0x1c004], desc[UR8][R8.64], P0 ;  /* 0x1c00400008027fae */ /* 0x0003e20008121848 */
[----:B------:R-:W-:Y:S01]  /*610e0*/  IADD3.X R179, R179, UR6, RZ, P3, !PT ;  /* 0x00000006b3b37c10 */ /* 0x000fe20009ffe4ff */
[----:B-1----:R-:W-:-:S03]  /*610f0*/  IMAD.MOV.U32 R8, RZ, RZ, R178 ;  /* 0x000000ffff087224 */ /* 0x002fc600078e00b2 */
[----:B------:R-:W-:-:S05]  /*61100*/  MOV R9, R179 ;  /* 0x000000b300097202 */ /* 0x000fca0000000f00 */
[----:B------:R1:W-:Y:S04]  /*61110*/  LDGSTS.E [R2+0x18008], desc[UR8][R8.64], P1 ;  /* 0x1800800008027fae */ /* 0x0003e80008921848 */
[----:B------:R-:W-:Y:S04]  /*61120*/  STL [R1+0xb68], R190 ;  /* 0x000b68be01007387 */ /* 0x000fe80000100800 */
[----:B------:R-:W-:Y:S04]  /*61130*/  STL [R1+0xb64], R191 ;  /* 0x000b64bf01007387 */ /* 0x000fe80000100800 */
[----:B------:R-:W-:Y:S04]  /*61140*/  STL [R1+0xb70], R178 ;  /* 0x000b70b201007387 */ /* 0x000fe80000100800 */
[----:B------:R-:W-:Y:S01]  /*61150*/  STL [R1+0xb6c], R179 ;  /* 0x000b6cb301007387 */ /* 0x000fe20000100800 */
[----:B---3--:R-:W-:-:S04]  /*61160*/  IADD3 R174, P0, R174, UR4, RZ ;  /* 0x00000004aeae7c10 */ /* 0x008fc8000ff1e0ff */
[----:B------:R-:W-:Y:S01]  /*61170*/  IADD3.X R175, R175, UR6, RZ, P0, !PT ;  /* 0x00000006afaf7c10 */ /* 0x000fe200087fe4ff */
[----:B-1----:R-:W-:-:S03]  /*61180*/  IMAD.MOV.U32 R8, RZ, RZ, R174 ;  /* 0x000000ffff087224 */ /* 0x002fc600078e00ae */
[----:B------:R-:W-:Y:S02]  /*61190*/  MOV R9, R175 ;  /* 0x000000af00097202 */ /* 0x000fe40000000f00 */
[----:B------:R-:W-:-:S03]  /*611a0*/  ISETP.NE.U32.AND P0, PT, RZ, UR12, PT ;  /* 0x0000000cff007c0c */ /* 0x000fc6000bf05070 */
[----:B------:R1:W-:Y:S01]  /*611b0*/  LDGSTS.E [R2+0x1c008], desc[UR8][R8.64], P1 ;  /* 0x1c00800008027fae */ /* 0x0003e20008921848 */
[----:B------:R-:W-:Y:S02]  /*611c0*/  IADD3 R6, P1, R6, UR4, RZ ;  /* 0x0000000406067c10 */ /* 0x000fe4000ff3e0ff */
[----:B--2---:R-:W-:Y:S02]  /*611d0*/  IADD3 R0, P2, R0, UR4, RZ ;  /* 0x0000000400007c10 */ /* 0x004fe4000ff5e0ff */
[----:B------:R-:W-:Y:S01]  /*611e0*/  IADD3.X R7, R7, UR6, RZ, P1, !PT ;  /* 0x0000000607077c10 */ /* 0x000fe20008ffe4ff */
[----:B------:R-:W-:Y:S01]  /*611f0*/  STL [R1+0xb78], R174 ;  /* 0x000b78ae01007387 */ /* 0x000fe20000100800 */
[----:B------:R-:W-:-:S03]  /*61200*/  IADD3.X R5, R5, UR6, RZ, P2, !PT ;  /* 0x0000000605057c10 */ /* 0x000fc600097fe4ff */
[----:B------:R-:W-:Y:S01]  /*61210*/  STL [R1+0xb74], R175 ;  /* 0x000b74af01007387 */ /* 0x000fe20000100800 */
[----:B-1----:R-:W-:Y:S01]  /*61220*/  IMAD.MOV.U32 R8, RZ, RZ, R6 ;  /* 0x000000ffff087224 */ /* 0x002fe200078e0006 */
[----:B------:R-:W-:Y:S02]  /*61230*/  MOV R9, R7 ;  /* 0x0000000700097202 */ /* 0x000fe40000000f00 */
[----:B------:R-:W-:Y:S04]  /*61240*/  STL [R1+0xb80], R6 ;  /* 0x000b800601007387 */ /* 0x000fe80000100800 */
[----:B------:R-:W-:Y:S04]  /*61250*/  STL [R1+0xb7c], R7 ;  /* 0x000b7c0701007387 */ /* 0x000fe80000100800 */
[----:B------:R-:W-:Y:S04]  /*61260*/  STL [R1+0xb88], R0 ;  /* 0x000b880001007387 */ /* 0x000fe80000100800 */
[----:B------:R1:W-:Y:S04]  /*61270*/  LDGSTS.E [R2+0x1800c], desc[UR8][R8.64], P0 ;  /* 0x1800c00008027fae */ /* 0x0003e80008121848 */
[----:B------:R2:W-:Y:S01]  /*61280*/  STL [R1+0xb84], R5 ;  /* 0x000b840501007387 */ /* 0x0005e20000100800 */
[----:B-1----:R-:W-:Y:S01]  /*61290*/  MOV R9, R5 ;  /* 0x0000000500097202 */ /* 0x002fe20000000f00 */
[----:B------:R-:W-:-:S02]  /*612a0*/  IMAD.MOV.U32 R8, RZ, RZ, R0 ;  /* 0x000000ffff087224 */ /* 0x000fc400078e0000 */
[----:B--2---:R-:W2:Y:S04]  /*612b0*/  LDL.LU R5, [R1+0x78c] ;  /* 0x00078c0001057983 */ /* 0x004ea80000300800 */
[----:B------:R-:W3:Y:S04]  /*612c0*/  LDL.LU R0, [R1+0x790] ;  /* 0x0007900001007983 */ /* 0x000ee80000300800 */
[----:B------:R-:W4:Y:S04]  /*612d0*/  LDL.LU R175, [R1+0x794] ;  /* 0x0007940001af7983 */ /* 0x000f280000300800 */
[----:B------:R-:W4:Y:S01]  /*612e0*/  LDL.LU R6, [R1+0x798] ;  /* 0x0007980001067983 */ /* 0x000f220000300800 */
[----:B------:R-:W-:-:S03]  /*612f0*/  IADD3 R233, P3, R233, UR4, RZ ;  /* 0x00000004e9e97c10 */ /* 0x000fc6000ff7e0ff */
[----:B------:R-:W4:Y:S01]  /*61300*/  LDL.LU R7, [R1+0x7a0] ;  /* 0x0007a00001077983 */ /* 0x000f220000300800 */
[----:B------:R-:W-:Y:S01]  /*61310*/  IADD3.X R232, R232, UR6, RZ, P3, !PT ;  /* 0x00000006e8e87c10 */ /* 0x000fe20009ffe4ff */
[----:B------:R-:W-:Y:S01]  /*61320*/  UISETP.GT.AND UP1, UPT, UR16, 0x8, UPT ;  /* 0x000000081000788c */ /* 0x000fe2000bf24270 */
[----:B------:R-:W-:Y:S01]  /*61330*/  IADD3 R225, P1, R225, UR4, RZ ;  /* 0x00000004e1e17c10 */ /* 0x000fe2000ff3e0ff */
[----:B------:R1:W-:Y:S02]  /*61340*/  LDGSTS.E [R2+0x1c00c], desc[UR8][R8.64], P0 ;  /* 0x1c00c00008027fae */ /* 0x0003e40008121848 */
        /* <DEDUP_REMOVED lines=8> */
[----:B------:R-:W-:Y:S01]  /*613d0*/  MOV R8, R225 ;  /* 0x000000e100087202 */ /* 0x000fe20000000f00 */
[----:B------:R-:W-:Y:S01]  /*613e0*/  VIADD R2, R2, UR17 ;  /* 0x0000001102027c36 */ /* 0x000fe20008000000 */
[----:B------:R-:W-:Y:S01]  /*613f0*/  IADD3.X R226, R226, UR6, RZ, P1, !PT ;  /* 0x00000006e2e27c10 */ /* 0x000fe20008ffe4ff */
[----:B------:R-:W-:-:S04]  /*61400*/  USEL UR12, URZ, 0x4, !UP1 ;  /* 0x000000043f0c7887 */ /* 0x000fc8000c800000 */
[----:B------:R1:W-:Y:S01]  /*61410*/  LDGSTS.E [R2], desc[UR8][R8.64], P0 ;  /* 0x0000000008027fae */ /* 0x0003e20008121848 */
[----:B------:R-:W-:Y:S01]  /*61420*/  USEL UR12, UR12, URZ, !UP0 ;  /* 0x0000003f0c0c7287 */ /* 0x000fe2000c000000 */
[----:B------:R-:W-:Y:S01]  /*61430*/  IADD3 R229, P1, R229, UR4, RZ ;  /* 0x00000004e5e57c10 */ /* 0x000fe2000ff3e0ff */
[----:B------:R-:W-:Y:S01]  /*61440*/  UISETP.GT.AND UP1, UPT, UR16, 0xa, UPT ;  /* 0x0000000a1000788c */ /* 0x000fe2000bf24270 */
[----:B-1----:R-:W-:Y:S01]  /*61450*/  MOV R8, R227 ;  /* 0x000000e300087202 */ /* 0x002fe20000000f00 */
[----:B------:R-:W-:Y:S01]  /*61460*/  IMAD.MOV.U32 R9, RZ, RZ, R226 ;  /* 0x000000ffff097224 */ /* 0x000fe200078e00e2 */
[----:B------:R-:W-:-:S04]  /*61470*/  IADD3.X R228, R228, UR6, RZ, P1, !PT ;  /* 0x00000006e4e47c10 */ /* 0x000fc80008ffe4ff */
        /* <DEDUP_REMOVED lines=8> */
[----:B------:R-:W-:Y:S01]  /*61500*/  IADD3 R231, P2, R231, UR4, RZ ;  /* 0x00000004e7e77c10 */ /* 0x000fe2000ff5e0ff */
[----:B-1----:R-:W-:Y:S01]  /*61510*/  IMAD.MOV.U32 R9, RZ, RZ, R228 ;  /* 0x000000ffff097224 */ /* 0x002fe200078e00e4 */
[----:B------:R-:W-:Y:S01]  /*61520*/  MOV R8, R229 ;  /* 0x000000e500087202 */ /* 0x000fe20000000f00 */
[----:B------:R-:W-:Y:S01]  /*61530*/  USEL UR12, UR12, URZ, !UP0 ;  /* 0x0000003f0c0c7287 */ /* 0x000fe2000c000000 */
[----:B------:R-:W-:-:S03]  /*61540*/  IADD3.X R230, R230, UR6, RZ, P2, !PT ;  /* 0x00000006e6e67c10 */ /* 0x000fc600097fe4ff */
[----:B------:R1:W-:Y:S02]  /*61550*/  LDGSTS.E [R2+0x4], desc[UR8][R8.64], P0 ;  /* 0x0000400008027fae */ /* 0x0003e40008121848 */
[----:B------:R-:W-:Y:S01]  /*61560*/  ISETP.NE.U32.AND P1, PT, RZ, UR12, PT ;  /* 0x0000000cff007c0c */ /* 0x000fe2000bf25070 */
[----:B------:R-:W-:Y:S01]  /*61570*/  UISETP.GT.AND UP1, UPT, UR16, 0xb, UPT ;  /* 0x0000000b1000788c */ /* 0x000fe2000bf24270 */
[----:B-1----:R-:W-:Y:S01]  /*61580*/  MOV R8, R231 ;  /* 0x000000e700087202 */ /* 0x002fe20000000f00 */
[----:B------:R-:W-:-:S05]  /*61590*/  IMAD.MOV.U32 R9, RZ, RZ, R230 ;  /* 0x000000ffff097224 */ /* 0x000fca00078e00e6 */
[----:B------:R1:W-:Y:S01]  /*615a0*/  LDGSTS.E [R2+0x4004], desc[UR8][R8.64], P0 ;  /* 0x0400400008027fae */ /* 0x0003e20008121848 */
[----:B------:R-:W-:Y:S01]  /*615b0*/  IADD3 R235, P0, R235, UR4, RZ ;  /* 0x00000004ebeb7c10 */ /* 0x000fe2000ff1e0ff */
[----:B------:R-:W-:-:S03]  /*615c0*/  USEL UR12, URZ, 0x4, !UP1 ;  /* 0x000000043f0c7887 */ /* 0x000fc6000c800000 */
[----:B------:R-:W-:Y:S02]  /*615d0*/  IADD3.X R234, R234, UR6, RZ, P0, !PT ;  /* 0x00000006eaea7c10 */ /* 0x000fe400087fe4ff */
[----:B-1----:R-:W-:Y:S01]  /*615e0*/  MOV R8, R233 ;  /* 0x000000e900087202 */ /* 0x002fe20000000f00 */
[----:B------:R-:W-:Y:S01]  /*615f0*/  IMAD.MOV.U32 R9, RZ, RZ, R232 ;  /* 0x000000ffff097224 */ /* 0x000fe200078e00e8 */
[----:B------:R-:W-:-:S04]  /*61600*/  USEL UR12, UR12, URZ, !UP0 ;  /* 0x0000003f0c0c7287 */ /* 0x000fc8000c000000 */
[----:B------:R1:W-:Y:S01]  /*61610*/  LDGSTS.E [R2+0x8], desc[UR8][R8.64], P1 ;  /* 0x0000800008027fae */ /* 0x0003e20008921848 */
[----:B------:R-:W-:Y:S01]  /*61620*/  UISETP.GT.AND UP1, UPT, UR16, 0x28, UPT ;  /* 0x000000281000788c */ /* 0x000fe2000bf24270 */
[----:B------:R-:W-:Y:S02]  /*61630*/  ISETP.NE.U32.AND P0, PT, RZ, UR12, PT ;  /* 0x0000000cff007c0c */ /* 0x000fe4000bf05070 */
[----:B-1----:R-:W-:Y:S01]  /*61640*/  MOV R8, R235 ;  /* 0x000000eb00087202 */ /* 0x002fe20000000f00 */
[----:B------:R-:W-:-:S05]  /*61650*/  IMAD.MOV.U32 R9, RZ, RZ, R234 ;  /* 0x000000ffff097224 */ /* 0x000fca00078e00ea */
[----:B------:R1:W-:Y:S01]  /*61660*/  LDGSTS.E [R2+0x4008], desc[UR8][R8.64], P1 ;  /* 0x0400800008027fae */ /* 0x0003e20008921848 */
[----:B------:R-:W-:Y:S01]  /*61670*/  IADD3 R237, P1, R237, UR4, RZ ;  /* 0x00000004eded7c10 */ /* 0x000fe2000ff3e0ff */
[----:B------:R-:W-:Y:S01]  /*61680*/  USEL UR12, URZ, 0x4, !UP1 ;  /* 0x000000043f0c7887 */ /* 0x000fe2000c800000 */
[----:B------:R-:W-:Y:S02]  /*61690*/  IADD3 R239, P2, R239, UR4, RZ ;  /* 0x00000004efef7c10 */ /* 0x000fe4000ff5e0ff */
[----:B------:R-:W-:Y:S01]  /*616a0*/  IADD3.X R236, R236, UR6, RZ, P1, !PT ;  /* 0x00000006ecec7c10 */ /* 0x000fe20008ffe4ff */
[----:B------:R-:W-:Y:S01]  /*616b0*/  USEL UR12, UR12, URZ, !UP0 ;  /* 0x0000003f0c0c7287 */ /* 0x000fe2000c000000 */
[----:B------:R-:W-:Y:S02]  /*616c0*/  IADD3.X R238, R238, UR6, RZ, P2, !PT ;  /* 0x00000006eeee7c10 */ /* 0x000fe400097fe4ff */
[----:B-1----:R-:W-:Y:S01]  /*616d0*/  MOV R8, R237 ;  /* 0x000000ed00087202 */ /* 0x002fe20000000f00 */
[----:B------:R-:W-:-:S02]  /*616e0*/  IMAD.MOV.U32 R9, RZ, RZ, R236 ;  /* 0x000000ffff097224 */ /* 0x000fc400078e00ec */
[----:B------:R-:W-:-:S03]  /*616f0*/  ISETP.NE.U32.AND P1, PT, RZ, UR12, PT ;  /* 0x0000000cff007c0c */ /* 0x000fc6000bf25070 */
[----:B------:R1:W-:Y:S02]  /*61700*/  LDGSTS.E [R2+0xc], desc[UR8][R8.64], P0 ;  /* 0x0000c00008027fae */ /* 0x0003e40008121848 */
[----:B-1----:R-:W-:Y:S01]  /*61710*/  MOV R8, R239 ;  /* 0x000000ef00087202 */ /* 0x002fe20000000f00 */
[----:B------:R-:W-:-:S05]  /*61720*/  IMAD.MOV.U32 R9, RZ, RZ, R238 ;  /* 0x000000ffff097224 */ /* 0x000fca00078e00ee */
[----:B------:R1:W-:Y:S01]  /*61730*/  LDGSTS.E [R2+0x400c], desc[UR8][R8.64], P0 ;  /* 0x0400c00008027fae */ /* 0x0003e20008121848 */
[----:B----4-:R-:W-:-:S04]  /*61740*/  IADD3 R6, P0, R6, UR4, RZ ;  /* 0x0000000406067c10 */ /* 0x010fc8000ff1e0ff */
[----:B------:R-:W-:Y:S02]  /*61750*/  IADD3.X R175, R175, UR6, RZ, P0, !PT ;  /* 0x00000006afaf7c10 */ /* 0x000fe400087fe4ff */
[----:B-1----:R-:W-:Y:S01]  /*61760*/  MOV R8, R0 ;  /* 0x0000000000087202 */ /* 0x002fe20000000f00 */
[----:B------:R-:W-:Y:S02]  /*61770*/  IMAD.MOV.U32 R9, RZ, RZ, R5 ;  /* 0x000000ffff097224 */ /* 0x000fe400078e0005 */
[----:B--2---:R-:W2:Y:S04]  /*61780*/  LDL.LU R5, [R1+0x7a8] ;  /* 0x0007a80001057983 */ /* 0x004ea80000300800 */
        /* <DEDUP_REMOVED lines=9> */
[----:B------:R-:W4:Y:S04]  /*61820*/  LDL.LU R6, [R1+0x7ac] ;  /* 0x0007ac0001067983 */ /* 0x000f280000300800 */
[----:B------:R-:W-:Y:S01]  /*61830*/  STL [R1+0x7a0], R7 ;  /* 0x0007a00701007387 */ /* 0x000fe20000100800 */
[----:B-1----:R-:W-:Y:S02]  /*61840*/  MOV R8, R7 ;  /* 0x0000000700087202 */ /* 0x002fe40000000f00 */
[----:B---3--:R-:W-:-:S05]  /*61850*/  IADD3.X R174, R174, UR6, RZ, P1, !PT ;  /* 0x00000006aeae7c10 */ /* 0x008fca0008ffe4ff */
[----:B------:R1:W-:Y:S01]  /*61860*/  STL [R1+0x79c], R174 ;  /* 0x00079cae01007387 */ /* 0x0003e20000100800 */
[----:B------:R-:W-:-:S03]  /*61870*/  IMAD.MOV.U32 R9, RZ, RZ, R174 ;  /* 0x000000ffff097224 */ /* 0x000fc600078e00ae */
[----:B-1----:R-:W3:Y:S04]  /*61880*/  LDL.LU R174, [R1+0x7b4] ;  /* 0x0007b40001ae7983 */ /* 0x002ee80000300800 */
[----:B------:R-:W3:Y:S01]  /*61890*/  LDL.LU R7, [R1+0x7b8] ;  /* 0x0007b80001077983 */ /* 0x000ee20000300800 */
        /* <DEDUP_REMOVED lines=9> */
[----:B--2---:R-:W-:Y:S02]  /*61930*/  IADD3 R5, P2, R5, UR4, RZ ;  /* 0x0000000405057c10 */ /* 0x004fe4000ff5e0ff */
        /* <DEDUP_REMOVED lines=8> */
[----:B--2---:R-:W2:Y:S04]  /*619c0*/  LDL.LU R5, [R1+0x7c0] ;  /* 0x0007c00001057983 */ /* 0x004ea80000300800 */
[----:B------:R4:W-:Y:S04]  /*619d0*/  STL [R1+0x7ac], R6 ;  /* 0x0007ac0601007387 */ /* 0x0009e80000100800 */
[----:B-1----:R-:W2:Y:S04]  /*619e0*/  LDL.LU R175, [R1+0x7bc] ;  /* 0x0007bc0001af7983 */ /* 0x002ea80000300800 */
[----:B------:R1:W-:Y:S02]  /*619f0*/  LDGSTS.E [R2+0xc004], desc[UR8][R8.64], P0 ;  /* 0x0c00400008027fae */ /* 0x0003e40008121848 */
[----:B-1----:R-:W-:Y:S01]  /*61a00*/  MOV R8, R0 ;  /* 0x0000000000087202 */ /* 0x002fe20000000f00 */
[----:B------:R-:W-:-:S02]  /*61a10*/  IMAD.MOV.U32 R9, RZ, RZ, R6 ;  /* 0x000000ffff097224 */ /* 0x000fc400078e0006 */
[----:B----4-:R-:W4:Y:S04]  /*61a20*/  LDL.LU R6, [R1+0x7c8] ;  /* 0x0007c80001067983 */ /* 0x010f280000300800 */
[----:B------:R-:W4:Y:S04]  /*61a30*/  LDL.LU R0, [R1+0x990] ;  /* 0x0009900001007983 */ /* 0x000f280000300800 */
[----:B------:R1:W-:Y:S01]  /*61a40*/  LDGSTS.E [R2+0x8008], desc[UR8][R8.64], P1 ;  /* 0x0800800008027fae */ /* 0x0003e20008921848 */
[----:B---3--:R-:W-:-:S04]  /*61a50*/  IADD3 R7, P0, R7, UR4, RZ ;  /* 0x0000000407077c10 */ /* 0x008fc8000ff1e0ff */
[----:B------:R-:W-:Y:S01]  /*61a60*/  IADD3.X R174, R174, UR6, RZ, P0, !PT ;  /* 0x00000006aeae7c10 */ /* 0x000fe200087fe4ff */
[----:B------:R-:W-:Y:S04]  /*61a70*/  STL [R1+0x7b8], R7 ;  /* 0x0007b80701007387 */ /* 0x000fe80000100800 */
[----:B------:R3:W-:Y:S01]  /*61a80*/  STL [R1+0x7b4], R174 ;  /* 0x0007b4ae01007387 */ /* 0x0007e20000100800 */
[----:B-1----:R-:W-:Y:S01]  /*61a90*/  IMAD.MOV.U32 R9, RZ, RZ, R174 ;  /* 0x000000ffff097224 */ /* 0x002fe200078e00ae */
[----:B------:R-:W-:Y:S01]  /*61aa0*/  MOV R8, R7 ;  /* 0x0000000700087202 */ /* 0x000fe20000000f00 */
[----:B------:R-:W-:-:S04]  /*61ab0*/  UISETP.GT.AND UP1, UPT, UR16, 0x2b, UPT ;  /* 0x0000002b1000788c */ /* 0x000fc8000bf24270 */
[----:B------:R1:W-:Y:S04]  /*61ac0*/  LDGSTS.E [R2+0xc008], desc[UR8][R8.64], P1 ;  /* 0x0c00800008027fae */ /* 0x0003e80008921848 */
[----:B---3--:R-:W3:Y:S04]  /*61ad0*/  LDL.LU R174, [R1+0x7c4] ;  /* 0x0007c40001ae7983 */ /* 0x008ee80000300800 */
[----:B------:R-:W3:Y:S01]  /*61ae0*/  LDL.LU R7, [R1+0x98c] ;  /* 0x00098c0001077983 */ /* 0x000ee20000300800 */
[----:B------:R-:W-:-:S04]  /*61af0*/  USEL UR12, URZ, 0x4, !UP1 ;  /* 0x000000043f0c7887 */ /* 0x000fc8000c800000 */
[----:B------:R-:W-:-:S06]  /*61b00*/  USEL UR12, UR12, URZ, !UP0 ;  /* 0x0000003f0c0c7287 */ /* 0x000fcc000c000000 */
[----:B------:R-:W-:Y:S02]  /*61b10*/  ISETP.NE.U32.AND P0, PT, RZ, UR12, PT ;  /* 0x0000000cff007c0c */ /* 0x000fe4000bf05070 */
[----:B--2---:R-:W-:-:S04]  /*61b20*/  IADD3 R5, P1, R5, UR4, RZ ;  /* 0x0000000405057c10 */ /* 0x004fc8000ff3e0ff */
        /* <DEDUP_REMOVED lines=8> */
[----:B----4-:R-:W-:Y:S02]  /*61bb0*/  IADD3 R6, P2, R6, UR4, RZ ;  /* 0x0000000406067c10 */ /* 0x010fe4000ff5e0ff */
[----:B------:R-:W-:-:S03]  /*61bc0*/  IADD3 R0, P3, R0, UR4, RZ ;  /* 0x0000000400007c10 */ /* 0x000fc6000ff7e0ff */
[----:B------:R1:W-:Y:S01]  /*61bd0*/  STL [R1+0x7c8], R6 ;  /* 0x0007c80601007387 */ /* 0x0003e20000100800 */
[----:B--2---:R-:W-:Y:S02]  /*61be0*/  MOV R8, R6 ;  /* 0x0000000600087202 */ /* 0x004fe40000000f00 */
[----:B---3--:R-:W-:Y:S02]  /*61bf0*/  IADD3.X R174, R174, UR6, RZ, P2, !PT ;  /* 0x00000006aeae7c10 */ /* 0x008fe400097fe4ff */
        /* <DEDUP_REMOVED lines=66> */
[----:B-1----:R-:W-:-:S03]  /*62020*/  IMAD.MOV.U32 R9, RZ, RZ, R174 ;  /* 0x000000ffff097224 */ /* 0x002fc600078e00ae */
[----:B--2---:R-:W2:Y:S01]  /*62030*/  LDL.LU R174, [R1+0xb8c] ;  /* 0x000b8c0001ae7983 */ /* 0x004ea20000300800 */
        /* <DEDUP_REMOVED lines=16> */
[----:B------:R-:W-:-:S03]  /*62140*/  IADD3 R5, P3, R5, UR4, RZ ;  /* 0x0000000405057c10 */ /* 0x000fc6000ff7e0ff */
[----:B------:R2:W-:Y:S01]  /*62150*/  STL [R1+0x9c8], R0 ;  /* 0x0009c80001007387 */ /* 0x0005e20000100800 */
[----:B-1----:R-:W-:Y:S02]  /*62160*/  MOV R8, R0 ;  /* 0x0000000000087202 */ /* 0x002fe40000000f00 */
[----:B---3--:R-:W-:-:S05]  /*62170*/  IADD3.X R175, R175, UR6, RZ, P2, !PT ;  /* 0x00000006afaf7c10 */ /* 0x008fca00097fe4ff */
[----:B------:R-:W-:Y:S01]  /*62180*/  IMAD.MOV.U32 R9, RZ, RZ, R175 ;  /* 0x000000ffff097224 */ /* 0x000fe200078e00af */
[----:B--2---:R-:W-:Y:S01]  /*62190*/  IADD3.X R174, R174, UR6, RZ, P3, !PT ;  /* 0x00000006aeae7c10 */ /* 0x004fe20009ffe4ff */
[----:B------:R-:W-:Y:S04]  /*621a0*/  STL [R1+0x9c4], R175 ;  /* 0x0009c4af01007387 */ /* 0x000fe80000100800 */
[----:B------:R1:W-:Y:S04]  /*621b0*/  STL [R1+0xb90], R5 ;  /* 0x000b900501007387 */ /* 0x0003e80000100800 */
[----:B------:R-:W2:Y:S04]  /*621c0*/  LDL.LU R0, [R1+0xba0] ;  /* 0x000ba00001007983 */ /* 0x000ea80000300800 */
        /* <DEDUP_REMOVED lines=26> */
[----:B------:R-:W3:Y:S01]  /*62370*/  LDL.LU R174, [R1+0xbb8] ;  /* 0x000bb80001ae7983 */ /* 0x000ee20000300800 */
[----:B-1----:R-:W-:Y:S01]  /*62380*/  IMAD.MOV.U32 R9, RZ, RZ, R5 ;  /* 0x000000ffff097224 */ /* 0x002fe200078e0005 */
[----:B------:R-:W-:-:S02]  /*62390*/  MOV R8, R0 ;  /* 0x0000000000087202 */ /* 0x000fc40000000f00 */
[----:B------:R-:W3:Y:S04]  /*623a0*/  LDL.LU R7, [R1+0xbbc] ;  /* 0x000bbc0001077983 */ /* 0x000ee80000300800 */
[----:B------:R-:W3:Y:S04]  /*623b0*/  LDL.LU R6, [R1+0xbc0] ;  /* 0x000bc00001067983 */ /* 0x000ee80000300800 */
        /* <DEDUP_REMOVED lines=20> */
[----:B------:R1:W-:Y:S04]  /*62500*/  LDGSTS.E [R2+0x18008], desc[UR8][R8.64], P1 ;  /* 0x1800800008027fae */ /* 0x0003e80008921848 */
[----:B------:R-:W-:Y:S04]  /*62510*/  STL [R1+0xba8], R190 ;  /* 0x000ba8be01007387 */ /* 0x000fe80000100800 */
[----:B------:R-:W-:Y:S04]  /*62520*/  STL [R1+0xba4], R191 ;  /* 0x000ba4bf01007387 */ /* 0x000fe80000100800 */
[----:B------:R-:W-:Y:S04]  /*62530*/  STL [R1+0xbb0], R178 ;  /* 0x000bb0b201007387 */ /* 0x000fe80000100800 */
[----:B------:R-:W-:Y:S01]  /*62540*/  STL [R1+0xbac], R179 ;  /* 0x000bacb301007387 */ /* 0x000fe20000100800 */
[----:B---3--:R-:W-:-:S04]  /*62550*/  IADD3 R174, P0, R174, UR4, RZ ;  /* 0x00000004aeae7c10 */ /* 0x008fc8000ff1e0ff */
[----:B------:R-:W-:Y:S02]  /*62560*/  IADD3.X R175, R175, UR6, RZ, P0, !PT ;  /* 0x00000006afaf7c10 */ /* 0x000fe400087fe4ff */
[----:B-1----:R-:W-:-:S03]  /*62570*/  MOV R8, R174 ;  /* 0x000000ae00087202 */ /* 0x002fc60000000f00 */
[----:B------:R-:W-:-:S05]  /*62580*/  IMAD.MOV.U32 R9, RZ, RZ, R175 ;  /* 0x000000ffff097224 */ /* 0x000fca00078e00af */
[----:B------:R1:W-:Y:S01]  /*62590*/  LDGSTS.E [R2+0x1c008], desc[UR8][R8.64], P1 ;  /* 0x1c00800008027fae */ /* 0x0003e20008921848 */
[----:B------:R-:W-:Y:S02]  /*625a0*/  IADD3 R6, P1, R6, UR4, RZ ;  /* 0x0000000406067c10 */ /* 0x000fe4000ff3e0ff */
[----:B--2---:R-:W-:Y:S02]  /*625b0*/  IADD3 R0, P2, R0, UR4, RZ ;  /* 0x0000000400007c10 */ /* 0x004fe4000ff5e0ff */
[----:B------:R-:W-:Y:S01]  /*625c0*/  IADD3.X R7, R7, UR6, RZ, P1, !PT ;  /* 0x0000000607077c10 */ /* 0x000fe20008ffe4ff */
[----:B------:R-:W-:Y:S01]  /*625d0*/  STL [R1+0xbb8], R174 ;  /* 0x000bb8ae01007387 */ /* 0x000fe20000100800 */
[----:B------:R-:W-:-:S03]  /*625e0*/  IADD3.X R5, R5, UR6, RZ, P2, !PT ;  /* 0x0000000605057c10 */ /* 0x000fc600097fe4ff */
[----:B------:R-:W-:Y:S04]  /*625f0*/  STL [R1+0xbb4], R175 ;  /* 0x000bb4af01007387 */ /* 0x000fe80000100800 */
[----:B------:R2:W-:Y:S01]  /*62600*/  STL [R1+0xbc0], R6 ;  /* 0x000bc00601007387 */ /* 0x0005e20000100800 */
[----:B-1----:R-:W-:-:S03]  /*62610*/  MOV R8, R6 ;  /* 0x0000000600087202 */ /* 0x002fc60000000f00 */
[----:B------:R1:W-:Y:S04]  /*62620*/  STL [R1+0xbbc], R7 ;  /* 0x000bbc0701007387 */ /* 0x0003e80000100800 */
[----:B------:R-:W-:Y:S04]  /*62630*/  STL [R1+0xbc8], R0 ;  /* 0x000bc80001007387 */ /* 0x000fe80000100800 */
[----:B------:R3:W-:Y:S04]  /*62640*/  STL [R1+0xbc4], R5 ;  /* 0x000bc40501007387 */ /* 0x0007e80000100800 */
[----:B--2---:R-:W2:Y:S01]  /*62650*/  LDL.LU R6, [R1+0x600] ;  /* 0x0006000001067983 */ /* 0x004ea20000300800 */
[----:B------:R-:W-:Y:S01]  /*62660*/  UISETP.GT.AND UP1, UPT, UR16, 0x6b, UPT ;  /* 0x0000006b1000788c */ /* 0x000fe2000bf24270 */
[----:B------:R-:W-:Y:S01]  /*62670*/  IMAD.MOV.U32 R9, RZ, RZ, R7 ;  /* 0x000000ffff097224 */ /* 0x000fe200078e0007 */
[----:B------:R-:W-:Y:S01]  /*62680*/  IADD3 R241, P1, R241, UR4, RZ ;  /* 0x00000004f1f17c10 */ /* 0x000fe2000ff3e0ff */
[----:B------:R-:W4:Y:S01]  /*62690*/  LDL.LU R174, [R1+0x604] ;  /* 0x0006040001ae7983 */ /* 0x000f220000300800 */
[----:B------:R-:W-:-:S02]  /*626a0*/  USEL UR12, URZ, 0x4, !UP1 ;  /* 0x000000043f0c7887 */ /* 0x000fc4000c800000 */
[----:B------:R-:W-:Y:S01]  /*626b0*/  IADD3.X R240, R240, UR6, RZ, P1, !PT ;  /* 0x00000006f0f07c10 */ /* 0x000fe20008ffe4ff */
[----:B-1----:R-:W4:Y:S01]  /*626c0*/  LDL.LU R7, [R1+0x608] ;  /* 0x0006080001077983 */ /* 0x002f220000300800 */
[----:B------:R-:W-:-:S06]  /*626d0*/  USEL UR12, UR12, URZ, !UP0 ;  /* 0x0000003f0c0c7287 */ /* 0x000fcc000c000000 */
[----:B------:R-:W-:Y:S01]  /*626e0*/  ISETP.NE.U32.AND P0, PT, RZ, UR12, PT ;  /* 0x0000000cff007c0c */ /* 0x000fe2000bf05070 */
[----:B------:R-:W-:-:S04]  /*626f0*/  UISETP.GT.AND UP1, UPT, UR16, 0xc, UPT ;  /* 0x0000000c1000788c */ /* 0x000fc8000bf24270 */
[----:B------:R-:W-:-:S04]  /*62700*/  USEL UR12, URZ, 0x4, !UP1 ;  /* 0x000000043f0c7887 */ /* 0x000fc8000c800000 */
[----:B------:R-:W-:-:S04]  /*62710*/  USEL UR12, UR12, URZ, !UP0 ;  /* 0x0000003f0c0c7287 */ /* 0x000fc8000c000000 */
[----:B------:R1:W-:Y:S02]  /*62720*/  LDGSTS.E [R2+0x1800c], desc[UR8][R8.64], P0 ;  /* 0x1800c00008027fae */ /* 0x0003e40008121848 */
[----:B-1----:R-:W-:Y:S01]  /*62730*/  MOV R8, R0 ;  /* 0x0000000000087202 */ /* 0x002fe20000000f00 */
[----:B------:R-:W-:Y:S01]  /*62740*/  IMAD.MOV.U32 R9, RZ, RZ, R5 ;  /* 0x000000ffff097224 */ /* 0x000fe200078e0005 */
[----:B------:R-:W-:Y:S01]  /*62750*/  UISETP.GT.AND UP1, UPT, UR16, 0xd, UPT ;  /* 0x0000000d1000788c */ /* 0x000fe2000bf24270 */
[----:B------:R-:W-:Y:S01]  /*62760*/  IADD3 R243, P1, R243, UR4, RZ ;  /* 0x00000004f3f37c10 */ /* 0x000fe2000ff3e0ff */
[----:B---3--:R-:W3:Y:S04]  /*62770*/  LDL.LU R5, [R1+0x7cc] ;  /* 0x0007cc0001057983 */ /* 0x008ee80000300800 */
[----:B------:R1:W-:Y:S01]  /*62780*/  LDGSTS.E [R2+0x1c00c], desc[UR8][R8.64], P0 ;  /* 0x1c00c00008027fae */ /* 0x0003e20008121848 */
[----:B------:R-:W-:Y:S01]  /*62790*/  ISETP.NE.U32.AND P0, PT, RZ, UR12, PT ;  /* 0x0000000cff007c0c */ /* 0x000fe2000bf05070 */
[----:B------:R-:W-:Y:S01]  /*627a0*/  USEL UR12, URZ, 0x4, !UP1 ;  /* 0x000000043f0c7887 */ /* 0x000fe2000c800000 */
[----:B------:R-:W-:Y:S01]  /*627b0*/  IADD3.X R242, R242, UR6, RZ, P1, !PT ;  /* 0x00000006f2f27c10 */ /* 0x000fe20008ffe4ff */
[----:B------:R-:W3:Y:S01]  /*627c0*/  LDL.LU R0, [R1+0x7d0] ;  /* 0x0007d00001007983 */ /* 0x000ee20000300800 */
[----:B-1----:R-:W-:Y:S01]  /*627d0*/  LOP3.LUT R2, R4, 0x30, RZ, 0x3c, !PT ;  /* 0x0000003004027812 */ /* 0x002fe200078e3cff */
[----:B------:R-:W-:Y:S01]  /*627e0*/  IMAD.MOV.U32 R8, RZ, RZ, R241 ;  /* 0x000000ffff087224 */ /* 0x000fe200078e00f1 */
[----:B------:R-:W-:-:S02]  /*627f0*/  MOV R9, R240 ;  /* 0x000000f000097202 */ /* 0x000fc40000000f00 */
[----:B------:R-:W-:Y:S01]  /*62800*/  IADD3 R2, R2, UR17, RZ ;  /* 0x0000001102027c10 */ /* 0x000fe2000fffe0ff */
[----:B------:R-:W-:-:S04]  /*62810*/  USEL UR12, UR12, URZ, !UP0 ;  /* 0x0000003f0c0c7287 */ /* 0x000fc8000c000000 */
[----:B------:R1:W-:Y:S01]  /*62820*/  LDGSTS.E [R2], desc[UR8][R8.64], P0 ;  /* 0x0000000008027fae */ /* 0x0003e20008121848 */
[----:B------:R-:W-:Y:S01]  /*62830*/  UISETP.GT.AND UP1, UPT, UR16, 0xe, UPT ;  /* 0x0000000e1000788c */ /* 0x000fe2000bf24270 */
[----:B------:R-:W-:Y:S01]  /*62840*/  IADD3 R245, P1, R245, UR4, RZ ;  /* 0x00000004f5f57c10 */ /* 0x000fe2000ff3e0ff */
[----:B-1----:R-:W-:Y:S01]  /*62850*/  IMAD.MOV.U32 R8, RZ, RZ, R243 ;  /* 0x000000ffff087224 */ /* 0x002fe200078e00f3 */
[----:B------:R-:W-:-:S05]  /*62860*/  MOV R9, R242 ;  /* 0x000000f200097202 */ /* 0x000fca0000000f00 */
[----:B------:R1:W-:Y:S01]  /*62870*/  LDGSTS.E [R2+0x4000], desc[UR8][R8.64], P0 ;  /* 0x0400000008027fae */ /* 0x0003e20008121848 */
[----:B------:R-:W-:Y:S01]  /*62880*/  ISETP.NE.U32.AND P0, PT, RZ, UR12, PT ;  /* 0x0000000cff007c0c */ /* 0x000fe2000bf05070 */
[----:B------:R-:W-:Y:S01]  /*62890*/  USEL UR12, URZ, 0x4, !UP1 ;  /* 0x000000043f0c7887 */ /* 0x000fe2000c800000 */
[----:B------:R-:W-:Y:S02]  /*628a0*/  IADD3.X R244, R244, UR6, RZ, P1, !PT ;  /* 0x00000006f4f47c10 */ /* 0x000fe40008ffe4ff */
[----:B------:R-:W-:Y:S01]  /*628b0*/  IADD3 R247, P2, R247, UR4, RZ ;  /* 0x00000004f7f77c10 */ /* 0x000fe2000ff5e0ff */
[----:B------:R-:W-:-:S03]  /*628c0*/  USEL UR12, UR12, URZ, !UP0 ;  /* 0x0000003f0c0c7287 */ /* 0x000fc6000c000000 */
[----:B------:R-:W-:Y:S01]  /*628d0*/  IADD3.X R246, R246, UR6, RZ, P2, !PT ;  /* 0x00000006f6f67c10 */ /* 0x000fe200097fe4ff */
[----:B-1----:R-:W-:Y:S01]  /*628e0*/  IMAD.MOV.U32 R8, RZ, RZ, R245 ;  /* 0x000000ffff087224 */ /* 0x002fe200078e00f5 */
[----:B------:R-:W-:Y:S02]  /*628f0*/  MOV R9, R244 ;  /* 0x000000f400097202 */ /* 0x000fe40000000f00 */
[----:B------:R-:W-:Y:S02]  /*62900*/  ISETP.NE.U32.AND P1, PT, RZ, UR12, PT ;  /* 0x0000000cff007c0c */ /* 0x000fe4000bf25070 */
[----:B------:R-:W-:Y:S01]  /*62910*/  IADD3 R249, P3, R249, UR4, RZ ;  /* 0x00000004f9f97c10 */ /* 0x000fe2000ff7e0ff */
[----:B------:R1:W-:Y:S03]  /*62920*/  LDGSTS.E [R2+0x4], desc[UR8][R8.64], P0 ;  /* 0x0000400008027fae */ /* 0x0003e60008121848 */
[----:B------:R-:W-:Y:S01]  /*62930*/  IADD3.X R248, R248, UR6, RZ, P3, !PT ;  /* 0x00000006f8f87c10 */ /* 0x000fe20009ffe4ff */
[----:B-1----:R-:W-:Y:S01]  /*62940*/  IMAD.MOV.U32 R8, RZ, RZ, R247 ;  /* 0x000000ffff087224 */ /* 0x002fe200078e00f7 */
[----:B------:R-:W-:-:S05]  /*62950*/  MOV R9, R246 ;  /* 0x000000f600097202 */ /* 0x000fca0000000f00 */
[----:B------:R1:W-:Y:S01]  /*62960*/  LDGSTS.E [R2+0x4004], desc[UR8][R8.64], P0 ;  /* 0x0400400008027fae */ /* 0x0003e20008121848 */
[----:B------:R-:W-:-:S04]  /*62970*/  IADD3 R251, P0, R251, UR4, RZ ;  /* 0x00000004fbfb7c10 */ /* 0x000fc8000ff1e0ff */
[----:B------:R-:W-:Y:S01]  /*62980*/  IADD3.X R250, R250, UR6, RZ, P0, !PT ;  /* 0x00000006fafa7c10 */ /* 0x000fe200087fe4ff */
[----:B-1----:R-:W-:Y:S01]  /*62990*/  IMAD.MOV.U32 R8, RZ, RZ, R249 ;  /* 0x000000ffff087224 */ /* 0x002fe200078e00f9 */
[----:B------:R-:W-:-:S05]  /*629a0*/  MOV R9, R248 ;  /* 0x000000f800097202 */ /* 0x000fca0000000f00 */
[----:B------:R1:W-:Y:S02]  /*629b0*/  LDGSTS.E [R2+0x8], desc[UR8][R8.64], P1 ;  /* 0x0000800008027fae */ /* 0x0003e40008921848 */
[----:B-1----:R-:W-:Y:S01]  /*629c0*/  IMAD.MOV.U32 R8, RZ, RZ, R251 ;  /* 0x000000ffff087224 */ /* 0x002fe200078e00fb */
[----:B------:R-:W-:-:S05]  /*629d0*/  MOV R9, R250 ;  /* 0x000000fa00097202 */ /* 0x000fca0000000f00 */
[----:B------:R1:W-:Y:S01]  /*629e0*/  LDGSTS.E [R2+0x4008], desc[UR8][R8.64], P1 ;  /* 0x0400800008027fae */ /* 0x0003e20008921848 */
[----:B--2---:R-:W-:-:S05]  /*629f0*/  IADD3 R6, P1, R6, UR4, RZ ;  /* 0x0000000406067c10 */ /* 0x004fca000ff3e0ff */
[----:B------:R2:W-:Y:S01]  /*62a00*/  STL [R1+0x600], R6 ;  /* 0x0006000601007387 */ /* 0x0005e20000100800 */
[----:B-1----:R-:W-:-:S03]  /*62a10*/  IMAD.MOV.U32 R8, RZ, RZ, R6 ;  /* 0x000000ffff087224 */ /* 0x002fc600078e0006 */
[----:B------:R-:W3:Y:S04]  /*62a20*/  LDL.LU R175, [R1+0x7d4] ;  /* 0x0007d40001af7983 */ /* 0x000ee80000300800 */
[----:B--2---:R-:W2:Y:S01]  /*62a30*/  LDL.LU R6, [R1+0x7d8] ;  /* 0x0007d80001067983 */ /* 0x004ea20000300800 */
[----:B------:R-:W-:-:S04]  /*62a40*/  UISETP.GT.AND UP1, UPT, UR16, 0xf, UPT ;  /* 0x0000000f1000788c */ /* 0x000fc8000bf24270 */
[----:B------:R-:W-:-:S04]  /*62a50*/  USEL UR12, URZ, 0x4, !UP1 ;  /* 0x000000043f0c7887 */ /* 0x000fc8000c800000 */
[----:B------:R-:W-:Y:S01]  /*62a60*/  USEL UR12, UR12, URZ, !UP0 ;  /* 0x0000003f0c0c7287 */ /* 0x000fe2000c000000 */
[----:B------:R-:W-:-:S05]  /*62a70*/  IADD3.X R252, R252, UR6, RZ, P1, !PT ;  /* 0x00000006fcfc7c10 */ /* 0x000fca0008ffe4ff */
[----:B------:R-:W-:Y:S02]  /*62a80*/  ISETP.NE.U32.AND P0, PT, RZ, UR12, PT ;  /* 0x0000000cff007c0c */ /* 0x000fe4000bf05070 */
[----:B----4-:R-:W-:Y:S01]  /*62a90*/  IADD3 R7, P2, R7, UR4, RZ ;  /* 0x0000000407077c10 */ /* 0x010fe2000ff5e0ff */
[----:B------:R-:W-:Y:S01]  /*62aa0*/  UISETP.GT.AND UP1, UPT, UR16, 0x2c, UPT ;  /* 0x0000002c1000788c */ /* 0x000fe2000bf24270 */
[----:B------:R-:W-:Y:S02]  /*62ab0*/  MOV R9, R252 ;  /* 0x000000fc00097202 */ /* 0x000fe40000000f00 */
[----:B------:R-:W-:Y:S01]  /*62ac0*/  IADD3.X R174, R174, UR6, RZ, P2, !PT ;  /* 0x00000006aeae7c10 */ /* 0x000fe200097fe4ff */
[----:B------:R-:W-:Y:S01]  /*62ad0*/  USEL UR12, URZ, 0x4, !UP1 ;  /* 0x000000043f0c7887 */ /* 0x000fe2000c800000 */
[----:B------:R1:W-:Y:S03]  /*62ae0*/  STL [R1+0x608], R7 ;  /* 0x0006080701007387 */ /* 0x0003e60000100800 */
[----:B------:R-:W-:Y:S01]  /*62af0*/  USEL UR12, UR12, URZ, !UP0 ;  /* 0x0000003f0c0c7287 */ /* 0x000fe2000c000000 */
[----:B------:R4:W-:Y:S04]  /*62b00*/  STL [R1+0x604], R174 ;  /* 0x000604ae01007387 */ /* 0x0009e80000100800 */
[----:B------:R1:W-:Y:S01]  /*62b10*/  LDGSTS.E [R2+0xc], desc[UR8][R8.64], P0 ;  /* 0x0000c00008027fae */ /* 0x0003e20008121848 */
[----:B---3--:R-:W-:-:S04]  /*62b20*/  IADD3 R0, P3, R0, UR4, RZ ;  /* 0x0000000400007c10 */ /* 0x008fc8000ff7e0ff */
[----:B------:R-:W-:Y:S01]  /*62b30*/  IADD3.X R5, R5, UR6, RZ, P3, !PT ;  /* 0x0000000605057c10 */ /* 0x000fe20009ffe4ff */
[----:B------:R-:W-:Y:S01]  /*62b40*/  STL [R1+0x7d0], R0 ;  /* 0x0007d00001007387 */ /* 0x000fe20000100800 */
[----:B-1----:R-:W-:-:S03]  /*62b50*/  IMAD.MOV.U32 R8, RZ, RZ, R7 ;  /* 0x000000ffff087224 */ /* 0x002fc600078e0007 */
[----:B------:R-:W3:Y:S01]  /*62b60*/  LDL.LU R7, [R1+0x7e0] ;  /* 0x0007e00001077983 */ /* 0x000ee20000300800 */
[----:B------:R-:W-:-:S03]  /*62b70*/  MOV R9, R174 ;  /* 0x000000ae00097202 */ /* 0x000fc60000000f00 */
[----:B------:R1:W-:Y:S01]  /*62b80*/  STL [R1+0x7cc], R5 ;  /* 0x0007cc0501007387 */ /* 0x0003e20000100800 */
[----:B------:R-:W-:-:S03]  /*62b90*/  ISETP.NE.U32.AND P1, PT, RZ, UR12, PT ;  /* 0x0000000cff007c0c */ /* 0x000fc6000bf25070 */
[----:B----4-:R-:W4:Y:S04]  /*62ba0*/  LDL.LU R174, [R1+0x7dc] ;  /* 0x0007dc0001ae7983 */ /* 0x010f280000300800 */
[----:B------:R1:W-:Y:S02]  /*62bb0*/  LDGSTS.E [R2+0x400c], desc[UR8][R8.64], P0 ;  /* 0x0400c00008027fae */ /* 0x0003e40008121848 */
[----:B-1----:R-:W-:Y:S01]  /*62bc0*/  IMAD.MOV.U32 R8, RZ, RZ, R0 ;  /* 0x000000ffff087224 */ /* 0x002fe200078e0000 */
[----:B------:R-:W-:Y:S02]  /*62bd0*/  MOV R9, R5 ;  /* 0x0000000500097202 */ /* 0x000fe40000000f00 */
[----:B------:R-:W4:Y:S04]  /*62be0*/  LDL.LU R5, [R1+0x7e8] ;  /* 0x0007e80001057983 */ /* 0x000f280000300800 */
[----:B------:R-:W4:Y:S04]  /*62bf0*/  LDL.LU R0, [R1+0x7f0] ;  /* 0x0007f00001007983 */ /* 0x000f280000300800 */
[----:B------:R1:W-:Y:S01]  /*62c00*/  LDGSTS.E [R2+0x8000], desc[UR8][R8.64], P1 ;  /* 0x0800000008027fae */ /* 0x0003e20008921848 */
[----:B--2---:R-:W-:-:S04]  /*62c10*/  IADD3 R6, P0, R6, UR4, RZ ;  /* 0x0000000406067c10 */ /* 0x004fc8000ff1e0ff */
[----:B------:R-:W-:Y:S01]  /*62c20*/  IADD3.X R175, R175, UR6, RZ, P0, !PT ;  /* 0x00000006afaf7c10 */ /* 0x000fe200087fe4ff */
[----:B------:R-:W-:Y:S03]  /*62c30*/  STL [R1+0x7d8], R6 ;  /* 0x0007d80601007387 */ /* 0x000fe60000100800 */
[----:B-1----:R-:W-:Y:S01]  /*62c40*/  MOV R9, R175 ;  /* 0x000000af00097202 */ /* 0x002fe20000000f00 */
[----:B------:R1:W-:Y:S01]  /*62c50*/  STL [R1+0x7d4], R175 ;  /* 0x0007d4af01007387 */ /* 0x0003e20000100800 */
[----:B------:R-:W-:Y:S01]  /*62c60*/  IMAD.MOV.U32 R8, RZ, RZ, R6 ;  /* 0x000000ffff087224 */ /* 0x000fe200078e0006 */
[----:B------:R-:W-:-:S04]  /*62c70*/  UISETP.GT.AND UP1, UPT, UR16, 0x2d, UPT ;  /* 0x0000002d1000788c */ /* 0x000fc8000bf24270 */
[----:B------:R2:W-:Y:S04]  /*62c80*/  LDGSTS.E [R2+0xc000], desc[UR8][R8.64], P1 ;  /* 0x0c00000008027fae */ /* 0x0005e80008921848 */
[----:B-1----:R-:W2:Y:S04]  /*62c90*/  LDL.LU R175, [R1+0x7e4] ;  /* 0x0007e40001af7983 */ /* 0x002ea80000300800 */
[----:B------:R-:W2:Y:S01]  /*62ca0*/  LDL.LU R6, [R1+0x7ec] ;  /* 0x0007ec0001067983 */ /* 0x000ea20000300800 */
[----:B------:R-:W-:-:S04]  /*62cb0*/  USEL UR12, URZ, 0x4, !UP1 ;  /* 0x000000043f0c7887 */ /* 0x000fc8000c800000 */
[----:B------:R-:W-:-:S06]  /*62cc0*/  USEL UR12, UR12, URZ, !UP0 ;  /* 0x0000003f0c0c7287 */ /* 0x000fcc000c000000 */
[----:B------:R-:W-:Y:S02]  /*62cd0*/  ISETP.NE.U32.AND P0, PT, RZ, UR12, PT ;  /* 0x0000000cff007c0c */ /* 0x000fe4000bf05070 */
[----:B---3--:R-:W-:-:S04]  /*62ce0*/  IADD3 R7, P1, R7, UR4, RZ ;  /* 0x0000000407077c10 */ /* 0x008fc8000ff3e0ff */
[----:B----4-:R-:W-:Y:S01]  /*62cf0*/  IADD3.X R174, R174, UR6, RZ, P1, !PT ;  /* 0x00000006aeae7c10 */ /* 0x010fe20008ffe4ff */
[----:B------:R-:W-:Y:S01]  /*62d00*/  STL [R1+0x7e0], R7 ;  /* 0x0007e00701007387 */ /* 0x000fe20000100800 */
[----:B--2---:R-:W-:Y:S02]  /*62d10*/  IMAD.MOV.U32 R8, RZ, RZ, R7 ;  /* 0x000000ffff087224 */ /* 0x004fe400078e0007 */
[----:B------:R-:W-:Y:S01]  /*62d20*/  MOV R9, R174 ;  /* 0x000000ae00097202 */ /* 0x000fe20000000f00 */
[----:B------:R1:W-:Y:S04]  /*62d30*/  STL [R1+0x7dc], R174 ;  /* 0x0007dcae01007387 */ /* 0x0003e80000100800 */
[----:B------:R2:W-:Y:S04]  /*62d40*/  LDGSTS.E [R2+0x8004], desc[UR8][R8.64], P0 ;  /* 0x0800400008027fae */ /* 0x0005e80008121848 */
[----:B-1----:R-:W3:Y:S04]  /*62d50*/  LDL.LU R174, [R1+0x7f4] ;  /* 0x0007f40001ae7983 */ /* 0x002ee80000300800 */
[----:B------:R-:W4:Y:S01]  /*62d60*/  LDL.LU R7, [R1+0x7f8] ;  /* 0x0007f80001077983 */ /* 0x000f220000300800 */
[----:B------:R-:W-:-:S02]  /*62d70*/  IADD3 R5, P2, R5, UR4, RZ ;  /* 0x0000000405057c10 */ /* 0x000fc4000ff5e0ff */
        /* <DEDUP_REMOVED lines=21> */
[----:B----4-:R-:W-:-:S04]  /*62ed0*/  IADD3 R7, P0, R7, UR4, RZ ;  /* 0x0000000407077c10 */ /* 0x010fc8000ff1e0ff */
[----:B---3--:R-:W-:Y:S01]  /*62ee0*/  IADD3.X R174, R174, UR6, RZ, P0, !PT ;  /* 0x00000006aeae7c10 */ /* 0x008fe200087fe4ff */
[----:B------:R-:W-:Y:S01]  /*62ef0*/  STL [R1+0x7f8], R7 ;  /* 0x0007f80701007387 */ /* 0x000fe20000100800 */
[----:B-1----:R-:W-:Y:S02]  /*62f00*/  IMAD.MOV.U32 R8, RZ, RZ, R7 ;  /* 0x000000ffff087224 */ /* 0x002fe400078e0007 */
[----:B------:R-:W-:Y:S01]  /*62f10*/  MOV R9, R174 ;  /* 0x000000ae00097202 */ /* 0x000fe20000000f00 */
[----:B------:R1:W-:Y:S04]  /*62f20*/  STL [R1+0x7f4], R174 ;  /* 0x0007f4ae01007387 */ /* 0x0003e80000100800 */
[----:B------:R3:W-:Y:S04]  /*62f30*/  LDGSTS.E [R2+0xc008], desc[UR8][R8.64], P1 ;  /* 0x0c00800008027fae */ /* 0x0007e80008921848 */
[----:B-1----:R-:W4:Y:S04]  /*62f40*/  LDL.LU R174, [R1+0x804] ;  /* 0x0008040001ae7983 */ /* 0x002f280000300800 */
[----:B------:R-:W4:Y:S01]  /*62f50*/  LDL.LU R7, [R1+0x9cc] ;  /* 0x0009cc0001077983 */ /* 0x000f220000300800 */
[----:B------:R-:W-:-:S04]  /*62f60*/  IADD3 R5, P1, R5, UR4, RZ ;  /* 0x0000000405057c10 */ /* 0x000fc8000ff3e0ff */
        /* <DEDUP_REMOVED lines=17> */
[----:B------:R1:W-:Y:S01]  /*63080*/  LDGSTS.E [R2+0x800c], desc[UR8][R8.64], P0 ;  /* 0x0800c00008027fae */ /* 0x0003e20008121848 */
[----:B----4-:R-:W-:Y:S02]  /*63090*/  IADD3.X R174, R174, UR6, RZ, P2, !PT ;  /* 0x00000006aeae7c10 */ /* 0x010fe400097fe4ff */
[----:B------:R-:W-:-:S03]  /*630a0*/  IADD3.X R7, R7, UR6, RZ, P3, !PT ;  /* 0x0000000607077c10 */ /* 0x000fc60009ffe4ff */
[----:B------:R4:W-:Y:S01]  /*630b0*/  STL [R1+0x804], R174 ;  /* 0x000804ae01007387 */ /* 0x0009e20000100800 */
[----:B-1----:R-:W-:-:S03]  /*630c0*/  IMAD.MOV.U32 R8, RZ, RZ, R6 ;  /* 0x000000ffff087224 */ /* 0x002fc600078e0006 */
[----:B------:R-:W-:Y:S01]  /*630d0*/  STL [R1+0x9d0], R0 ;  /* 0x0009d00001007387 */ /* 0x000fe20000100800 */
[----:B------:R-:W-:-:S03]  /*630e0*/  MOV R9, R174 ;  /* 0x000000ae00097202 */ /* 0x000fc60000000f00 */
[----:B------:R-:W2:Y:S01]  /*630f0*/  LDL.LU R6, [R1+0x9e0] ;  /* 0x0009e00001067983 */ /* 0x000ea20000300800 */
[----:B------:R-:W-:-:S03]  /*63100*/  ISETP.NE.U32.AND P1, PT, RZ, UR12, PT ;  /* 0x0000000cff007c0c */ /* 0x000fc6000bf25070 */
[----:B------:R1:W-:Y:S04]  /*63110*/  STL [R1+0x9cc], R7 ;  /* 0x0009cc0701007387 */ /* 0x0003e80000100800 */
[----:B----4-:R-:W4:Y:S04]  /*63120*/  LDL.LU R174, [R1+0x9dc] ;  /* 0x0009dc0001ae7983 */ /* 0x010f280000300800 */
[----:B------:R1:W-:Y:S02]  /*63130*/  LDGSTS.E [R2+0xc00c], desc[UR8][R8.64], P0 ;  /* 0x0c00c00008027fae */ /* 0x0003e40008121848 */
[----:B-1----:R-:W-:Y:S01]  /*63140*/  IMAD.MOV.U32 R8, RZ, RZ, R0 ;  /* 0x000000ffff087224 */ /* 0x002fe200078e0000 */
[----:B------:R-:W-:-:S02]  /*63150*/  MOV R9, R7 ;  /* 0x0000000700097202 */ /* 0x000fc40000000f00 */
[----:B------:R-:W4:Y:S04]  /*63160*/  LDL.LU R7, [R1+0x9e8] ;  /* 0x0009e80001077983 */ /* 0x000f280000300800 */
[----:B------:R-:W4:Y:S04]  /*63170*/  LDL.LU R0, [R1+0x9f0] ;  /* 0x0009f00001007983 */ /* 0x000f280000300800 */
[----:B------:R1:W-:Y:S01]  /*63180*/  LDGSTS.E [R2+0x10000], desc[UR8][R8.64], P1 ;  /* 0x1000000008027fae */ /* 0x0003e20008921848 */
[----:B---3--:R-:W-:-:S04]  /*63190*/  IADD3 R5, P0, R5, UR4, RZ ;  /* 0x0000000405057c10 */ /* 0x008fc8000ff1e0ff */
[----:B--2---:R-:W-:Y:S01]  /*631a0*/  IADD3.X R175, R175, UR6, RZ, P0, !PT ;  /* 0x00000006afaf7c10 */ /* 0x004fe200087fe4ff */
[----:B------:R-:W-:Y:S01]  /*631b0*/  STL [R1+0x9d8], R5 ;  /* 0x0009d80501007387 */ /* 0x000fe20000100800 */
[----:B-1----:R-:W-:Y:S02]  /*631c0*/  IMAD.MOV.U32 R8, RZ, RZ, R5 ;  /* 0x000000ffff087224 */ /* 0x002fe400078e0005 */
[----:B------:R-:W-:Y:S01]  /*631d0*/  MOV R9, R175 ;  /* 0x000000af00097202 */ /* 0x000fe20000000f00 */
[----:B------:R1:W-:Y:S01]  /*631e0*/  STL [R1+0x9d4], R175 ;  /* 0x0009d4af01007387 */ /* 0x0003e20000100800 */
[----:B------:R-:W-:-:S03]  /*631f0*/  UISETP.GT.AND UP1, UPT, UR16, 0x4d, UPT ;  /* 0x0000004d1000788c */ /* 0x000fc6000bf24270 */
[----:B------:R2:W-:Y:S04]  /*63200*/  LDGSTS.E [R2+0x14000], desc[UR8][R8.64], P1 ;  /* 0x1400000008027fae */ /* 0x0005e80008921848 */
[----:B-1----:R-:W3:Y:S04]  /*63210*/  LDL.LU R175, [R1+0x9e4] ;  /* 0x0009e40001af7983 */ /* 0x002ee80000300800 */
[----:B------:R-:W3:Y:S01]  /*63220*/  LDL.LU R5, [R1+0x9ec] ;  /* 0x0009ec0001057983 */ /* 0x000ee20000300800 */
[----:B------:R-:W-:-:S04]  /*63230*/  USEL UR12, URZ, 0x4, !UP1 ;  /* 0x000000043f0c7887 */ /* 0x000fc8000c800000 */
[----:B------:R-:W-:Y:S01]  /*63240*/  USEL UR12, UR12, URZ, !UP0 ;  /* 0x0000003f0c0c7287 */ /* 0x000fe2000c000000 */
[----:B------:R-:W-:-:S04]  /*63250*/  IADD3 R6, P1, R6, UR4, RZ ;  /* 0x0000000406067c10 */ /* 0x000fc8000ff3e0ff */
[----:B----4-:R-:W-:Y:S01]  /*63260*/  IADD3.X R174, R174, UR6, RZ, P1, !PT ;  /* 0x00000006aeae7c10 */ /* 0x010fe20008ffe4ff */
[----:B------:R-:W-:Y:S01]  /*63270*/  STL [R1+0x9e0], R6 ;  /* 0x0009e00601007387 */ /* 0x000fe20000100800 */
[----:B--2---:R-:W-:Y:S02]  /*63280*/  IMAD.MOV.U32 R8, RZ, RZ, R6 ;  /* 0x000000ffff087224 */ /* 0x004fe400078e0006 */
[----:B------:R-:W-:Y:S01]  /*63290*/  MOV R9, R174 ;  /* 0x000000ae00097202 */ /* 0x000fe20000000f00 */
[----:B------:R1:W-:Y:S01]  /*632a0*/  STL [R1+0x9dc], R174 ;  /* 0x0009dcae01007387 */ /* 0x0003e20000100800 */
[----:B------:R-:W-:-:S03]  /*632b0*/  ISETP.NE.U32.AND P0, PT, RZ, UR12, PT ;  /* 0x0000000cff007c0c */ /* 0x000fc6000bf05070 */
[----:B-1----:R-:W2:Y:S04]  /*632c0*/  LDL.LU R174, [R1+0x9f4] ;  /* 0x0009f40001ae7983 */ /* 0x002ea80000300800 */
[----:B------:R-:W4:Y:S01]  /*632d0*/  LDL.LU R6, [R1+0x9f8] ;  /* 0x0009f80001067983 */ /* 0x000f220000300800 */
[----:B------:R-:W-:Y:S02]  /*632e0*/  IADD3 R7, P2, R7, UR4, RZ ;  /* 0x0000000407077c10 */ /* 0x000fe4000ff5e0ff */
[----:B------:R-:W-:-:S03]  /*632f0*/  IADD3 R0, P3, R0, UR4, RZ ;  /* 0x0000000400007c10 */ /* 0x000fc6000ff7e0ff */
[----:B------:R1:W-:Y:S04]  /*63300*/  LDGSTS.E [R2+0x10004], desc[UR8][R8.64], P0 ;  /* 0x1000400008027fae */ /* 0x0003e80008121848 */
[----:B------:R3:W-:Y:S01]  /*63310*/  STL [R1+0x9e8], R7 ;  /* 0x0009e80701007387 */ /* 0x0007e20000100800 */
[----:B-1----:R-:W-:Y:S01]  /*63320*/  IMAD.MOV.U32 R8, RZ, RZ, R7 ;  /* 0x000000ffff087224 */ /* 0x002fe200078e0007 */
[----:B---3--:R-:W-:Y:S02]  /*63330*/  IADD3.X R175, R175, UR6, RZ, P2, !PT ;  /* 0x00000006afaf7c10 */ /* 0x008fe400097fe4ff */
[----:B------:R-:W-:-:S03]  /*63340*/  IADD3.X R5, R5, UR6, RZ, P3, !PT ;  /* 0x0000000605057c10 */ /* 0x000fc60009ffe4ff */
[----:B------:R-:W-:Y:S04]  /*63350*/  STL [R1+0x9e4], R175 ;  /* 0x0009e4af01007387 */ /* 0x000fe80000100800 */
[----:B------:R1:W-:Y:S04]  /*63360*/  STL [R1+0x9f0], R0 ;  /* 0x0009f00001007387 */ /* 0x0003e80000100800 */
[----:B------:R3:W-:Y:S04]  /*63370*/  STL [R1+0x9ec], R5 ;  /* 0x0009ec0501007387 */ /* 0x0007e80000100800 */
[----:B------:R-:W2:Y:S04]  /*63380*/  LDL.LU R178, [R1+0x9fc] ;  /* 0x0009fc0001b27983 */ /* 0x000ea80000300800 */
[----:B------:R-:W2:Y:S01]  /*63390*/  LDL.LU R7, [R1+0xa00] ;  /* 0x000a000001077983 */ /* 0x000ea20000300800 */
[----:B------:R-:W-:-:S04]  /*633a0*/  UISETP.GT.AND UP1, UPT, UR16, 0x4e, UPT ;  /* 0x0000004e1000788c */ /* 0x000fc8000bf24270 */
[----:B------:R-:W-:Y:S01]  /*633b0*/  USEL UR12, URZ, 0x4, !UP1 ;  /* 0x000000043f0c7887 */ /* 0x000fe2000c800000 */
[----:B------:R-:W-:-:S03]  /*633c0*/  MOV R9, R175 ;  /* 0x000000af00097202 */ /* 0x000fc60000000f00 */
[----:B------:R-:W-:Y:S02]  /*633d0*/  USEL UR12, UR12, URZ, !UP0 ;  /* 0x0000003f0c0c7287 */ /* 0x000fe4000c000000 */
[----:B------:R1:W-:Y:S04]  /*633e0*/  LDGSTS.E [R2+0x14004], desc[UR8][R8.64], P0 ;  /* 0x1400400008027fae */ /* 0x0003e80008121848 */
[----:B------:R-:W-:Y:S01]  /*633f0*/  ISETP.NE.U32.AND P1, PT, RZ, UR12, PT ;  /* 0x0000000cff007c0c */ /* 0x000fe2000bf25070 */
[----:B-1----:R-:W-:Y:S01]  /*63400*/  IMAD.MOV.U32 R8, RZ, RZ, R0 ;  /* 0x000000ffff087224 */ /* 0x002fe200078e0000 */
[----:B------:R-:W-:Y:S01]  /*63410*/  MOV R9, R5 ;  /* 0x0000000500097202 */ /* 0x000fe20000000f00 */
[----:B------:R-:W2:Y:S04]  /*63420*/  LDL.LU R0, [R1+0xa08] ;  /* 0x000a080001007983 */ /* 0x000ea80000300800 */
[----:B---3--:R-:W3:Y:S01]  /*63430*/  LDL.LU R5, [R1+0xbd0] ;  /* 0x000bd00001057983 */ /* 0x008ee20000300800 */
[----:B----4-:R-:W-:-:S05]  /*63440*/  IADD3 R6, P0, R6, UR4, RZ ;  /* 0x0000000406067c10 */ /* 0x010fca000ff1e0ff */
[----:B------:R1:W-:Y:S01]  /*63450*/  LDGSTS.E [R2+0x10008], desc[UR8][R8.64], P1 ;  /* 0x1000800008027fae */ /* 0x0003e20008921848 */
[----:B--2---:R-:W-:-:S03]  /*63460*/  IADD3.X R174, R174, UR6, RZ, P0, !PT ;  /* 0x00000006aeae7c10 */ /* 0x004fc600087fe4ff */
[----:B------:R-:W-:Y:S04]  /*63470*/  STL [R1+0x9f8], R6 ;  /* 0x0009f80601007387 */ /* 0x000fe80000100800 */
[----:B------:R2:W-:Y:S04]  /*63480*/  STL [R1+0x9f4], R174 ;  /* 0x0009f4ae01007387 */ /* 0x0005e80000100800 */
[----:B------:R-:W4:Y:S01]  /*63490*/  LDL.LU R175, [R1+0xa04] ;  /* 0x000a040001af7983 */ /* 0x000f220000300800 */
[----:B-1----:R-:W-:Y:S01]  /*634a0*/  IMAD.MOV.U32 R8, RZ, RZ, R6 ;  /* 0x000000ffff087224 */ /* 0x002fe200078e0006 */
[----:B------:R-:W-:-:S02]  /*634b0*/  MOV R9, R174 ;  /* 0x000000ae00097202 */ /* 0x000fc40000000f00 */
[----:B--2---:R-:W2:Y:S04]  /*634c0*/  LDL.LU R174, [R1+0xbcc] ;  /* 0x000bcc0001ae7983 */ /* 0x004ea80000300800 */
[----:B------:R1:W-:Y:S04]  /*634d0*/  LDGSTS.E [R2+0x14008], desc[UR8][R8.64], P1 ;  /* 0x1400800008027fae */ /* 0x0003e80008921848 */
[----:B------:R-:W2:Y:S01]  /*634e0*/  LDL.LU R6, [R1+0xbd8] ;  /* 0x000bd80001067983 */ /* 0x000ea20000300800 */
[----:B------:R-:W-:-:S04]  /*634f0*/  IADD3 R7, P1, R7, UR4, RZ ;  /* 0x0000000407077c10 */ /* 0x000fc8000ff3e0ff */
[----:B------:R-:W-:Y:S01]  /*63500*/  IADD3.X R178, R178, UR6, RZ, P1, !PT ;  /* 0x00000006b2b27c10 */ /* 0x000fe20008ffe4ff */
[----:B------:R1:W-:Y:S02]  /*63510*/  STL [R1+0xa00], R7 ;  /* 0x000a000701007387 */ /* 0x0003e40000100800 */
[----:B-1----:R-:W-:Y:S02]  /*63520*/  IMAD.MOV.U32 R8, RZ, RZ, R7 ;  /* 0x000000ffff087224 */ /* 0x002fe400078e0007 */
[----:B------:R-:W-:Y:S04]  /*63530*/  STL [R1+0x9fc], R178 ;  /* 0x0009fcb201007387 */ /* 0x000fe80000100800 */
[----:B------:R-:W2:Y:S01]  /*63540*/  LDL.LU R7, [R1+0xbd4] ;  /* 0x000bd40001077983 */ /* 0x000ea20000300800 */
[----:B------:R-:W-:-:S04]  /*63550*/  UISETP.GT.AND UP1, UPT, UR16, 0x4f, UPT ;  /* 0x0000004f1000788c */ /* 0x000fc8000bf24270 */
[----:B------:R-:W-:-:S04]  /*63560*/  USEL UR12, URZ, 0x4, !UP1 ;  /* 0x000000043f0c7887 */ /* 0x000fc8000c800000 */
[----:B------:R-:W-:-:S06]  /*63570*/  USEL UR12, UR12, URZ, !UP0 ;  /* 0x0000003f0c0c7287 */ /* 0x000fcc000c000000 */
[----:B------:R-:W-:Y:S01]  /*63580*/  ISETP.NE.U32.AND P0, PT, RZ, UR12, PT ;  /* 0x0000000cff007c0c */ /* 0x000fe2000bf05070 */
[----:B------:R-:W-:Y:S01]  /*63590*/  UISETP.GT.AND UP1, UPT, UR16, 0x6c, UPT ;  /* 0x0000006c1000788c */ /* 0x000fe2000bf24270 */
[----:B------:R-:W-:Y:S02]  /*635a0*/  IADD3 R0, P2, R0, UR4, RZ ;  /* 0x0000000400007c10 */ /* 0x000fe4000ff5e0ff */
[----:B------:R-:W-:Y:S01]  /*635b0*/  MOV R9, R178 ;  /* 0x000000b200097202 */ /* 0x000fe20000000f00 */
[----:B------:R-:W-:Y:S01]  /*635c0*/  USEL UR12, URZ, 0x4, !UP1 ;  /* 0x000000043f0c7887 */ /* 0x000fe2000c800000 */
[----:B---3--:R-:W-:Y:S01]  /*635d0*/  IADD3 R5, P3, R5, UR4, RZ ;  /* 0x0000000405057c10 */ /* 0x008fe2000ff7e0ff */
[----:B------:R1:W-:Y:S02]  /*635e0*/  STL [R1+0xa08], R0 ;  /* 0x000a080001007387 */ /* 0x0003e40000100800 */
[----:B------:R-:W-:-:S04]  /*635f0*/  USEL UR12, UR12, URZ, !UP0 ;  /* 0x0000003f0c0c7287 */ /* 0x000fc8000c000000 */
[----:B------:R3:W-:Y:S01]  /*63600*/  LDGSTS.E [R2+0x1000c], desc[UR8][R8.64], P0 ;  /* 0x1000c00008027fae */ /* 0x0007e20008121848 */
[----:B----4-:R-:W-:-:S05]  /*63610*/  IADD3.X R175, R175, UR6, RZ, P2, !PT ;  /* 0x00000006afaf7c10 */ /* 0x010fca00097fe4ff */
[----:B------:R-:W-:Y:S01]  /*63620*/  STL [R1+0xa04], R175 ;  /* 0x000a04af01007387 */ /* 0x000fe20000100800 */
[----:B--2---:R-:W-:Y:S01]  /*63630*/  IADD3.X R174, R174, UR6, RZ, P3, !PT ;  /* 0x00000006aeae7c10 */ /* 0x004fe20009ffe4ff */
[----:B---3--:R-:W-:Y:S01]  /*63640*/  IMAD.MOV.U32 R8, RZ, RZ, R0 ;  /* 0x000000ffff087224 */ /* 0x008fe200078e0000 */
[----:B------:R-:W-:Y:S01]  /*63650*/  MOV R9, R175 ;  /* 0x000000af00097202 */ /* 0x000fe20000000f00 */
[----:B------:R2:W-:Y:S01]  /*63660*/  STL [R1+0xbd0], R5 ;  /* 0x000bd00501007387 */ /* 0x0005e20000100800 */
[----:B------:R-:W-:-:S03]  /*63670*/  ISETP.NE.U32.AND P1, PT, RZ, UR12, PT ;  /* 0x0000000cff007c0c */ /* 0x000fc6000bf25070 */
[----:B-1----:R-:W3:Y:S04]  /*63680*/  LDL.LU R0, [R1+0xbe0] ;  /* 0x000be00001007983 */ /* 0x002ee80000300800 */
[----:B------:R1:W-:Y:S04]  /*63690*/  LDGSTS.E [R2+0x1400c], desc[UR8][R8.64], P0 ;  /* 0x1400c00008027fae */ /* 0x0003e80008121848 */
[----:B------:R-:W-:Y:S01]  /*636a0*/  STL [R1+0xbcc], R174 ;  /* 0x000bccae01007387 */ /* 0x000fe20000100800 */
[----:B------:R-:W-:Y:S01]  /*636b0*/  IADD3 R6, P0, R6, UR4, RZ ;  /* 0x0000000406067c10 */ /* 0x000fe2000ff1e0ff */
[----:B-1----:R-:W-:-:S02]  /*636c0*/  IMAD.MOV.U32 R8, RZ, RZ, R5 ;  /* 0x000000ffff087224 */ /* 0x002fc400078e0005 */
[----:B--2---:R-:W2:Y:S01]  /*636d0*/  LDL.LU R5, [R1+0xbdc] ;  /* 0x000bdc0001057983 */ /* 0x004ea20000300800 */
[----:B------:R-:W-:-:S03]  /*636e0*/  MOV R9, R174 ;  /* 0x000000ae00097202 */ /* 0x000fc60000000f00 */
[----:B------:R-:W-:Y:S04]  /*636f0*/  STL [R1+0xbd8], R6 ;  /* 0x000bd80601007387 */ /* 0x000fe80000100800 */
[----:B------:R1:W-:Y:S01]  /*63700*/  LDGSTS.E [R2+0x18000], desc[UR8][R8.64], P1 ;  /* 0x1800000008027fae */ /* 0x0003e20008921848 */
[----:B------:R-:W-:-:S04]  /*63710*/  IADD3.X R7, R7, UR6, RZ, P0, !PT ;  /* 0x0000000607077c10 */ /* 0x000fc800087fe4ff */
[----:B-1----:R-:W-:Y:S01]  /*63720*/  MOV R9, R7 ;  /* 0x0000000700097202 */ /* 0x002fe20000000f00 */
[----:B------:R1:W-:Y:S04]  /*63730*/  STL [R1+0xbd4], R7 ;  /* 0x000bd40701007387 */ /* 0x0003e80000100800 */
[----:B------:R-:W4:Y:S04]  /*63740*/  LDL.LU R175, [R1+0xbe4] ;  /* 0x000be40001af7983 */ /* 0x000f280000300800 */
[----:B-1----:R-:W4:Y:S04]  /*63750*/  LDL.LU R7, [R1+0xbe8] ;  /* 0x000be80001077983 */ /* 0x002f280000300800 */
[----:B------:R-:W4:Y:S04]  /*63760*/  LDL.LU R179, [R1+0xbec] ;  /* 0x000bec0001b37983 */ /* 0x000f280000300800 */
[----:B------:R-:W4:Y:S01]  /*63770*/  LDL.LU R178, [R1+0xbf0] ;  /* 0x000bf00001b27983 */ /* 0x000f220000300800 */
[----:B------:R-:W-:Y:S01]  /*63780*/  IMAD.MOV.U32 R8, RZ, RZ, R6 ;  /* 0x000000ffff087224 */ /* 0x000fe200078e0006 */
[----:B------:R-:W-:-:S04]  /*63790*/  UISETP.GT.AND UP1, UPT, UR16, 0x6d, UPT ;  /* 0x0000006d1000788c */ /* 0x000fc8000bf24270 */
[----:B------:R1:W-:Y:S01]  /*637a0*/  LDGSTS.E [R2+0x1c000], desc[UR8][R8.64], P1 ;  /* 0x1c00000008027fae */ /* 0x0003e20008921848 */
[----:B------:R-:W-:-:S04]  /*637b0*/  USEL UR12, URZ, 0x4, !UP1 ;  /* 0x000000043f0c7887 */ /* 0x000fc8000c800000 */
[----:B------:R-:W-:Y:S01]  /*637c0*/  USEL UR12, UR12, URZ, !UP0 ;  /* 0x0000003f0c0c7287 */ /* 0x000fe2000c000000 */
[----:B---3--:R-:W-:-:S05]  /*637d0*/  IADD3 R0, P1, R0, UR4, RZ ;  /* 0x0000000400007c10 */ /* 0x008fca000ff3e0ff */
[----:B------:R3:W-:Y:S01]  /*637e0*/  STL [R1+0xbe0], R0 ;  /* 0x000be00001007387 */ /* 0x0007e20000100800 */
[----:B-1----:R-:W-:Y:S01]  /*637f0*/  IMAD.MOV.U32 R8, RZ, RZ, R0 ;  /* 0x000000ffff087224 */ /* 0x002fe200078e0000 */
[----:B------:R-:W-:Y:S02]  /*63800*/  ISETP.NE.U32.AND P0, PT, RZ, UR12, PT ;  /* 0x0000000cff007c0c */ /* 0x000fe4000bf05070 */
[----:B--2---:R-:W-:-:S05]  /*63810*/  IADD3.X R5, R5, UR6, RZ, P1, !PT ;  /* 0x0000000605057c10 */ /* 0x004fca0008ffe4ff */
[----:B------:R1:W-:Y:S04]  /*63820*/  STL [R1+0xbdc], R5 ;  /* 0x000bdc0501007387 */ /* 0x0003e80000100800 */
[----:B------:R-:W2:Y:S04]  /*63830*/  LDL.LU R6, [R1+0xbf4] ;  /* 0x000bf40001067983 */ /* 0x000ea80000300800 */
[----:B---3--:R-:W3:Y:S01]  /*63840*/  LDL.LU R0, [R1+0xbf8] ;  /* 0x000bf80001007983 */ /* 0x008ee20000300800 */
[----:B------:R-:W-:-:S03]  /*63850*/  MOV R9, R5 ;  /* 0x0000000500097202 */ /* 0x000fc60000000f00 */
[----:B------:R-:W2:Y:S04]  /*63860*/  LDL.LU R174, [R1+0xc00] ;  /* 0x000c000001ae7983 */ /* 0x000ea80000300800 */
[----:B-1----:R-:W2:Y:S04]  /*63870*/  LDL.LU R5, [R1+0xc08] ;  /* 0x000c080001057983 */ /* 0x002ea80000300800 */
[----:B------:R1:W-:Y:S01]  /*63880*/  LDGSTS.E [R2+0x18004], desc[UR8][R8.64], P0 ;  /* 0x1800400008027fae */ /* 0x0003e20008121848 */
[----:B----4-:R-:W-:-:S04]  /*63890*/  IADD3 R7, P2, R7, UR4, RZ ;  /* 0x0000000407077c10 */ /* 0x010fc8000ff5e0ff */
[----:B------:R-:W-:Y:S01]  /*638a0*/  IADD3.X R175, R175, UR6, RZ, P2, !PT ;  /* 0x00000006afaf7c10 */ /* 0x000fe200097fe4ff */
[----:B------:R-:W-:Y:S01]  /*638b0*/  STL [R1+0xbe8], R7 ;  /* 0x000be80701007387 */ /* 0x000fe20000100800 */
[----:B------:R-:W-:-:S03]  /*638c0*/  IADD3 R178, P3, R178, UR4, RZ ;  /* 0x00000004b2b27c10 */ /* 0x000fc6000ff7e0ff */
[----:B------:R4:W-:Y:S01]  /*638d0*/  STL [R1+0xbe4], R175 ;  /* 0x000be4af01007387 */ /* 0x0009e20000100800 */
[----:B-1----:R-:W-:Y:S02]  /*638e0*/  MOV R9, R175 ;  /* 0x000000af00097202 */ /* 0x002fe40000000f00 */
[----:B------:R-:W-:Y:S01]  /*638f0*/  IADD3.X R179, R179, UR6, RZ, P3, !PT ;  /* 0x00000006b3b37c10 */ /* 0x000fe20009ffe4ff */
[----:B------:R-:W-:Y:S01]  /*63900*/  STL [R1+0xbf0], R178 ;  /* 0x000bf0b201007387 */ /* 0x000fe20000100800 */
[----:B------:R-:W-:-:S03]  /*63910*/  IMAD.MOV.U32 R8, RZ, RZ, R7 ;  /* 0x000000ffff087224 */ /* 0x000fc600078e0007 */
[----:B----4-:R-:W4:Y:S04]  /*63920*/  LDL.LU R175, [R1+0xbfc] ;  /* 0x000bfc0001af7983 */ /* 0x010f280000300800 */
[----:B------:R-:W-:Y:S04]  /*63930*/  STL [R1+0xbec], R179 ;  /* 0x000becb301007387 */ /* 0x000fe80000100800 */
[----:B------:R-:W4:Y:S01]  /*63940*/  LDL.LU R7, [R1+0xc04] ;  /* 0x000c040001077983 */ /* 0x000f220000300800 */
[----:B------:R-:W-:-:S03]  /*63950*/  UISETP.GT.AND UP1, UPT, UR16, 0x6e, UPT ;  /* 0x0000006e1000788c */ /* 0x000fc6000bf24270 */
[----:B------:R1:W-:Y:S01]  /*63960*/  LDGSTS.E [R2+0x1c004], desc[UR8][R8.64], P0 ;  /* 0x1c00400008027fae */ /* 0x0003e20008121848 */
[----:B------:R-:W-:-:S04]  /*63970*/  USEL UR12, URZ, 0x4, !UP1 ;  /* 0x000000043f0c7887 */ /* 0x000fc8000c800000 */
[----:B------:R-:W-:-:S06]  /*63980*/  USEL UR12, UR12, URZ, !UP0 ;  /* 0x0000003f0c0c7287 */ /* 0x000fcc000c000000 */
[----:B------:R-:W-:Y:S01]  /*63990*/  ISETP.NE.U32.AND P1, PT, RZ, UR12, PT ;  /* 0x0000000cff007c0c */ /* 0x000fe2000bf25070 */
[----:B------:R-:W-:Y:S01]  /*639a0*/  UISETP.GT.AND UP1, UPT, UR16, 0x6f, UPT ;  /* 0x0000006f1000788c */ /* 0x000fe2000bf24270 */
[----:B-1----:R-:W-:Y:S01]  /*639b0*/  IMAD.MOV.U32 R8, RZ, RZ, R178 ;  /* 0x000000ffff087224 */ /* 0x002fe200078e00b2 */
[----:B------:R-:W-:Y:S02]  /*639c0*/  MOV R9, R179 ;  /* 0x000000b300097202 */ /* 0x000fe40000000f00 */
[----:B------:R-:W-:-:S04]  /*639d0*/  USEL UR12, URZ, 0x4, !UP1 ;  /* 0x000000043f0c7887 */ /* 0x000fc8000c800000 */
[----:B------:R-:W-:-:S04]  /*639e0*/  USEL UR12, UR12, URZ, !UP0 ;  /* 0x0000003f0c0c7287 */ /* 0x000fc8000c000000 */
[----:B------:R1:W-:Y:S01]  /*639f0*/  LDGSTS.E [R2+0x18008], desc[UR8][R8.64], P1 ;  /* 0x1800800008027fae */ /* 0x0003e20008921848 */
[----:B---3--:R-:W-:-:S04]  /*63a00*/  IADD3 R0, P0, R0, UR4, RZ ;  /* 0x0000000400007c10 */ /* 0x008fc8000ff1e0ff */
[----:B--2---:R-:W-:Y:S01]  /*63a10*/  IADD3.X R6, R6, UR6, RZ, P0, !PT ;  /* 0x0000000606067c10 */ /* 0x004fe200087fe4ff */
[----:B------:R-:W-:Y:S01]  /*63a20*/  STL [R1+0xbf8], R0 ;  /* 0x000bf80001007387 */ /* 0x000fe20000100800 */
[----:B-1----:R-:W-:Y:S02]  /*63a30*/  IMAD.MOV.U32 R8, RZ, RZ, R0 ;  /* 0x000000ffff087224 */ /* 0x002fe400078e0000 */
[----:B------:R-:W-:Y:S01]  /*63a40*/  MOV R9, R6 ;  /* 0x0000000600097202 */ /* 0x000fe20000000f00 */
[----:B------:R1:W-:Y:S01]  /*63a50*/  STL [R1+0xbf4], R6 ;  /* 0x000bf40601007387 */ /* 0x0003e20000100800 */
[----:B------:R-:W-:-:S03]  /*63a60*/  ISETP.NE.U32.AND P0, PT, RZ, UR12, PT ;  /* 0x0000000cff007c0c */ /* 0x000fc6000bf05070 */
[----:B------:R2:W-:Y:S01]  /*63a70*/  LDGSTS.E [R2+0x1c008], desc[UR8][R8.64], P1 ;  /* 0x1c00800008027fae */ /* 0x0005e20008921848 */
[----:B------:R-:W-:-:S03]  /*63a80*/  IADD3 R174, P1, R174, UR4, RZ ;  /* 0x00000004aeae7c10 */ /* 0x000fc6000ff3e0ff */
[----:B-1----:R-:W3:Y:S04]  /*63a90*/  LDL.LU R6, [R1+0x60c] ;  /* 0x00060c0001067983 */ /* 0x002ee80000300800 */
[----:B------:R-:W3:Y:S01]  /*63aa0*/  LDL.LU R0, [R1+0x610] ;  /* 0x0006100001007983 */ /* 0x000ee20000300800 */
[----:B------:R-:W-:Y:S01]  /*63ab0*/  IADD3 R5, P2, R5, UR4, RZ ;  /* 0x0000000405057c10 */ /* 0x000fe2000ff5e0ff */
[----:B--2---:R-:W-:Y:S02]  /*63ac0*/  IMAD.MOV.U32 R8, RZ, RZ, R174 ;  /* 0x000000ffff087224 */ /* 0x004fe400078e00ae */
[----:B------:R-:W-:Y:S01]  /*63ad0*/  STL [R1+0xc00], R174 ;  /* 0x000c00ae01007387 */ /* 0x000fe20000100800 */
[----:B----4-:R-:W-:-:S04]  /*63ae0*/  IADD3.X R175, R175, UR6, RZ, P1, !PT ;  /* 0x00000006afaf7c10 */ /* 0x010fc80008ffe4ff */
[----:B------:R-:W-:Y:S01]  /*63af0*/  MOV R9, R175 ;  /* 0x000000af00097202 */ /* 0x000fe20000000f00 */
[----:B------:R1:W-:Y:S01]  /*63b00*/  STL [R1+0xbfc], R175 ;  /* 0x000bfcaf01007387 */ /* 0x0003e20000100800 */
[----:B------:R-:W-:-:S03]  /*63b10*/  IADD3.X R7, R7, UR6, RZ, P2, !PT ;  /* 0x0000000607077c10 */ /* 0x000fc600097fe4ff */
[----:B------:R-:W-:Y:S04]  /*63b20*/  STL [R1+0xc08], R5 ;  /* 0x000c080501007387 */ /* 0x000fe80000100800 */
[----:B------:R2:W-:Y:S04]  /*63b30*/  LDGSTS.E [R2+0x1800c], desc[UR8][R8.64], P0 ;  /* 0x1800c00008027fae */ /* 0x0005e80008121848 */
[----:B------:R4:W-:Y:S04]  /*63b40*/  STL [R1+0xc04], R7 ;  /* 0x000c040701007387 */ /* 0x0009e80000100800 */
[----:B-1----:R-:W3:Y:S01]  /*63b50*/  LDL.LU R175, [R1+0x614] ;  /* 0x0006140001af7983 */ /* 0x002ee20000300800 */
[----:B--2---:R-:W-:-:S03]  /*63b60*/  MOV R9, R7 ;  /* 0x0000000700097202 */ /* 0x004fc60000000f00 */
[----:B----4-:R-:W2:Y:S01]  /*63b70*/  LDL.LU R7, [R1+0x618] ;  /* 0x0006180001077983 */ /* 0x010ea20000300800 */
[----:B------:R-:W-:Y:S01]  /*63b80*/  UISETP.GT.AND UP1, UPT, UR16, 0x10, UPT ;  /* 0x000000101000788c */ /* 0x000fe2000bf24270 */
[----:B------:R-:W-:Y:S02]  /*63b90*/  IMAD.MOV.U32 R8, RZ, RZ, R5 ;  /* 0x000000ffff087224 */ /* 0x000fe400078e0005 */
[----:B------:R-:W4:Y:S01]  /*63ba0*/  LDL.LU R5, [R1+0x620] ;  /* 0x0006200001057983 */ /* 0x000f220000300800 */
[----:B------:R-:W-:-:S03]  /*63bb0*/  USEL UR12, URZ, 0x4, !UP1 ;  /* 0x000000043f0c7887 */ /* 0x000fc6000c800000 */
[----:B------:R1:W-:Y:S01]  /*63bc0*/  LDGSTS.E [R2+0x1c00c], desc[UR8][R8.64], P0 ;  /* 0x1c00c00008027fae */ /* 0x0003e20008121848 */
[----:B------:R-:W-:-:S06]  /*63bd0*/  USEL UR12, UR12, URZ, !UP0 ;  /* 0x0000003f0c0c7287 */ /* 0x000fcc000c000000 */
[----:B------:R-:W-:Y:S02]  /*63be0*/  ISETP.NE.U32.AND P0, PT, RZ, UR12, PT ;  /* 0x0000000cff007c0c */ /* 0x000fe4000bf05070 */
[----:B-1----:R-:W-:Y:S02]  /*63bf0*/  LOP3.LUT R2, R4, 0x40, RZ, 0x3c, !PT ;  /* 0x0000004004027812 */ /* 0x002fe400078e3cff */
[----:B---3--:R-:W-:-:S04]  /*63c00*/  IADD3 R0, P1, R0, UR4, RZ ;  /* 0x0000000400007c10 */ /* 0x008fc8000ff3e0ff */
[----:B------:R-:W-:Y:S01]  /*63c10*/  IADD3.X R6, R6, UR6, RZ, P1, !PT ;  /* 0x0000000606067c10 */ /* 0x000fe20008ffe4ff */
[----:B------:R-:W-:Y:S04]  /*63c20*/  STL [R1+0x610], R0 ;  /* 0x0006100001007387 */ /* 0x000fe80000100800 */
[----:B------:R1:W-:Y:S04]  /*63c30*/  STL [R1+0x60c], R6 ;  /* 0x00060c0601007387 */ /* 0x0003e80000100800 */
[----:B------:R-:W3:Y:S01]  /*63c40*/  LDL.LU R174, [R1+0x61c] ;  /* 0x00061c0001ae7983 */ /* 0x000ee20000300800 */
[----:B------:R-:W-:Y:S01]  /*63c50*/  VIADD R2, R2, UR17 ;  /* 0x0000001102027c36 */ /* 0x000fe20008000000 */
[----:B------:R-:W-:Y:S01]  /*63c60*/  MOV R8, R0 ;  /* 0x0000000000087202 */ /* 0x000fe20000000f00 */
[----:B------:R-:W-:-:S02]  /*63c70*/  IMAD.MOV.U32 R9, RZ, RZ, R6 ;  /* 0x000000ffff097224 */ /* 0x000fc400078e0006 */
[----:B-1----:R-:W3:Y:S04]  /*63c80*/  LDL.LU R6, [R1+0x628] ;  /* 0x0006280001067983 */ /* 0x002ee80000300800 */
[----:B------:R-:W3:Y:S04]  /*63c90*/  LDL.LU R0, [R1+0x630] ;  /* 0x0006300001007983 */ /* 0x000ee80000300800 */
[----:B------:R1:W-:Y:S01]  /*63ca0*/  LDGSTS.E [R2], desc[UR8][R8.64], P0 ;  /* 0x0000000008027fae */ /* 0x0003e20008121848 */
[----:B--2---:R-:W-:-:S04]  /*63cb0*/  IADD3 R7, P1, R7, UR4, RZ ;  /* 0x0000000407077c10 */ /* 0x004fc8000ff3e0ff */
[----:B------:R-:W-:Y:S01]  /*63cc0*/  IADD3.X R175, R175, UR6, RZ, P1, !PT ;  /* 0x00000006afaf7c10 */ /* 0x000fe20008ffe4ff */
[----:B------:R-:W-:Y:S04]  /*63cd0*/  STL [R1+0x618], R7 ;  /* 0x0006180701007387 */ /* 0x000fe80000100800 */
[----:B------:R2:W-:Y:S01]  /*63ce0*/  STL [R1+0x614], R175 ;  /* 0x000614af01007387 */ /* 0x0005e20000100800 */
[----:B-1----:R-:W-:Y:S01]  /*63cf0*/  IMAD.MOV.U32 R9, RZ, RZ, R175 ;  /* 0x000000ffff097224 */ /* 0x002fe200078e00af */
[----:B------:R-:W-:Y:S01]  /*63d00*/  MOV R8, R7 ;  /* 0x0000000700087202 */ /* 0x000fe20000000f00 */
[----:B------:R-:W-:Y:S01]  /*63d10*/  UISETP.GT.AND UP1, UPT, UR16, 0x11, UPT ;  /* 0x000000111000788c */ /* 0x000fe2000bf24270 */
[----:B--2---:R-:W2:Y:S04]  /*63d20*/  LDL.LU R175, [R1+0x624] ;  /* 0x0006240001af7983 */ /* 0x004ea80000300800 */
[----:B------:R-:W2:Y:S01]  /*63d30*/  LDL.LU R7, [R1+0x62c] ;  /* 0x00062c0001077983 */ /* 0x000ea20000300800 */
[----:B----4-:R-:W-:Y:S01]  /*63d40*/  IADD3 R5, P1, R5, UR4, RZ ;  /* 0x0000000405057c10 */ /* 0x010fe2000ff3e0ff */
[----:B------:R-:W-:-:S02]  /*63d50*/  USEL UR12, URZ, 0x4, !UP1 ;  /* 0x000000043f0c7887 */ /* 0x000fc4000c800000 */
[----:B------:R1:W-:Y:S02]  /*63d60*/  LDGSTS.E [R2+0x4000], desc[UR8][R8.64], P0 ;  /* 0x0400000008027fae */ /* 0x0003e40008121848 */
[----:B------:R-:W-:Y:S02]  /*63d70*/  USEL UR12, UR12, URZ, !UP0 ;  /* 0x0000003f0c0c7287 */ /* 0x000fe4000c000000 */
[----:B------:R-:W-:Y:S04]  /*63d80*/  STL [R1+0x620], R5 ;  /* 0x0006200501007387 */ /* 0x000fe80000100800 */
[----:B------:R-:W-:Y:S02]  /*63d90*/  ISETP.NE.U32.AND P0, PT, RZ, UR12, PT ;  /* 0x0000000cff007c0c */ /* 0x000fe4000bf05070 */
[----:B-1----:R-:W-:-:S02]  /*63da0*/  MOV R8, R5 ;  /* 0x0000000500087202 */ /* 0x002fc40000000f00 */
[----:B---3--:R-:W-:-:S05]  /*63db0*/  IADD3.X R174, R174, UR6, RZ, P1, !PT ;  /* 0x00000006aeae7c10 */ /* 0x008fca0008ffe4ff */
[----:B------:R1:W-:Y:S01]  /*63dc0*/  STL [R1+0x61c], R174 ;  /* 0x00061cae01007387 */ /* 0x0003e20000100800 */
[----:B------:R-:W-:Y:S01]  /*63dd0*/  IMAD.MOV.U32 R9, RZ, RZ, R174 ;  /* 0x000000ffff097224 */ /* 0x000fe200078e00ae */
[----:B------:R-:W-:Y:S02]  /*63de0*/  IADD3 R6, P2, R6, UR4, RZ ;  /* 0x0000000406067c10 */ /* 0x000fe4000ff5e0ff */
[----:B------:R-:W-:Y:S02]  /*63df0*/  IADD3 R0, P3, R0, UR4, RZ ;  /* 0x0000000400007c10 */ /* 0x000fe4000ff7e0ff */
[----:B------:R3:W-:Y:S04]  /*63e00*/  LDGSTS.E [R2+0x4], desc[UR8][R8.64], P0 ;  /* 0x0000400008027fae */ /* 0x0007e80008121848 */
[----:B-1----:R-:W4:Y:S04]  /*63e10*/  LDL.LU R174, [R1+0x634] ;  /* 0x0006340001ae7983 */ /* 0x002f280000300800 */
[----:B------:R-:W4:Y:S04]  /*63e20*/  LDL.LU R5, [R1+0x638] ;  /* 0x0006380001057983 */ /* 0x000f280000300800 */
[----:B------:R1:W-:Y:S01]  /*63e30*/  STL [R1+0x628], R6 ;  /* 0x0006280601007387 */ /* 0x0003e20000100800 */
[----:B---3--:R-:W-:-:S02]  /*63e40*/  MOV R8, R6 ;  /* 0x0000000600087202 */ /* 0x008fc40000000f00 */
[----:B--2---:R-:W-:Y:S02]  /*63e50*/  IADD3.X R175, R175, UR6, RZ, P2, !PT ;  /* 0x00000006afaf7c10 */ /* 0x004fe400097fe4ff */
        /* <DEDUP_REMOVED lines=13> */
[----:B------:R-:W-:Y:S01]  /*63f30*/  MOV R8, R0 ;  /* 0x0000000000087202 */ /* 0x000fe20000000f00 */
[----:B------:R-:W2:Y:S04]  /*63f40*/  LDL.LU R7, [R1+0x648] ;  /* 0x0006480001077983 */ /* 0x000ea80000300800 */
[----:B------:R-:W2:Y:S06]  /*63f50*/  LDL.LU R0, [R1+0x810] ;  /* 0x0008100001007983 */ /* 0x000eac0000300800 */
[----:B------:R1:W-:Y:S01]  /*63f60*/  LDGSTS.E [R2+0x8], desc[UR8][R8.64], P1 ;  /* 0x0000800008027fae */ /* 0x0003e20008921848 */
[----:B----4-:R-:W-:-:S04]  /*63f70*/  IADD3 R5, P0, R5, UR4, RZ ;  /* 0x0000000405057c10 */ /* 0x010fc8000ff1e0ff */
[----:B------:R-:W-:Y:S01]  /*63f80*/  IADD3.X R174, R174, UR6, RZ, P0, !PT ;  /* 0x00000006aeae7c10 */ /* 0x000fe200087fe4ff */
[----:B------:R-:W-:Y:S04]  /*63f90*/  STL [R1+0x638], R5 ;  /* 0x0006380501007387 */ /* 0x000fe80000100800 */
[----:B------:R4:W-:Y:S01]  /*63fa0*/  STL [R1+0x634], R174 ;  /* 0x000634ae01007387 */ /* 0x0009e20000100800 */
[----:B-1----:R-:W-:Y:S01]  /*63fb0*/  IMAD.MOV.U32 R9, RZ, RZ, R174 ;  /* 0x000000ffff097224 */ /* 0x002fe200078e00ae */
[----:B------:R-:W-:-:S05]  /*63fc0*/  MOV R8, R5 ;  /* 0x0000000500087202 */ /* 0x000fca0000000f00 */
[----:B------:R1:W-:Y:S04]  /*63fd0*/  LDGSTS.E [R2+0x4008], desc[UR8][R8.64], P1 ;  /* 0x0400800008027fae */ /* 0x0003e80008921848 */
[----:B----4-:R-:W4:Y:S04]  /*63fe0*/  LDL.LU R174, [R1+0x644] ;  /* 0x0006440001ae7983 */ /* 0x010f280000300800 */
[----:B------:R-:W4:Y:S01]  /*63ff0*/  LDL.LU R5, [R1+0x80c] ;  /* 0x00080c0001057983 */ /* 0x000f220000300800 */
[----:B---3--:R-:W-:-:S04]  /*64000*/  IADD3 R6, P1, R6, UR4, RZ ;  /* 0x0000000406067c10 */ /* 0x008fc8000ff3e0ff */
[----:B--2---:R-:W-:Y:S01]  /*64010*/  IADD3.X R175, R175, UR6, RZ, P1, !PT ;  /* 0x00000006afaf7c10 */ /* 0x004fe20008ffe4ff */
[----:B------:R-:W-:Y:S01]  /*64020*/  STL [R1+0x640], R6 ;  /* 0x0006400601007387 */ /* 0x000fe20000100800 */
[----:B-1----:R-:W-:-:S03]  /*64030*/  MOV R8, R6 ;  /* 0x0000000600087202 */ /* 0x002fc60000000f00 */
[----:B------:R1:W-:Y:S01]  /*64040*/  STL [R1+0x63c], R175 ;  /* 0x00063caf01007387 */ /* 0x0003e20000100800 */
[----:B------:R-:W-:-:S03]  /*64050*/  IMAD.MOV.U32 R9, RZ, RZ, R175 ;  /* 0x000000ffff097224 */ /* 0x000fc600078e00af */
        /* <DEDUP_REMOVED lines=16> */
[----:B-1----:R-:W-:-:S03]  /*64160*/  MOV R8, R7 ;  /* 0x0000000700087202 */ /* 0x002fc60000000f00 */
[----:B------:R-:W-:Y:S01]  /*64170*/  STL [R1+0x810], R0 ;  /* 0x0008100001007387 */ /* 0x000fe20000100800 */
[----:B------:R-:W-:-:S03]  /*64180*/  IMAD.MOV.U32 R9, RZ, RZ, R174 ;  /* 0x000000ffff097224 */ /* 0x000fc600078e00ae */
[----:B------:R-:W2:Y:S04]  /*64190*/  LDL.LU R7, [R1+0x820] ;  /* 0x0008200001077983 */ /* 0x000ea80000300800 */
[----:B------:R1:W-:Y:S01]  /*641a0*/  STL [R1+0x80c], R5 ;  /* 0x00080c0501007387 */ /* 0x0003e20000100800 */
[----:B------:R-:W-:-:S03]  /*641b0*/  ISETP.NE.U32.AND P1, PT, RZ, UR12, PT ;  /* 0x0000000cff007c0c */ /* 0x000fc6000bf25070 */
[----:B----4-:R-:W4:Y:S04]  /*641c0*/  LDL.LU R174, [R1+0x81c] ;  /* 0x00081c0001ae7983 */ /* 0x010f280000300800 */
[----:B------:R1:W-:Y:S02]  /*641d0*/  LDGSTS.E [R2+0x400c], desc[UR8][R8.64], P0 ;  /* 0x0400c00008027fae */ /* 0x0003e40008121848 */
[----:B-1----:R-:W-:Y:S01]  /*641e0*/  MOV R8, R0 ;  /* 0x0000000000087202 */ /* 0x002fe20000000f00 */
[----:B------:R-:W-:Y:S02]  /*641f0*/  IMAD.MOV.U32 R9, RZ, RZ, R5 ;  /* 0x000000ffff097224 */ /* 0x000fe400078e0005 */
[----:B------:R-:W4:Y:S04]  /*64200*/  LDL.LU R5, [R1+0x828] ;  /* 0x0008280001057983 */ /* 0x000f280000300800 */
[----:B------:R-:W4:Y:S04]  /*64210*/  LDL.LU R0, [R1+0x830] ;  /* 0x0008300001007983 */ /* 0x000f280000300800 */
[----:B------:R1:W-:Y:S01]  /*64220*/  LDGSTS.E [R2+0x8000], desc[UR8][R8.64], P1 ;  /* 0x0800000008027fae */ /* 0x0003e20008921848 */
[----:B---3--:R-:W-:-:S04]  /*64230*/  IADD3 R6, P0, R6, UR4, RZ ;  /* 0x0000000406067c10 */ /* 0x008fc8000ff1e0ff */
[----:B--2---:R-:W-:Y:S01]  /*64240*/  IADD3.X R175, R175, UR6, RZ, P0, !PT ;  /* 0x00000006afaf7c10 */ /* 0x004fe200087fe4ff */
[----:B------:R-:W-:Y:S04]  /*64250*/  STL [R1+0x818], R6 ;  /* 0x0008180601007387 */ /* 0x000fe80000100800 */
[----:B------:R2:W-:Y:S01]  /*64260*/  STL [R1+0x814], R175 ;  /* 0x000814af01007387 */ /* 0x0005e20000100800 */
[----:B-1----:R-:W-:Y:S01]  /*64270*/  IMAD.MOV.U32 R9, RZ, RZ, R175 ;  /* 0x000000ffff097224 */ /* 0x002fe200078e00af */
[----:B------:R-:W-:Y:S01]  /*64280*/  MOV R8, R6 ;  /* 0x0000000600087202 */ /* 0x000fe20000000f00 */
[----:B------:R-:W-:-:S04]  /*64290*/  UISETP.GT.AND UP1, UPT, UR16, 0x31, UPT ;  /* 0x000000311000788c */ /* 0x000fc8000bf24270 */
[----:B------:R1:W-:Y:S04]  /*642a0*/  LDGSTS.E [R2+0xc000], desc[UR8][R8.64], P1 ;  /* 0x0c00000008027fae */ /* 0x0003e80008921848 */
[----:B--2---:R-:W2:Y:S04]  /*642b0*/  LDL.LU R175, [R1+0x824] ;  /* 0x0008240001af7983 */ /* 0x004ea80000300800 */
[----:B------:R-:W3:Y:S01]  /*642c0*/  LDL.LU R6, [R1+0x82c] ;  /* 0x00082c0001067983 */ /* 0x000ee20000300800 */
[----:B------:R-:W-:-:S04]  /*642d0*/  USEL UR12, URZ, 0x4, !UP1 ;  /* 0x000000043f0c7887 */ /* 0x000fc8000c800000 */
[----:B------:R-:W-:Y:S01]  /*642e0*/  USEL UR12, UR12, URZ, !UP0 ;  /* 0x0000003f0c0c7287 */ /* 0x000fe2000c000000 */
[----:B------:R-:W-:-:S04]  /*642f0*/  IADD3 R7, P1, R7, UR4, RZ ;  /* 0x0000000407077c10 */ /* 0x000fc8000ff3e0ff */
[----:B----4-:R-:W-:Y:S01]  /*64300*/  IADD3.X R174, R174, UR6, RZ, P1, !PT ;  /* 0x00000006aeae7c10 */ /* 0x010fe20008ffe4ff */
[----:B------:R-:W-:Y:S01]  /*64310*/  STL [R1+0x820], R7 ;  /* 0x0008200701007387 */ /* 0x000fe20000100800 */
[----:B-1----:R-:W-:-:S03]  /*64320*/  MOV R8, R7 ;  /* 0x0000000700087202 */ /* 0x002fc60000000f00 */
[----:B------:R1:W-:Y:S01]  /*64330*/  STL [R1+0x81c], R174 ;  /* 0x00081cae01007387 */ /* 0x0003e20000100800 */
[----:B------:R-:W-:Y:S01]  /*64340*/  IMAD.MOV.U32 R9, RZ, RZ, R174 ;  /* 0x000000ffff097224 */ /* 0x000fe200078e00ae */
[----:B------:R-:W-:Y:S02]  /*64350*/  ISETP.NE.U32.AND P0, PT, RZ, UR12, PT ;  /* 0x0000000cff007c0c */ /* 0x000fe4000bf05070 */
[----:B-1----:R-:W4:Y:S04]  /*64360*/  LDL.LU R174, [R1+0x834] ;  /* 0x0008340001ae7983 */ /* 0x002f280000300800 */
[----:B------:R-:W4:Y:S01]  /*64370*/  LDL.LU R7, [R1+0x838] ;  /* 0x0008380001077983 */ /* 0x000f220000300800 */
[----:B------:R-:W-:Y:S02]  /*64380*/  IADD3 R5, P2, R5, UR4, RZ ;  /* 0x0000000405057c10 */ /* 0x000fe4000ff5e0ff */
[----:B------:R-:W-:-:S04]  /*64390*/  IADD3 R0, P3, R0, UR4, RZ ;  /* 0x0000000400007c10 */ /* 0x000fc8000ff7e0ff */
[----:B------:R1:W-:Y:S04]  /*643a0*/  LDGSTS.E [R2+0x8004], desc[UR8][R8.64], P0 ;  /* 0x0800400008027fae */ /* 0x0003e80008121848 */
[----:B------:R3:W-:Y:S01]  /*643b0*/  STL [R1+0x828], R5 ;  /* 0x0008280501007387 */ /* 0x0007e20000100800 */
[----:B-1----:R-:W-:Y:S02]  /*643c0*/  MOV R8, R5 ;  /* 0x0000000500087202 */ /* 0x002fe40000000f00 */
[----:B--2---:R-:W-:Y:S02]  /*643d0*/  IADD3.X R175, R175, UR6, RZ, P2, !PT ;  /* 0x00000006afaf7c10 */ /* 0x004fe400097fe4ff */
[----:B---3--:R-:W-:-:S03]  /*643e0*/  IADD3.X R6, R6, UR6, RZ, P3, !PT ;  /* 0x0000000606067c10 */ /* 0x008fc60009ffe4ff */
[----:B------:R1:W-:Y:S04]  /*643f0*/  STL [R1+0x824], R175 ;  /* 0x000824af01007387 */ /* 0x0003e80000100800 */
[----:B------:R-:W-:Y:S01]  /*64400*/  STL [R1+0x830], R0 ;  /* 0x0008300001007387 */ /* 0x000fe20000100800 */
[----:B------:R-:W-:-:S03]  /*64410*/  IMAD.MOV.U32 R9, RZ, RZ, R175 ;  /* 0x000000ffff097224 */ /* 0x000fc600078e00af */
[----:B------:R-:W2:Y:S04]  /*64420*/  LDL.LU R5, [R1+0x840] ;  /* 0x0008400001057983 */ /* 0x000ea80000300800 */
[----:B------:R3:W-:Y:S04]  /*64430*/  STL [R1+0x82c], R6 ;  /* 0x00082c0601007387 */ /* 0x0007e80000100800 */
[----:B-1----:R-:W2:Y:S01]  /*64440*/  LDL.LU R175, [R1+0x83c] ;  /* 0x00083c0001af7983 */ /* 0x002ea20000300800 */
[----:B------:R-:W-:-:S03]  /*64450*/  UISETP.GT.AND UP1, UPT, UR16, 0x32, UPT ;  /* 0x000000321000788c */ /* 0x000fc6000bf24270 */
[----:B------:R1:W-:Y:S01]  /*64460*/  LDGSTS.E [R2+0xc004], desc[UR8][R8.64], P0 ;  /* 0x0c00400008027fae */ /* 0x0003e20008121848 */
[----:B------:R-:W-:-:S04]  /*64470*/  USEL UR12, URZ, 0x4, !UP1 ;  /* 0x000000043f0c7887 */ /* 0x000fc8000c800000 */
[----:B------:R-:W-:-:S06]  /*64480*/  USEL UR12, UR12, URZ, !UP0 ;  /* 0x0000003f0c0c7287 */ /* 0x000fcc000c000000 */
[----:B------:R-:W-:Y:S01]  /*64490*/  ISETP.NE.U32.AND P1, PT, RZ, UR12, PT ;  /* 0x0000000cff007c0c */ /* 0x000fe2000bf25070 */
[----:B-1----:R-:W-:Y:S01]  /*644a0*/  IMAD.MOV.U32 R9, RZ, RZ, R6 ;  /* 0x000000ffff097224 */ /* 0x002fe200078e0006 */
[----:B------:R-:W-:Y:S01]  /*644b0*/  MOV R8, R0 ;  /* 0x0000000000087202 */ /* 0x000fe20000000f00 */
[----:B---3--:R-:W3:Y:S04]  /*644c0*/  LDL.LU R6, [R1+0x848] ;  /* 0x0008480001067983 */ /* 0x008ee80000300800 */
[----:B------:R-:W3:Y:S06]  /*644d0*/  LDL.LU R0, [R1+0xa10] ;  /* 0x000a100001007983 */ /* 0x000eec0000300800 */
        /* <DEDUP_REMOVED lines=10> */
[----:B--2---:R-:W-:-:S04]  /*64580*/  IADD3 R5, P1, R5, UR4, RZ ;  /* 0x0000000405057c10 */ /* 0x004fc8000ff3e0ff */
[----:B------:R-:W-:Y:S01]  /*64590*/  IADD3.X R175, R175, UR6, RZ, P1, !PT ;  /* 0x00000006afaf7c10 */ /* 0x000fe20008ffe4ff */
[----:B------:R-:W-:Y:S01]  /*645a0*/  STL [R1+0x840], R5 ;  /* 0x0008400501007387 */ /* 0x000fe20000100800 */
[----:B-1----:R-:W-:-:S03]  /*645b0*/  MOV R8, R5 ;  /* 0x0000000500087202 */ /* 0x002fc60000000f00 */
[----:B------:R1:W-:Y:S01]  /*645c0*/  STL [R1+0x83c], R175 ;  /* 0x00083caf01007387 */ /* 0x0003e20000100800 */
[----:B------:R-:W-:-:S03]  /*645d0*/  IMAD.MOV.U32 R9, RZ, RZ, R175 ;  /* 0x000000ffff097224 */ /* 0x000fc600078e00af */
[----:B-1----:R-:W2:Y:S04]  /*645e0*/  LDL.LU R175, [R1+0xa14] ;  /* 0x000a140001af7983 */ /* 0x002ea80000300800 */
[----:B------:R-:W2:Y:S01]  /*645f0*/  LDL.LU R5, [R1+0xa18] ;  /* 0x000a180001057983 */ /* 0x000ea20000300800 */
[----:B------:R-:W-:-:S04]  /*64600*/  UISETP.GT.AND UP1, UPT, UR16, 0x33, UPT ;  /* 0x000000331000788c */ /* 0x000fc8000bf24270 */
[----:B------:R-:W-:-:S04]  /*64610*/  USEL UR12, URZ, 0x4, !UP1 ;  /* 0x000000043f0c7887 */ /* 0x000fc8000c800000 */
[----:B------:R-:W-:Y:S01]  /*64620*/  USEL UR12, UR12, URZ, !UP0 ;  /* 0x0000003f0c0c7287 */ /* 0x000fe2000c000000 */
[----:B---3--:R-:W-:-:S05]  /*64630*/  IADD3 R6, P2, R6, UR4, RZ ;  /* 0x0000000406067c10 */ /* 0x008fca000ff5e0ff */
        /* <DEDUP_REMOVED lines=10> */
[----:B---3--:R-:W-:-:S03]  /*646e0*/  MOV R8, R6 ;  /* 0x0000000600087202 */ /* 0x008fc60000000f00 */
[----:B------:R-:W-:Y:S01]  /*646f0*/  STL [R1+0xa10], R0 ;  /* 0x000a100001007387 */ /* 0x000fe20000100800 */
[----:B------:R-:W-:-:S03]  /*64700*/  IMAD.MOV.U32 R9, RZ, RZ, R174 ;  /* 0x000000ffff097224 */ /* 0x000fc600078e00ae */
[----:B-1----:R-:W3:Y:S04]  /*64710*/  LDL.LU R6, [R1+0xa20] ;  /* 0x000a200001067983 */ /* 0x002ee80000300800 */
        /* <DEDUP_REMOVED lines=9> */
[----:B--2---:R-:W-:-:S04]  /*647b0*/  IADD3 R5, P0, R5, UR4, RZ ;  /* 0x0000000405057c10 */ /* 0x004fc8000ff1e0ff */
[----:B------:R-:W-:Y:S01]  /*647c0*/  IADD3.X R175, R175, UR6, RZ, P0, !PT ;  /* 0x00000006afaf7c10 */ /* 0x000fe200087fe4ff */
[----:B------:R-:W-:Y:S01]  /*647d0*/  STL [R1+0xa18], R5 ;  /* 0x000a180501007387 */ /* 0x000fe20000100800 */
[----:B-1----:R-:W-:-:S03]  /*647e0*/  MOV R8, R5 ;  /* 0x0000000500087202 */ /* 0x002fc60000000f00 */
[----:B------:R1:W-:Y:S01]  /*647f0*/  STL [R1+0xa14], R175 ;  /* 0x000a14af01007387 */ /* 0x0003e20000100800 */
[----:B------:R-:W-:Y:S01]  /*64800*/  IMAD.MOV.U32 R9, RZ, RZ, R175 ;  /* 0x000000ffff097224 */ /* 0x000fe200078e00af */
[----:B------:R-:W-:-:S04]  /*64810*/  UISETP.GT.AND UP1, UPT, UR16, 0x51, UPT ;  /* 0x000000511000788c */ /* 0x000fc8000bf24270 */
[----:B------:R2:W-:Y:S04]  /*64820*/  LDGSTS.E [R2+0x14000], desc[UR8][R8.64], P1 ;  /* 0x1400000008027fae */ /* 0x0005e80008921848 */
[----:B-1----:R-:W2:Y:S04]  /*64830*/  LDL.LU R175, [R1+0xa24] ;  /* 0x000a240001af7983 */ /* 0x002ea80000300800 */
[----:B------:R-:W2:Y:S01]  /*64840*/  LDL.LU R5, [R1+0xa2c] ;  /* 0x000a2c0001057983 */ /* 0x000ea20000300800 */
[----:B------:R-:W-:-:S04]  /*64850*/  USEL UR12, URZ, 0x4, !UP1 ;  /* 0x000000043f0c7887 */ /* 0x000fc8000c800000 */
[----:B------:R-:W-:Y:S01]  /*64860*/  USEL UR12, UR12, URZ, !UP0 ;  /* 0x0000003f0c0c7287 */ /* 0x000fe2000c000000 */
[----:B---3--:R-:W-:-:S04]  /*64870*/  IADD3 R6, P1, R6, UR4, RZ ;  /* 0x0000000406067c10 */ /* 0x008fc8000ff3e0ff */
[----:B----4-:R-:W-:Y:S01]  /*64880*/  IADD3.X R174, R174, UR6, RZ, P1, !PT ;  /* 0x00000006aeae7c10 */ /* 0x010fe20008ffe4ff */
[----:B------:R-:W-:Y:S01]  /*64890*/  STL [R1+0xa20], R6 ;  /* 0x000a200601007387 */ /* 0x000fe20000100800 */
[----:B--2---:R-:W-:-:S03]  /*648a0*/  MOV R8, R6 ;  /* 0x0000000600087202 */ /* 0x004fc60000000f00 */
[----:B------:R1:W-:Y:S01]  /*648b0*/  STL [R1+0xa1c], R174 ;  /* 0x000a1cae01007387 */ /* 0x0003e20000100800 */
[----:B------:R-:W-:Y:S01]  /*648c0*/  IMAD.MOV.U32 R9, RZ, RZ, R174 ;  /* 0x000000ffff097224 */ /* 0x000fe200078e00ae */
[----:B------:R-:W-:Y:S02]  /*648d0*/  ISETP.NE.U32.AND P0, PT, RZ, UR12, PT ;  /* 0x0000000cff007c0c */ /* 0x000fe4000bf05070 */
[----:B-1----:R-:W2:Y:S04]  /*648e0*/  LDL.LU R174, [R1+0xa34] ;  /* 0x000a340001ae7983 */ /* 0x002ea80000300800 */
[----:B------:R-:W3:Y:S01]  /*648f0*/  LDL.LU R6, [R1+0xa38] ;  /* 0x000a380001067983 */ /* 0x000ee20000300800 */
[----:B------:R-:W-:Y:S02]  /*64900*/  IADD3 R7, P2, R7, UR4, RZ ;  /* 0x0000000407077c10 */ /* 0x000fe4000ff5e0ff */
[----:B------:R-:W-:-:S04]  /*64910*/  IADD3 R0, P3, R0, UR4, RZ ;  /* 0x0000000400007c10 */ /* 0x000fc8000ff7e0ff */
[----:B------:R1:W-:Y:S04]  /*64920*/  LDGSTS.E [R2+0x10004], desc[UR8][R8.64], P0 ;  /* 0x1000400008027fae */ /* 0x0003e80008121848 */
[----:B------:R4:W-:Y:S01]  /*64930*/  STL [R1+0xa28], R7 ;  /* 0x000a280701007387 */ /* 0x0009e20000100800 */
[----:B-1----:R-:W-:Y:S02]  /*64940*/  MOV R8, R7 ;  /* 0x0000000700087202 */ /* 0x002fe40000000f00 */
[----:B------:R-:W-:Y:S02]  /*64950*/  IADD3.X R175, R175, UR6, RZ, P2, !PT ;  /* 0x00000006afaf7c10 */ /* 0x000fe400097fe4ff */
[----:B------:R-:W-:-:S03]  /*64960*/  IADD3.X R5, R5, UR6, RZ, P3, !PT ;  /* 0x0000000605057c10 */ /* 0x000fc60009ffe4ff */
[----:B------:R-:W-:Y:S04]  /*64970*/  STL [R1+0xa24], R175 ;  /* 0x000a24af01007387 */ /* 0x000fe80000100800 */
[----:B------:R1:W-:Y:S04]  /*64980*/  STL [R1+0xa30], R0 ;  /* 0x000a300001007387 */ /* 0x0003e80000100800 */
[----:B------:R1:W-:Y:S04]  /*64990*/  STL [R1+0xa2c], R5 ;  /* 0x000a2c0501007387 */ /* 0x0003e80000100800 */
[----:B------:R-:W2:Y:S04]  /*649a0*/  LDL.LU R178, [R1+0xa3c] ;  /* 0x000a3c0001b27983 */ /* 0x000ea80000300800 */
[----:B----4-:R-:W4:Y:S01]  /*649b0*/  LDL.LU R7, [R1+0xa40] ;  /* 0x000a400001077983 */ /* 0x010f220000300800 */
[----:B------:R-:W-:-:S04]  /*649c0*/  UISETP.GT.AND UP1, UPT, UR16, 0x52, UPT ;  /* 0x000000521000788c */ /* 0x000fc8000bf24270 */
[----:B------:R-:W-:Y:S01]  /*649d0*/  USEL UR12, URZ, 0x4, !UP1 ;  /* 0x000000043f0c7887 */ /* 0x000fe2000c800000 */
[----:B------:R-:W-:-:S03]  /*649e0*/  IMAD.MOV.U32 R9, RZ, RZ, R175 ;  /* 0x000000ffff097224 */ /* 0x000fc600078e00af */
[----:B------:R-:W-:Y:S02]  /*649f0*/  USEL UR12, UR12, URZ, !UP0 ;  /* 0x0000003f0c0c7287 */ /* 0x000fe4000c000000 */
[----:B------:R1:W-:Y:S04]  /*64a00*/  LDGSTS.E [R2+0x14004], desc[UR8][R8.64], P0 ;  /* 0x1400400008027fae */ /* 0x0003e80008121848 */
[----:B------:R-:W-:Y:S02]  /*64a10*/  ISETP.NE.U32.AND P1, PT, RZ, UR12, PT ;  /* 0x0000000cff007c0c */ /* 0x000fe4000bf25070 */
[----:B-1----:R-:W-:Y:S01]  /*64a20*/  MOV R8, R0 ;  /* 0x0000000000087202 */ /* 0x002fe20000000f00 */
[----:B------:R-:W-:Y:S01]  /*64a30*/  IMAD.MOV.U32 R9, RZ, RZ, R5 ;  /* 0x000000ffff097224 */ /* 0x000fe200078e0005 */
[----:B------:R-:W4:Y:S04]  /*64a40*/  LDL.LU R0, [R1+0xa48] ;  /* 0x000a480001007983 */ /* 0x000f280000300800 */
[----:B------:R-:W4:Y:S01]  /*64a50*/  LDL.LU R5, [R1+0xc10] ;  /* 0x000c100001057983 */ /* 0x000f220000300800 */
[----:B---3--:R-:W-:-:S04]  /*64a60*/  IADD3 R6, P0, R6, UR4, RZ ;  /* 0x0000000406067c10 */ /* 0x008fc8000ff1e0ff */
[----:B------:R1:W-:Y:S01]  /*64a70*/  LDGSTS.E [R2+0x10008], desc[UR8][R8.64], P1 ;  /* 0x1000800008027fae */ /* 0x0003e20008921848 */
[----:B--2---:R-:W-:-:S03]  /*64a80*/  IADD3.X R174, R174, UR6, RZ, P0, !PT ;  /* 0x00000006aeae7c10 */ /* 0x004fc600087fe4ff */
[----:B------:R-:W-:Y:S04]  /*64a90*/  STL [R1+0xa38], R6 ;  /* 0x000a380601007387 */ /* 0x000fe80000100800 */
[----:B------:R2:W-:Y:S04]  /*64aa0*/  STL [R1+0xa34], R174 ;  /* 0x000a34ae01007387 */ /* 0x0005e80000100800 */
[----:B------:R-:W3:Y:S01]  /*64ab0*/  LDL.LU R175, [R1+0xa44] ;  /* 0x000a440001af7983 */ /* 0x000ee20000300800 */
[----:B-1----:R-:W-:Y:S01]  /*64ac0*/  MOV R8, R6 ;  /* 0x0000000600087202 */ /* 0x002fe20000000f00 */
[----:B------:R-:W-:-:S02]  /*64ad0*/  IMAD.MOV.U32 R9, RZ, RZ, R174 ;  /* 0x000000ffff097224 */ /* 0x000fc400078e00ae */
[----:B--2---:R-:W2:Y:S04]  /*64ae0*/  LDL.LU R174, [R1+0xc0c] ;  /* 0x000c0c0001ae7983 */ /* 0x004ea80000300800 */
[----:B------:R1:W-:Y:S04]  /*64af0*/  LDGSTS.E [R2+0x14008], desc[UR8][R8.64], P1 ;  /* 0x1400800008027fae */ /* 0x0003e80008921848 */
[----:B------:R-:W2:Y:S01]  /*64b00*/  LDL.LU R6, [R1+0xc18] ;  /* 0x000c180001067983 */ /* 0x000ea20000300800 */
[----:B----4-:R-:W-:-:S04]  /*64b10*/  IADD3 R7, P1, R7, UR4, RZ ;  /* 0x0000000407077c10 */ /* 0x010fc8000ff3e0ff */
[----:B------:R-:W-:Y:S01]  /*64b20*/  IADD3.X R178, R178, UR6, RZ, P1, !PT ;  /* 0x00000006b2b27c10 */ /* 0x000fe20008ffe4ff */
[----:B------:R4:W-:Y:S01]  /*64b30*/  STL [R1+0xa40], R7 ;  /* 0x000a400701007387 */ /* 0x0009e20000100800 */
[----:B-1----:R-:W-:-:S03]  /*64b40*/  MOV R8, R7 ;  /* 0x0000000700087202 */ /* 0x002fc60000000f00 */
[----:B------:R-:W-:Y:S04]  /*64b50*/  STL [R1+0xa3c], R178 ;  /* 0x000a3cb201007387 */ /* 0x000fe80000100800 */
[----:B----4-:R-:W4:Y:S01]  /*64b60*/  LDL.LU R7, [R1+0xc14] ;  /* 0x000c140001077983 */ /* 0x010f220000300800 */
[----:B------:R-:W-:-:S04]  /*64b70*/  UISETP.GT.AND UP1, UPT, UR16, 0x53, UPT ;  /* 0x000000531000788c */ /* 0x000fc8000bf24270 */
[----:B------:R-:W-:-:S04]  /*64b80*/  USEL UR12, URZ, 0x4, !UP1 ;  /* 0x000000043f0c7887 */ /* 0x000fc8000c800000 */
[----:B------:R-:W-:Y:S01]  /*64b90*/  USEL UR12, UR12, URZ, !UP0 ;  /* 0x0000003f0c0c7287 */ /* 0x000fe2000c000000 */
[----:B------:R-:W-:-:S05]  /*64ba0*/  IADD3 R0, P2, R0, UR4, RZ ;  /* 0x0000000400007c10 */ /* 0x000fca000ff5e0ff */
[----:B------:R-:W-:Y:S01]  /*64bb0*/  ISETP.NE.U32.AND P0, PT, RZ, UR12, PT ;  /* 0x0000000cff007c0c */ /* 0x000fe2000bf05070 */
[----:B------:R-:W-:Y:S01]  /*64bc0*/  UISETP.GT.AND UP1, UPT, UR16, 0x70, UPT ;  /* 0x000000701000788c */ /* 0x000fe2000bf24270 */
[----:B------:R-:W-:Y:S01]  /*64bd0*/  IMAD.MOV.U32 R9, RZ, RZ, R178 ;  /* 0x000000ffff097224 */ /* 0x000fe200078e00b2 */
[----:B------:R-:W-:Y:S02]  /*64be0*/  IADD3 R5, P3, R5, UR4, RZ ;  /* 0x0000000405057c10 */ /* 0x000fe4000ff7e0ff */
[----:B------:R-:W-:Y:S01]  /*64bf0*/  USEL UR12, URZ, 0x4, !UP1 ;  /* 0x000000043f0c7887 */ /* 0x000fe2000c800000 */
[----:B------:R1:W-:Y:S03]  /*64c00*/  STL [R1+0xa48], R0 ;  /* 0x000a480001007387 */ /* 0x0003e60000100800 */
[----:B------:R-:W-:-:S04]  /*64c10*/  USEL UR12, UR12, URZ, !UP0 ;  /* 0x0000003f0c0c7287 */ /* 0x000fc8000c000000 */
[----:B------:R1:W-:Y:S01]  /*64c20*/  LDGSTS.E [R2+0x1000c], desc[UR8][R8.64], P0 ;  /* 0x1000c00008027fae */ /* 0x0003e20008121848 */
[----:B---3--:R-:W-:-:S05]  /*64c30*/  IADD3.X R175, R175, UR6, RZ, P2, !PT ;  /* 0x00000006afaf7c10 */ /* 0x008fca00097fe4ff */
[----:B------:R-:W-:Y:S01]  /*64c40*/  STL [R1+0xa44], R175 ;  /* 0x000a44af01007387 */ /* 0x000fe20000100800 */
[----:B--2---:R-:W-:Y:S02]  /*64c50*/  IADD3.X R174, R174, UR6, RZ, P3, !PT ;  /* 0x00000006aeae7c10 */ /* 0x004fe40009ffe4ff */
[----:B-1----:R-:W-:Y:S01]  /*64c60*/  MOV R8, R0 ;  /* 0x0000000000087202 */ /* 0x002fe20000000f00 */
[----:B------:R-:W-:Y:S01]  /*64c70*/  IMAD.MOV.U32 R9, RZ, RZ, R175 ;  /* 0x000000ffff097224 */ /* 0x000fe200078e00af */
[----:B------:R1:W-:Y:S04]  /*64c80*/  STL [R1+0xc10], R5 ;  /* 0x000c100501007387 */ /* 0x0003e80000100800 */
[----:B------:R-:W2:Y:S01]  /*64c90*/  LDL.LU R0, [R1+0xc20] ;  /* 0x000c200001007983 */ /* 0x000ea20000300800 */
[----:B------:R-:W-:-:S03]  /*64ca0*/  ISETP.NE.U32.AND P1, PT, RZ, UR12, PT ;  /* 0x0000000cff007c0c */ /* 0x000fc6000bf25070 */
[----:B------:R3:W-:Y:S04]  /*64cb0*/  LDGSTS.E [R2+0x1400c], desc[UR8][R8.64], P0 ;  /* 0x1400c00008027fae */ /* 0x0007e80008121848 */
[----:B------:R-:W-:Y:S01]  /*64cc0*/  STL [R1+0xc0c], R174 ;  /* 0x000c0cae01007387 */ /* 0x000fe20000100800 */
[----:B------:R-:W-:Y:S02]  /*64cd0*/  IADD3 R6, P0, R6, UR4, RZ ;  /* 0x0000000406067c10 */ /* 0x000fe4000ff1e0ff */
[----:B---3--:R-:W-:Y:S02]  /*64ce0*/  MOV R8, R5 ;  /* 0x0000000500087202 */ /* 0x008fe40000000f00 */
[----:B-1----:R-:W3:Y:S01]  /*64cf0*/  LDL.LU R5, [R1+0xc1c] ;  /* 0x000c1c0001057983 */ /* 0x002ee20000300800 */
[----:B------:R-:W-:-:S03]  /*64d00*/  IMAD.MOV.U32 R9, RZ, RZ, R174 ;  /* 0x000000ffff097224 */ /* 0x000fc600078e00ae */
[----:B------:R-:W-:Y:S04]  /*64d10*/  STL [R1+0xc18], R6 ;  /* 0x000c180601007387 */ /* 0x000fe80000100800 */
[----:B------:R1:W-:Y:S01]  /*64d20*/  LDGSTS.E [R2+0x18000], desc[UR8][R8.64], P1 ;  /* 0x1800000008027fae */ /* 0x0003e20008921848 */
[----:B----4-:R-:W-:-:S05]  /*64d30*/  IADD3.X R7, R7, UR6, RZ, P0, !PT ;  /* 0x0000000607077c10 */ /* 0x010fca00087fe4ff */
[----:B------:R4:W-:Y:S01]  /*64d40*/  STL [R1+0xc14], R7 ;  /* 0x000c140701007387 */ /* 0x0009e20000100800 */
[----:B-1----:R-:W-:-:S03]  /*64d50*/  IMAD.MOV.U32 R9, RZ, RZ, R7 ;  /* 0x000000ffff097224 */ /* 0x002fc600078e0007 */
[----:B------:R-:W3:Y:S04]  /*64d60*/  LDL.LU R175, [R1+0xc24] ;  /* 0x000c240001af7983 */ /* 0x000ee80000300800 */
[----:B----4-:R-:W4:Y:S04]  /*64d70*/  LDL.LU R7, [R1+0xc28] ;  /* 0x000c280001077983 */ /* 0x010f280000300800 */
[----:B------:R-:W4:Y:S04]  /*64d80*/  LDL.LU R179, [R1+0xc2c] ;  /* 0x000c2c0001b37983 */ /* 0x000f280000300800 */
[----:B------:R-:W4:Y:S01]  /*64d90*/  LDL.LU R178, [R1+0xc30] ;  /* 0x000c300001b27983 */ /* 0x000f220000300800 */
[----:B------:R-:W-:Y:S01]  /*64da0*/  MOV R8, R6 ;  /* 0x0000000600087202 */ /* 0x000fe20000000f00 */
[----:B------:R-:W-:-:S04]  /*64db0*/  UISETP.GT.AND UP1, UPT, UR16, 0x71, UPT ;  /* 0x000000711000788c */ /* 0x000fc8000bf24270 */
[----:B------:R1:W-:Y:S01]  /*64dc0*/  LDGSTS.E [R2+0x1c000], desc[UR8][R8.64], P1 ;  /* 0x1c00000008027fae */ /* 0x0003e20008921848 */
[----:B------:R-:W-:-:S04]  /*64dd0*/  USEL UR12, URZ, 0x4, !UP1 ;  /* 0x000000043f0c7887 */ /* 0x000fc8000c800000 */
[----:B------:R-:W-:Y:S01]  /*64de0*/  USEL UR12, UR12, URZ, !UP0 ;  /* 0x0000003f0c0c7287 */ /* 0x000fe2000c000000 */
[----:B--2---:R-:W-:-:S05]  /*64df0*/  IADD3 R0, P1, R0, UR4, RZ ;  /* 0x0000000400007c10 */ /* 0x004fca000ff3e0ff */
[----:B------:R2:W-:Y:S01]  /*64e00*/  STL [R1+0xc20], R0 ;  /* 0x000c200001007387 */ /* 0x0005e20000100800 */
[----:B-1----:R-:W-:Y:S02]  /*64e10*/  MOV R8, R0 ;  /* 0x0000000000087202 */ /* 0x002fe40000000f00 */
[----:B---3--:R-:W-:-:S05]  /*64e20*/  IADD3.X R5, R5, UR6, RZ, P1, !PT ;  /* 0x0000000605057c10 */ /* 0x008fca0008ffe4ff */
[----:B------:R1:W-:Y:S04]  /*64e30*/  STL [R1+0xc1c], R5 ;  /* 0x000c1c0501007387 */ /* 0x0003e80000100800 */
[----:B------:R-:W3:Y:S04]  /*64e40*/  LDL.LU R6, [R1+0xc34] ;  /* 0x000c340001067983 */ /* 0x000ee80000300800 */
[----:B--2---:R-:W2:Y:S01]  /*64e50*/  LDL.LU R0, [R1+0xc38] ;  /* 0x000c380001007983 */ /* 0x004ea20000300800 */
[----:B------:R-:W-:Y:S01]  /*64e60*/  ISETP.NE.U32.AND P0, PT, RZ, UR12, PT ;  /* 0x0000000cff007c0c */ /* 0x000fe2000bf05070 */
[----:B------:R-:W-:-:S02]  /*64e70*/  IMAD.MOV.U32 R9, RZ, RZ, R5 ;  /* 0x000000ffff097224 */ /* 0x000fc400078e0005 */
[----:B------:R-:W3:Y:S04]  /*64e80*/  LDL.LU R174, [R1+0xc40] ;  /* 0x000c400001ae7983 */ /* 0x000ee80000300800 */
[----:B-1----:R-:W3:Y:S06]  /*64e90*/  LDL.LU R5, [R1+0xc48] ;  /* 0x000c480001057983 */ /* 0x002eec0000300800 */
[----:B------:R1:W-:Y:S01]  /*64ea0*/  LDGSTS.E [R2+0x18004], desc[UR8][R8.64], P0 ;  /* 0x1800400008027fae */ /* 0x0003e20008121848 */
[----:B----4-:R-:W-:-:S04]  /*64eb0*/  IADD3 R7, P2, R7, UR4, RZ ;  /* 0x0000000407077c10 */ /* 0x010fc8000ff5e0ff */
[----:B------:R-:W-:Y:S01]  /*64ec0*/  IADD3.X R175, R175, UR6, RZ, P2, !PT ;  /* 0x00000006afaf7c10 */ /* 0x000fe200097fe4ff */
[----:B------:R-:W-:Y:S01]  /*64ed0*/  STL [R1+0xc28], R7 ;  /* 0x000c280701007387 */ /* 0x000fe20000100800 */
[----:B------:R-:W-:-:S03]  /*64ee0*/  IADD3 R178, P3, R178, UR4, RZ ;  /* 0x00000004b2b27c10 */ /* 0x000fc6000ff7e0ff */
[----:B------:R4:W-:Y:S01]  /*64ef0*/  STL [R1+0xc24], R175 ;  /* 0x000c24af01007387 */ /* 0x0009e20000100800 */
[----:B-1----:R-:W-:Y:S01]  /*64f00*/  IMAD.MOV.U32 R9, RZ, RZ, R175 ;  /* 0x000000ffff097224 */ /* 0x002fe200078e00af */
[----:B------:R-:W-:Y:S02]  /*64f10*/  IADD3.X R179, R179, UR6, RZ, P3, !PT ;  /* 0x00000006b3b37c10 */ /* 0x000fe40009ffe4ff */
[----:B------:R-:W-:Y:S01]  /*64f20*/  STL [R1+0xc30], R178 ;  /* 0x000c30b201007387 */ /* 0x000fe20000100800 */
[----:B------:R-:W-:-:S03]  /*64f30*/  MOV R8, R7 ;  /* 0x0000000700087202 */ /* 0x000fc60000000f00 */
        /* <DEDUP_REMOVED lines=9> */
[----:B-1----:R-:W-:Y:S01]  /*64fd0*/  MOV R8, R178 ;  /* 0x000000b200087202 */ /* 0x002fe20000000f00 */
[----:B------:R-:W-:Y:S02]  /*64fe0*/  IMAD.MOV.U32 R9, RZ, RZ, R179 ;  /* 0x000000ffff097224 */ /* 0x000fe400078e00b3 */
[----:B------:R-:W-:-:S04]  /*64ff0*/  USEL UR12, URZ, 0x4, !UP1 ;  /* 0x000000043f0c7887 */ /* 0x000fc8000c800000 */
[----:B------:R-:W-:-:S04]  /*65000*/  USEL UR12, UR12, URZ, !UP0 ;  /* 0x0000003f0c0c7287 */ /* 0x000fc8000c000000 */
[----:B------:R1:W-:Y:S01]  /*65010*/  LDGSTS.E [R2+0x18008], desc[UR8][R8.64], P1 ;  /* 0x1800800008027fae */ /* 0x0003e20008921848 */
[----:B--2---:R-:W-:-:S04]  /*65020*/  IADD3 R0, P0, R0, UR4, RZ ;  /* 0x0000000400007c10 */ /* 0x004fc8000ff1e0ff */
[----:B---3--:R-:W-:Y:S02]  /*65030*/  IADD3.X R6, R6, UR6, RZ, P0, !PT ;  /* 0x0000000606067c10 */ /* 0x008fe400087fe4ff */
[----:B-1----:R-:W-:-:S03]  /*65040*/  MOV R8, R0 ;  /* 0x0000000000087202 */ /* 0x002fc60000000f00 */
[----:B------:R-:W-:Y:S01]  /*65050*/  IMAD.MOV.U32 R9, RZ, RZ, R6 ;  /* 0x000000ffff097224 */ /* 0x000fe200078e0006 */
[----:B------:R-:W-:Y:S01]  /*65060*/  STL [R1+0xc38], R0 ;  /* 0x000c380001007387 */ /* 0x000fe20000100800 */
[----:B------:R-:W-:-:S03]  /*65070*/  ISETP.NE.U32.AND P0, PT, RZ, UR12, PT ;  /* 0x0000000cff007c0c */ /* 0x000fc6000bf05070 */
[----:B------:R1:W-:Y:S04]  /*65080*/  STL [R1+0xc34], R6 ;  /* 0x000c340601007387 */ /* 0x0003e80000100800 */
[----:B------:R2:W-:Y:S01]  /*65090*/  LDGSTS.E [R2+0x1c008], desc[UR8][R8.64], P1 ;  /* 0x1c00800008027fae */ /* 0x0005e20008921848 */
[----:B------:R-:W-:-:S03]  /*650a0*/  IADD3 R174, P1, R174, UR4, RZ ;  /* 0x00000004aeae7c10 */ /* 0x000fc6000ff3e0ff */
[----:B-1----:R-:W3:Y:S04]  /*650b0*/  LDL.LU R6, [R1+0x64c] ;  /* 0x00064c0001067983 */ /* 0x002ee80000300800 */
[----:B------:R-:W3:Y:S01]  /*650c0*/  LDL.LU R0, [R1+0x650] ;  /* 0x0006500001007983 */ /* 0x000ee20000300800 */
[----:B------:R-:W-:Y:S02]  /*650d0*/  IADD3 R5, P2, R5, UR4, RZ ;  /* 0x0000000405057c10 */ /* 0x000fe4000ff5e0ff */
[----:B--2---:R-:W-:Y:S01]  /*650e0*/  MOV R8, R174 ;  /* 0x000000ae00087202 */ /* 0x004fe20000000f00 */
[----:B------:R-:W-:Y:S01]  /*650f0*/  STL [R1+0xc40], R174 ;  /* 0x000c40ae01007387 */ /* 0x000fe20000100800 */
[----:B----4-:R-:W-:-:S05]  /*65100*/  IADD3.X R175, R175, UR6, RZ, P1, !PT ;  /* 0x00000006afaf7c10 */ /* 0x010fca0008ffe4ff */
[----:B------:R-:W-:Y:S01]  /*65110*/  IMAD.MOV.U32 R9, RZ, RZ, R175 ;  /* 0x000000ffff097224 */ /* 0x000fe200078e00af */
[----:B------:R-:W-:Y:S01]  /*65120*/  IADD3.X R7, R7, UR6, RZ, P2, !PT ;  /* 0x0000000607077c10 */ /* 0x000fe200097fe4ff */
[----:B------:R1:W-:Y:S04]  /*65130*/  STL [R1+0xc3c], R175 ;  /* 0x000c3caf01007387 */ /* 0x0003e80000100800 */
[----:B------:R-:W-:Y:S04]  /*65140*/  STL [R1+0xc48], R5 ;  /* 0x000c480501007387 */ /* 0x000fe80000100800 */
[----:B------:R2:W-:Y:S04]  /*65150*/  LDGSTS.E [R2+0x1800c], desc[UR8][R8.64], P0 ;  /* 0x1800c00008027fae */ /* 0x0005e80008121848 */
[----:B------:R4:W-:Y:S04]  /*65160*/  STL [R1+0xc44], R7 ;  /* 0x000c440701007387 */ /* 0x0009e80000100800 */
[----:B-1----:R-:W3:Y:S01]  /*65170*/  LDL.LU R175, [R1+0x654] ;  /* 0x0006540001af7983 */ /* 0x002ee20000300800 */
[----:B--2---:R-:W-:-:S03]  /*65180*/  IMAD.MOV.U32 R9, RZ, RZ, R7 ;  /* 0x000000ffff097224 */ /* 0x004fc600078e0007 */
[----:B----4-:R-:W2:Y:S01]  /*65190*/  LDL.LU R7, [R1+0x658] ;  /* 0x0006580001077983 */ /* 0x010ea20000300800 */
[----:B------:R-:W-:-:S04]  /*651a0*/  UISETP.GT.AND UP1, UPT, UR16, 0x14, UPT ;  /* 0x000000141000788c */ /* 0x000fc8000bf24270 */
[----:B------:R-:W-:Y:S01]  /*651b0*/  USEL UR12, URZ, 0x4, !UP1 ;  /* 0x000000043f0c7887 */ /* 0x000fe2000c800000 */
[----:B------:R-:W-:Y:S02]  /*651c0*/  MOV R8, R5 ;  /* 0x0000000500087202 */ /* 0x000fe40000000f00 */
[----:B------:R-:W4:Y:S01]  /*651d0*/  LDL.LU R5, [R1+0x660] ;  /* 0x0006600001057983 */ /* 0x000f220000300800 */
[----:B------:R-:W-:-:S03]  /*651e0*/  USEL UR12, UR12, URZ, !UP0 ;  /* 0x0000003f0c0c7287 */ /* 0x000fc6000c000000 */
[----:B------:R1:W-:Y:S03]  /*651f0*/  LDGSTS.E [R2+0x1c00c], desc[UR8][R8.64], P0 ;  /* 0x1c00c00008027fae */ /* 0x0003e60008121848 */
[----:B------:R-:W-:Y:S02]  /*65200*/  ISETP.NE.U32.AND P0, PT, RZ, UR12, PT ;  /* 0x0000000cff007c0c */ /* 0x000fe4000bf05070 */
[----:B-1----:R-:W-:Y:S02]  /*65210*/  LOP3.LUT R2, R4, 0x50, RZ, 0x3c, !PT ;  /* 0x0000005004027812 */ /* 0x002fe400078e3cff */
[----:B---3--:R-:W-:-:S04]  /*65220*/  IADD3 R0, P1, R0, UR4, RZ ;  /* 0x0000000400007c10 */ /* 0x008fc8000ff3e0ff */
[----:B------:R-:W-:Y:S01]  /*65230*/  IADD3.X R6, R6, UR6, RZ, P1, !PT ;  /* 0x0000000606067c10 */ /* 0x000fe20008ffe4ff */
[----:B------:R-:W-:Y:S04]  /*65240*/  STL [R1+0x650], R0 ;  /* 0x0006500001007387 */ /* 0x000fe80000100800 */
[----:B------:R1:W-:Y:S04]  /*65250*/  STL [R1+0x64c], R6 ;  /* 0x00064c0601007387 */ /* 0x0003e80000100800 */
[----:B------:R-:W3:Y:S01]  /*65260*/  LDL.LU R174, [R1+0x65c] ;  /* 0x00065c0001ae7983 */ /* 0x000ee20000300800 */
[----:B------:R-:W-:Y:S01]  /*65270*/  IADD3 R2, R2, UR17, RZ ;  /* 0x0000001102027c10 */ /* 0x000fe2000fffe0ff */
[----:B------:R-:W-:Y:S01]  /*65280*/  IMAD.MOV.U32 R8, RZ, RZ, R0 ;  /* 0x000000ffff087224 */ /* 0x000fe200078e0000 */
[----:B------:R-:W-:-:S02]  /*65290*/  MOV R9, R6 ;  /* 0x0000000600097202 */ /* 0x000fc40000000f00 */
[----:B-1----:R-:W3:Y:S04]  /*652a0*/  LDL.LU R6, [R1+0x668] ;  /* 0x0006680001067983 */ /* 0x002ee80000300800 */
[----:B------:R-:W3:Y:S04]  /*652b0*/  LDL.LU R0, [R1+0x670] ;  /* 0x0006700001007983 */ /* 0x000ee80000300800 */
[----:B------:R1:W-:Y:S01]  /*652c0*/  LDGSTS.E [R2], desc[UR8][R8.64], P0 ;  /* 0x0000000008027fae */ /* 0x0003e20008121848 */
[----:B--2---:R-:W-:-:S04]  /*652d0*/  IADD3 R7, P1, R7, UR4, RZ ;  /* 0x0000000407077c10 */ /* 0x004fc8000ff3e0ff */
[----:B------:R-:W-:Y:S01]  /*652e0*/  IADD3.X R175, R175, UR6, RZ, P1, !PT ;  /* 0x00000006afaf7c10 */ /* 0x000fe20008ffe4ff */
[----:B------:R-:W-:Y:S03]  /*652f0*/  STL [R1+0x658], R7 ;  /* 0x0006580701007387 */ /* 0x000fe60000100800 */
[----:B-1----:R-:W-:Y:S01]  /*65300*/  MOV R9, R175 ;  /* 0x000000af00097202 */ /* 0x002fe20000000f00 */
[----:B------:R1:W-:Y:S01]  /*65310*/  STL [R1+0x654], R175 ;  /* 0x000654af01007387 */ /* 0x0003e20000100800 */
[----:B------:R-:W-:Y:S01]  /*65320*/  IMAD.MOV.U32 R8, RZ, RZ, R7 ;  /* 0x000000ffff087224 */ /* 0x000fe200078e0007 */
[----:B------:R-:W-:Y:S02]  /*65330*/  UISETP.GT.AND UP1, UPT, UR16, 0x15, UPT ;  /* 0x000000151000788c */ /* 0x000fe4000bf24270 */
[----:B-1----:R-:W2:Y:S04]  /*65340*/  LDL.LU R175, [R1+0x664] ;  /* 0x0006640001af7983 */ /* 0x002ea80000300800 */
[----:B------:R-:W2:Y:S01]  /*65350*/  LDL.LU R7, [R1+0x66c] ;  /* 0x00066c0001077983 */ /* 0x000ea20000300800 */
[----:B----4-:R-:W-:Y:S01]  /*65360*/  IADD3 R5, P1, R5, UR4, RZ ;  /* 0x0000000405057c10 */ /* 0x010fe2000ff3e0ff */
[----:B------:R-:W-:-:S02]  /*65370*/  USEL UR12, URZ, 0x4, !UP1 ;  /* 0x000000043f0c7887 */ /* 0x000fc4000c800000 */
[----:B------:R1:W-:Y:S02]  /*65380*/  LDGSTS.E [R2+0x4000], desc[UR8][R8.64], P0 ;  /* 0x0400000008027fae */ /* 0x0003e40008121848 */
[----:B------:R-:W-:Y:S02]  /*65390*/  USEL UR12, UR12, URZ, !UP0 ;  /* 0x0000003f0c0c7287 */ /* 0x000fe4000c000000 */
[----:B------:R-:W-:Y:S04]  /*653a0*/  STL [R1+0x660], R5 ;  /* 0x0006600501007387 */ /* 0x000fe80000100800 */
[----:B------:R-:W-:Y:S01]  /*653b0*/  ISETP.NE.U32.AND P0, PT, RZ, UR12, PT ;  /* 0x0000000cff007c0c */ /* 0x000fe2000bf05070 */
[----:B-1----:R-:W-:Y:S01]  /*653c0*/  IMAD.MOV.U32 R8, RZ, RZ, R5 ;  /* 0x000000ffff087224 */ /* 0x002fe200078e0005 */
[----:B---3--:R-:W-:-:S04]  /*653d0*/  IADD3.X R174, R174, UR6, RZ, P1, !PT ;  /* 0x00000006aeae7c10 */ /* 0x008fc80008ffe4ff */
[----:B------:R-:W-:Y:S01]  /*653e0*/  MOV R9, R174 ;  /* 0x000000ae00097202 */ /* 0x000fe20000000f00 */
[----:B------:R1:W-:Y:S01]  /*653f0*/  STL [R1+0x65c], R174 ;  /* 0x00065cae01007387 */ /* 0x0003e20000100800 */
[----:B------:R-:W-:-:S05]  /*65400*/  IADD3 R6, P2, R6, UR4, RZ ;  /* 0x0000000406067c10 */ /* 0x000fca000ff5e0ff */
[----:B------:R3:W-:Y:S04]  /*65410*/  LDGSTS.E [R2+0x4], desc[UR8][R8.64], P0 ;  /* 0x0000400008027fae */ /* 0x0007e80008121848 */
[----:B-1----:R-:W4:Y:S04]  /*65420*/  LDL.LU R174, [R1+0x674] ;  /* 0x0006740001ae7983 */ /* 0x002f280000300800 */
[----:B------:R-:W4:Y:S01]  /*65430*/  LDL.LU R5, [R1+0x678] ;  /* 0x0006780001057983 */ /* 0x000f220000300800 */
[----:B------:R-:W-:Y:S01]  /*65440*/  IADD3 R0, P3, R0, UR4, RZ ;  /* 0x0000000400007c10 */ /* 0x000fe2000ff7e0ff */
[----:B---3--:R-:W-:-:S02]  /*65450*/  IMAD.MOV.U32 R8, RZ, RZ, R6 ;  /* 0x000000ffff087224 */ /* 0x008fc400078e0006 */
[----:B------:R1:W-:Y:S01]  /*65460*/  STL [R1+0x668], R6 ;  /* 0x0006680601007387 */ /* 0x0003e20000100800 */
[----:B--2---:R-:W-:Y:S02]  /*65470*/  IADD3.X R175, R175, UR6, RZ, P2, !PT ;  /* 0x00000006afaf7c10 */ /* 0x004fe400097fe4ff */
        /* <DEDUP_REMOVED lines=18> */
[----:B------:R-:W-:Y:S01]  /*655a0*/  IADD3.X R174, R174, UR6, RZ, P0, !PT ;  /* 0x00000006aeae7c10 */ /* 0x000fe200087fe4ff */
[----:B------:R-:W-:Y:S03]  /*655b0*/  STL [R1+0x678], R5 ;  /* 0x0006780501007387 */ /* 0x000fe60000100800 */
[----:B-1----:R-:W-:Y:S01]  /*655c0*/  MOV R9, R174 ;  /* 0x000000ae00097202 */ /* 0x002fe20000000f00 */
[----:B------:R1:W-:Y:S01]  /*655d0*/  STL [R1+0x674], R174 ;  /* 0x000674ae01007387 */ /* 0x0003e20000100800 */
[----:B------:R-:W-:-:S05]  /*655e0*/  IMAD.MOV.U32 R8, RZ, RZ, R5 ;  /* 0x000000ffff087224 */ /* 0x000fca00078e0005 */
[----:B------:R4:W-:Y:S04]  /*655f0*/  LDGSTS.E [R2+0x4008], desc[UR8][R8.64], P1 ;  /* 0x0400800008027fae */ /* 0x0009e80008921848 */
[----:B-1----:R-:W4:Y:S04]  /*65600*/  LDL.LU R174, [R1+0x684] ;  /* 0x0006840001ae7983 */ /* 0x002f280000300800 */
[----:B------:R-:W4:Y:S01]  /*65610*/  LDL.LU R5, [R1+0x84c] ;  /* 0x00084c0001057983 */ /* 0x000f220000300800 */
[----:B---3--:R-:W-:-:S04]  /*65620*/  IADD3 R6, P1, R6, UR4, RZ ;  /* 0x0000000406067c10 */ /* 0x008fc8000ff3e0ff */
[----:B--2---:R-:W-:Y:S01]  /*65630*/  IADD3.X R175, R175, UR6, RZ, P1, !PT ;  /* 0x00000006afaf7c10 */ /* 0x004fe20008ffe4ff */
[----:B------:R-:W-:Y:S01]  /*65640*/  STL [R1+0x680], R6 ;  /* 0x0006800601007387 */ /* 0x000fe20000100800 */
[----:B----4-:R-:W-:Y:S02]  /*65650*/  IMAD.MOV.U32 R8, RZ, RZ, R6 ;  /* 0x000000ffff087224 */ /* 0x010fe400078e0006 */
        /* <DEDUP_REMOVED lines=15> */
[----:B------:R-:W-:Y:S02]  /*65750*/  IADD3.X R174, R174, UR6, RZ, P2, !PT ;  /* 0x00000006aeae7c10 */ /* 0x000fe400097fe4ff */
[----:B------:R-:W-:-:S03]  /*65760*/  IADD3.X R5, R5, UR6, RZ, P3, !PT ;  /* 0x0000000605057c10 */ /* 0x000fc60009ffe4ff */
[----:B------:R1:W-:Y:S01]  /*65770*/  STL [R1+0x684], R174 ;  /* 0x000684ae01007387 */ /* 0x0003e20000100800 */
[----:B----4-:R-:W-:-:S03]  /*65780*/  IMAD.MOV.U32 R8, RZ, RZ, R7 ;  /* 0x000000ffff087224 */ /* 0x010fc600078e0007 */
[----:B------:R-:W-:Y:S01]  /*65790*/  STL [R1+0x850], R0 ;  /* 0x0008500001007387 */ /* 0x000fe20000100800 */
[----:B------:R-:W-:-:S03]  /*657a0*/  MOV R9, R174 ;  /* 0x000000ae00097202 */ /* 0x000fc60000000f00 */
[----:B-1----:R-:W4:Y:S01]  /*657b0*/  LDL.LU R7, [R1+0x860] ;  /* 0x0008600001077983 */ /* 0x002f220000300800 */
[----:B------:R-:W-:-:S03]  /*657c0*/  ISETP.NE.U32.AND P1, PT, RZ, UR12, PT ;  /* 0x0000000cff007c0c */ /* 0x000fc6000bf25070 */
[----:B------:R1:W-:Y:S04]  /*657d0*/  STL [R1+0x84c], R5 ;  /* 0x00084c0501007387 */ /* 0x0003e80000100800 */
[----:B------:R-:W4:Y:S04]  /*657e0*/  LDL.LU R174, [R1+0x85c] ;  /* 0x00085c0001ae7983 */ /* 0x000f280000300800 */
        /* <DEDUP_REMOVED lines=8> */
[----:B------:R-:W-:Y:S03]  /*65870*/  STL [R1+0x858], R6 ;  /* 0x0008580601007387 */ /* 0x000fe60000100800 */
[----:B-1----:R-:W-:Y:S01]  /*65880*/  MOV R9, R175 ;  /* 0x000000af00097202 */ /* 0x002fe20000000f00 */
[----:B------:R1:W-:Y:S01]  /*65890*/  STL [R1+0x854], R175 ;  /* 0x000854af01007387 */ /* 0x0003e20000100800 */
[----:B------:R-:W-:Y:S01]  /*658a0*/  IMAD.MOV.U32 R8, RZ, RZ, R6 ;  /* 0x000000ffff087224 */ /* 0x000fe200078e0006 */
[----:B------:R-:W-:-:S04]  /*658b0*/  UISETP.GT.AND UP1, UPT, UR16, 0x35, UPT ;  /* 0x000000351000788c */ /* 0x000fc8000bf24270 */
[----:B------:R2:W-:Y:S04]  /*658c0*/  LDGSTS.E [R2+0xc000], desc[UR8][R8.64], P1 ;  /* 0x0c00000008027fae */ /* 0x0005e80008921848 */
[----:B-1----:R-:W3:Y:S04]  /*658d0*/  LDL.LU R175, [R1+0x864] ;  /* 0x0008640001af7983 */ /* 0x002ee80000300800 */
[----:B------:R-:W3:Y:S01]  /*658e0*/  LDL.LU R6, [R1+0x86c] ;  /* 0x00086c0001067983 */ /* 0x000ee20000300800 */
[----:B------:R-:W-:-:S04]  /*658f0*/  USEL UR12, URZ, 0x4, !UP1 ;  /* 0x000000043f0c7887 */ /* 0x000fc8000c800000 */
[----:B------:R-:W-:Y:S01]  /*65900*/  USEL UR12, UR12, URZ, !UP0 ;  /* 0x0000003f0c0c7287 */ /* 0x000fe2000c000000 */
[----:B----4-:R-:W-:-:S04]  /*65910*/  IADD3 R7, P1, R7, UR4, RZ ;  /* 0x0000000407077c10 */ /* 0x010fc8000ff3e0ff */
[----:B------:R-:W-:Y:S01]  /*65920*/  IADD3.X R174, R174, UR6, RZ, P1, !PT ;  /* 0x00000006aeae7c10 */ /* 0x000fe20008ffe4ff */
        /* <DEDUP_REMOVED lines=14> */
[----:B------:R1:W-:Y:S04]  /*65a10*/  STL [R1+0x864], R175 ;  /* 0x000864af01007387 */ /* 0x0003e80000100800 */
[----:B------:R-:W-:Y:S01]  /*65a20*/  STL [R1+0x870], R0 ;  /* 0x0008700001007387 */ /* 0x000fe20000100800 */
[----:B------:R-:W-:-:S03]  /*65a30*/  MOV R9, R175 ;  /* 0x000000af00097202 */ /* 0x000fc60000000f00 */
[----:B------:R-:W3:Y:S04]  /*65a40*/  LDL.LU R5, [R1+0x880] ;  /* 0x0008800001057983 */ /* 0x000ee80000300800 */
[----:B------:R1:W-:Y:S04]  /*65a50*/  STL [R1+0x86c], R6 ;  /* 0x00086c0601007387 */ /* 0x0003e80000100800 */
[----:B-1----:R-:W3:Y:S01]  /*65a60*/  LDL.LU R175, [R1+0x87c] ;  /* 0x00087c0001af7983 */ /* 0x002ee20000300800 */
[----:B------:R-:W-:-:S03]  /*65a70*/  UISETP.GT.AND UP1, UPT, UR16, 0x36, UPT ;  /* 0x000000361000788c */ /* 0x000fc6000bf24270 */
[----:B------:R1:W-:Y:S01]  /*65a80*/  LDGSTS.E [R2+0xc004], desc[UR8][R8.64], P0 ;  /* 0x0c00400008027fae */ /* 0x0003e20008121848 */
[----:B------:R-:W-:-:S04]  /*65a90*/  USEL UR12, URZ, 0x4, !UP1 ;  /* 0x000000043f0c7887 */ /* 0x000fc8000c800000 */
[----:B------:R-:W-:-:S06]  /*65aa0*/  USEL UR12, UR12, URZ, !UP0 ;  /* 0x0000003f0c0c7287 */ /* 0x000fcc000c000000 */
[----:B------:R-:W-:Y:S01]  /*65ab0*/  ISETP.NE.U32.AND P1, PT, RZ, UR12, PT ;  /* 0x0000000cff007c0c */ /* 0x000fe2000bf25070 */
[----:B-1----:R-:W-:Y:S01]  /*65ac0*/  IMAD.MOV.U32 R8, RZ, RZ, R0 ;  /* 0x000000ffff087224 */ /* 0x002fe200078e0000 */
[----:B------:R-:W-:Y:S02]  /*65ad0*/  MOV R9, R6 ;  /* 0x0000000600097202 */ /* 0x000fe40000000f00 */
[----:B------:R-:W3:Y:S04]  /*65ae0*/  LDL.LU R6, [R1+0x888] ;  /* 0x0008880001067983 */ /* 0x000ee80000300800 */
[----:B------:R-:W3:Y:S05]  /*65af0*/  LDL.LU R0, [R1+0xa50] ;  /* 0x000a500001007983 */ /* 0x000eea0000300800 */
[----:B------:R1:W-:Y:S01]  /*65b00*/  LDGSTS.E [R2+0x8008], desc[UR8][R8.64], P1 ;  /* 0x0800800008027fae */ /* 0x0003e20008921848 */
[----:B----4-:R-:W-:-:S04]  /*65b10*/  IADD3 R7, P0, R7, UR4, RZ ;  /* 0x0000000407077c10 */ /* 0x010fc8000ff1e0ff */
[----:B--2---:R-:W-:Y:S01]  /*65b20*/  IADD3.X R174, R174, UR6, RZ, P0, !PT ;  /* 0x00000006aeae7c10 */ /* 0x004fe200087fe4ff */
        /* <DEDUP_REMOVED lines=8> */
[----:B------:R-:W-:Y:S01]  /*65bb0*/  IADD3.X R175, R175, UR6, RZ, P1, !PT ;  /* 0x00000006afaf7c10 */ /* 0x000fe20008ffe4ff */
[----:B------:R-:W-:Y:S01]  /*65bc0*/  STL [R1+0x880], R5 ;  /* 0x0008800501007387 */ /* 0x000fe20000100800 */
[----:B--2---:R-:W-:Y:S02]  /*65bd0*/  IMAD.MOV.U32 R8, RZ, RZ, R5 ;  /* 0x000000ffff087224 */ /* 0x004fe400078e0005 */
        /* <DEDUP_REMOVED lines=802> */
[----:B------:R-:W-:Y:S02]  /*68e00*/  ISETP.NE.U32.AND P0, PT, RZ, UR12, PT ;  /* 0x0000000cff007c0c */ /* 0x000fe4000bf05070 */
[----:B------:R-:W-:Y:S02]  /*68e10*/  IADD3 R0, P2, R0, UR4, RZ ;  /* 0x0000000400007c10 */ /* 0x000fe4000ff5e0ff */
[----:B------:R-:W-:Y:S02]  /*68e20*/  MOV R9, R178 ;  /* 0x000000b200097202 */ /* 0x000fe40000000f00 */
[----:B---3--:R-:W-:Y:S01]  /*68e30*/  IADD3 R5, P3, R5, UR4, RZ ;  /* 0x0000000405057c10 */ /* 0x008fe2000ff7e0ff */
[----:B------:R1:W-:Y:S06]  /*68e40*/  STL [R1+0xb08], R0 ;  /* 0x000b080001007387 */ /* 0x0003ec0000100800 */
[----:B------:R3:W-:Y:S01]  /*68e50*/  LDGSTS.E [R2+0x1000c], desc[UR8][R8.64], P0 ;  /* 0x1000c00008027fae */ /* 0x0007e20008121848 */
[----:B----4-:R-:W-:-:S05]  /*68e60*/  IADD3.X R175, R175, UR6, RZ, P2, !PT ;  /* 0x00000006afaf7c10 */ /* 0x010fca00097fe4ff */
[----:B------:R-:W-:Y:S01]  /*68e70*/  STL [R1+0xb04], R175 ;  /* 0x000b04af01007387 */ /* 0x000fe20000100800 */
[----:B--2---:R-:W-:Y:S01]  /*68e80*/  IADD3.X R174, R174, UR6, RZ, P3, !PT ;  /* 0x00000006aeae7c10 */ /* 0x004fe20009ffe4ff */
[----:B---3--:R-:W-:Y:S01]  /*68e90*/  IMAD.MOV.U32 R8, RZ, RZ, R0 ;  /* 0x000000ffff087224 */ /* 0x008fe200078e0000 */
[----:B------:R-:W-:Y:S01]  /*68ea0*/  MOV R9, R175 ;  /* 0x000000af00097202 */ /* 0x000fe20000000f00 */
[----:B------:R2:W-:Y:S04]  /*68eb0*/  STL [R1+0xcd0], R5 ;  /* 0x000cd00501007387 */ /* 0x0005e80000100800 */
[----:B-1----:R-:W3:Y:S04]  /*68ec0*/  LDL.LU R0, [R1+0xce0] ;  /* 0x000ce00001007983 */ /* 0x002ee80000300800 */
[----:B------:R1:W-:Y:S04]  /*68ed0*/  LDGSTS.E [R2+0x1400c], desc[UR8][R8.64], P0 ;  /* 0x1400c00008027fae */ /* 0x0003e80008121848 */
[----:B------:R4:W-:Y:S01]  /*68ee0*/  STL [R1+0xccc], R174 ;  /* 0x000cccae01007387 */ /* 0x0009e20000100800 */
[----:B------:R-:W-:Y:S01]  /*68ef0*/  IADD3 R6, P0, R6, UR4, RZ ;  /* 0x0000000406067c10 */ /* 0x000fe2000ff1e0ff */
[----:B-1----:R-:W-:-:S02]  /*68f00*/  IMAD.MOV.U32 R8, RZ, RZ, R5 ;  /* 0x000000ffff087224 */ /* 0x002fc400078e0005 */
[----:B--2---:R-:W2:Y:S01]  /*68f10*/  LDL.LU R5, [R1+0xcdc] ;  /* 0x000cdc0001057983 */ /* 0x004ea20000300800 */
[----:B------:R-:W-:-:S03]  /*68f20*/  MOV R9, R174 ;  /* 0x000000ae00097202 */ /* 0x000fc60000000f00 */
[----:B------:R1:W-:Y:S01]  /*68f30*/  STL [R1+0xcd8], R6 ;  /* 0x000cd80601007387 */ /* 0x0003e20000100800 */
[----:B------:R-:W-:-:S05]  /*68f40*/  IADD3.X R7, R7, UR6, RZ, P0, !PT ;  /* 0x0000000607077c10 */ /* 0x000fca00087fe4ff */
[----:B------:R-:W-:Y:S04]  /*68f50*/  STL [R1+0xcd4], R7 ;  /* 0x000cd40701007387 */ /* 0x000fe80000100800 */
[----:B------:R-:W2:Y:S04]  /*68f60*/  LDL.LU R175, [R1+0xce4] ;  /* 0x000ce40001af7983 */ /* 0x000ea80000300800 */
[----:B----4-:R-:W4:Y:S04]  /*68f70*/  LDL.LU R174, [R1+0xce8] ;  /* 0x000ce80001ae7983 */ /* 0x010f280000300800 */
[----:B------:R-:W4:Y:S04]  /*68f80*/  LDL.LU R179, [R1+0xcec] ;  /* 0x000cec0001b37983 */ /* 0x000f280000300800 */
[----:B------:R-:W4:Y:S01]  /*68f90*/  LDL.LU R178, [R1+0xcf0] ;  /* 0x000cf00001b27983 */ /* 0x000f220000300800 */
[----:B------:R-:W-:-:S04]  /*68fa0*/  UISETP.GT.AND UP1, UPT, UR16, 0x7c, UPT ;  /* 0x0000007c1000788c */ /* 0x000fc8000bf24270 */
[----:B------:R-:W-:-:S04]  /*68fb0*/  USEL UR12, URZ, 0x4, !UP1 ;  /* 0x000000043f0c7887 */ /* 0x000fc8000c800000 */
[----:B------:R-:W-:-:S06]  /*68fc0*/  USEL UR12, UR12, URZ, !UP0 ;  /* 0x0000003f0c0c7287 */ /* 0x000fcc000c000000 */
[----:B------:R-:W-:Y:S01]  /*68fd0*/  ISETP.NE.U32.AND P1, PT, RZ, UR12, PT ;  /* 0x0000000cff007c0c */ /* 0x000fe2000bf25070 */
[----:B------:R-:W-:-:S12]  /*68fe0*/  UISETP.GT.AND UP1, UPT, UR16, 0x7d, UPT ;  /* 0x0000007d1000788c */ /* 0x000fd8000bf24270 */
[----:B------:R1:W-:Y:S01]  /*68ff0*/  LDGSTS.E [R2+0x18000], desc[UR8][R8.64], P1 ;  /* 0x1800000008027fae */ /* 0x0003e20008921848 */
[----:B------:R-:W-:Y:S01]  /*69000*/  USEL UR12, URZ, 0x4, !UP1 ;  /* 0x000000043f0c7887 */ /* 0x000fe2000c800000 */
[----:B-1----:R-:W-:Y:S01]  /*69010*/  IMAD.MOV.U32 R8, RZ, RZ, R6 ;  /* 0x000000ffff087224 */ /* 0x002fe200078e0006 */
[----:B------:R-:W-:-:S05]  /*69020*/  MOV R9, R7 ;  /* 0x0000000700097202 */ /* 0x000fca0000000f00 */
[----:B------:R1:W-:Y:S01]  /*69030*/  LDGSTS.E [R2+0x1c000], desc[UR8][R8.64], P1 ;  /* 0x1c00000008027fae */ /* 0x0003e20008921848 */
[----:B---3--:R-:W-:-:S04]  /*69040*/  IADD3 R0, P1, R0, UR4, RZ ;  /* 0x0000000400007c10 */ /* 0x008fc8000ff3e0ff */
[----:B--2---:R-:W-:Y:S01]  /*69050*/  IADD3.X R5, R5, UR6, RZ, P1, !PT ;  /* 0x0000000605057c10 */ /* 0x004fe20008ffe4ff */
[----:B------:R-:W-:Y:S01]  /*69060*/  USEL UR12, UR12, URZ, !UP0 ;  /* 0x0000003f0c0c7287 */ /* 0x000fe2000c000000 */
[----:B------:R-:W-:Y:S04]  /*69070*/  STL [R1+0xce0], R0 ;  /* 0x000ce00001007387 */ /* 0x000fe80000100800 */
[----:B------:R2:W-:Y:S01]  /*69080*/  STL [R1+0xcdc], R5 ;  /* 0x000cdc0501007387 */ /* 0x0005e20000100800 */
[----:B-1----:R-:W-:-:S03]  /*69090*/  MOV R9, R5 ;  /* 0x0000000500097202 */ /* 0x002fc60000000f00 */
[----:B------:R-:W3:Y:S01]  /*690a0*/  LDL.LU R6, [R1+0xcf4] ;  /* 0x000cf40001067983 */ /* 0x000ee20000300800 */
[----:B------:R-:W-:-:S03]  /*690b0*/  ISETP.NE.U32.AND P0, PT, RZ, UR12, PT ;  /* 0x0000000cff007c0c */ /* 0x000fc6000bf05070 */
[----:B--2---:R-:W2:Y:S01]  /*690c0*/  LDL.LU R5, [R1+0xcf8] ;  /* 0x000cf80001057983 */ /* 0x004ea20000300800 */
[----:B------:R-:W-:-:S03]  /*690d0*/  IMAD.MOV.U32 R8, RZ, RZ, R0 ;  /* 0x000000ffff087224 */ /* 0x000fc600078e0000 */
[----:B------:R-:W3:Y:S04]  /*690e0*/  LDL.LU R0, [R1+0xd00] ;  /* 0x000d000001007983 */ /* 0x000ee80000300800 */
[----:B------:R-:W3:Y:S04]  /*690f0*/  LDL.LU R7, [R1+0xd08] ;  /* 0x000d080001077983 */ /* 0x000ee80000300800 */
[----:B------:R1:W-:Y:S01]  /*69100*/  LDGSTS.E [R2+0x18004], desc[UR8][R8.64], P0 ;  /* 0x1800400008027fae */ /* 0x0003e20008121848 */
[----:B----4-:R-:W-:-:S04]  /*69110*/  IADD3 R174, P2, R174, UR4, RZ ;  /* 0x00000004aeae7c10 */ /* 0x010fc8000ff5e0ff */
[----:B------:R-:W-:Y:S01]  /*69120*/  IADD3.X R175, R175, UR6, RZ, P2, !PT ;  /* 0x00000006afaf7c10 */ /* 0x000fe200097fe4ff */
[----:B------:R4:W-:Y:S01]  /*69130*/  STL [R1+0xce8], R174 ;  /* 0x000ce8ae01007387 */ /* 0x0009e20000100800 */
[----:B------:R-:W-:-:S03]  /*69140*/  IADD3 R178, P3, R178, UR4, RZ ;  /* 0x00000004b2b27c10 */ /* 0x000fc6000ff7e0ff */
[----:B------:R4:W-:Y:S01]  /*69150*/  STL [R1+0xce4], R175 ;  /* 0x000ce4af01007387 */ /* 0x0009e20000100800 */
[----:B-1----:R-:W-:Y:S01]  /*69160*/  IMAD.MOV.U32 R8, RZ, RZ, R174 ;  /* 0x000000ffff087224 */ /* 0x002fe200078e00ae */
[----:B------:R-:W-:Y:S02]  /*69170*/  IADD3.X R179, R179, UR6, RZ, P3, !PT ;  /* 0x00000006b3b37c10 */ /* 0x000fe40009ffe4ff */
[----:B------:R-:W-:Y:S04]  /*69180*/  STL [R1+0xcf0], R178 ;  /* 0x000cf0b201007387 */ /* 0x000fe80000100800 */
[----:B----4-:R-:W4:Y:S01]  /*69190*/  LDL.LU R174, [R1+0xcfc] ;  /* 0x000cfc0001ae7983 */ /* 0x010f220000300800 */
[----:B------:R-:W-:-:S03]  /*691a0*/  MOV R9, R175 ;  /* 0x000000af00097202 */ /* 0x000fc60000000f00 */
[----:B------:R-:W-:Y:S04]  /*691b0*/  STL [R1+0xcec], R179 ;  /* 0x000cecb301007387 */ /* 0x000fe80000100800 */
[----:B------:R-:W4:Y:S01]  /*691c0*/  LDL.LU R175, [R1+0xd04] ;  /* 0x000d040001af7983 */ /* 0x000f220000300800 */
[----:B------:R-:W-:-:S03]  /*691d0*/  UISETP.GT.AND UP1, UPT, UR16, 0x7e, UPT ;  /* 0x0000007e1000788c */ /* 0x000fc6000bf24270 */
[----:B------:R1:W-:Y:S01]  /*691e0*/  LDGSTS.E [R2+0x1c004], desc[UR8][R8.64], P0 ;  /* 0x1c00400008027fae */ /* 0x0003e20008121848 */
[----:B------:R-:W-:-:S04]  /*691f0*/  USEL UR12, URZ, 0x4, !UP1 ;  /* 0x000000043f0c7887 */ /* 0x000fc8000c800000 */
[----:B------:R-:W-:-:S06]  /*69200*/  USEL UR12, UR12, URZ, !UP0 ;  /* 0x0000003f0c0c7287 */ /* 0x000fcc000c000000 */
[----:B------:R-:W-:Y:S01]  /*69210*/  ISETP.NE.U32.AND P1, PT, RZ, UR12, PT ;  /* 0x0000000cff007c0c */ /* 0x000fe2000bf25070 */
[----:B-1----:R-:W-:Y:S01]  /*69220*/  IMAD.MOV.U32 R8, RZ, RZ, R178 ;  /* 0x000000ffff087224 */ /* 0x002fe200078e00b2 */
[----:B------:R-:W-:-:S11]  /*69230*/  MOV R9, R179 ;  /* 0x000000b300097202 */ /* 0x000fd60000000f00 */
[----:B------:R1:W-:Y:S01]  /*69240*/  LDGSTS.E [R2+0x18008], desc[UR8][R8.64], P1 ;  /* 0x1800800008027fae */ /* 0x0003e20008921848 */
[----:B--2---:R-:W-:-:S04]  /*69250*/  IADD3 R5, P0, R5, UR4, RZ ;  /* 0x0000000405057c10 */ /* 0x004fc8000ff1e0ff */
[----:B---3--:R-:W-:Y:S01]  /*69260*/  IADD3.X R6, R6, UR6, RZ, P0, !PT ;  /* 0x0000000606067c10 */ /* 0x008fe200087fe4ff */
[----:B-1----:R-:W-:-:S03]  /*69270*/  IMAD.MOV.U32 R8, RZ, RZ, R5 ;  /* 0x000000ffff087224 */ /* 0x002fc600078e0005 */
[----:B------:R-:W-:-:S05]  /*69280*/  MOV R9, R6 ;  /* 0x0000000600097202 */ /* 0x000fca0000000f00 */
[----:B------:R1:W-:Y:S01]  /*69290*/  LDGSTS.E [R2+0x1c008], desc[UR8][R8.64], P1 ;  /* 0x1c00800008027fae */ /* 0x0003e20008921848 */
[----:B------:R-:W-:Y:S02]  /*692a0*/  IADD3 R0, P1, R0, UR4, RZ ;  /* 0x0000000400007c10 */ /* 0x000fe4000ff3e0ff */
[----:B------:R-:W-:Y:S01]  /*692b0*/  IADD3 R7, P2, R7, UR4, RZ ;  /* 0x0000000407077c10 */ /* 0x000fe2000ff5e0ff */
[----:B------:R2:W-:Y:S04]  /*692c0*/  STL [R1+0xcf8], R5 ;  /* 0x000cf80501007387 */ /* 0x0005e80000100800 */
[----:B------:R3:W-:Y:S04]  /*692d0*/  STL [R1+0xcf4], R6 ;  /* 0x000cf40601007387 */ /* 0x0007e80000100800 */
[----:B--2---:R-:W2:Y:S04]  /*692e0*/  LDL.LU R5, [R1+0xd10] ;  /* 0x000d100001057983 */ /* 0x004ea80000300800 */
[----:B---3--:R-:W3:Y:S04]  /*692f0*/  LDL.LU R6, [R1+0xd50] ;  /* 0x000d500001067983 */ /* 0x008ee80000300800 */
[----:B------:R-:W-:Y:S01]  /*69300*/  STL [R1+0xd00], R0 ;  /* 0x000d000001007387 */ /* 0x000fe20000100800 */
[----:B----4-:R-:W-:-:S04]  /*69310*/  IADD3.X R174, R174, UR6, RZ, P1, !PT ;  /* 0x00000006aeae7c10 */ /* 0x010fc80008ffe4ff */
[----:B-1----:R-:W-:Y:S01]  /*69320*/  MOV R9, R174 ;  /* 0x000000ae00097202 */ /* 0x002fe20000000f00 */
[----:B------:R1:W-:Y:S01]  /*69330*/  STL [R1+0xcfc], R174 ;  /* 0x000cfcae01007387 */ /* 0x0003e20000100800 */
[----:B------:R-:W-:-:S03]  /*69340*/  IADD3.X R175, R175, UR6, RZ, P2, !PT ;  /* 0x00000006afaf7c10 */ /* 0x000fc600097fe4ff */
[----:B------:R4:W-:Y:S04]  /*69350*/  STL [R1+0xd08], R7 ;  /* 0x000d080701007387 */ /* 0x0009e80000100800 */
[----:B-1----:R-:W3:Y:S04]  /*69360*/  LDL.LU R174, [R1+0xd0c] ;  /* 0x000d0c0001ae7983 */ /* 0x002ee80000300800 */
[----:B------:R1:W-:Y:S04]  /*69370*/  STL [R1+0xd04], R175 ;  /* 0x000d04af01007387 */ /* 0x0003e80000100800 */
[----:B------:R-:W3:Y:S01]  /*69380*/  LDL.LU R178, [R1+0xd4c] ;  /* 0x000d4c0001b27983 */ /* 0x000ee20000300800 */
[----:B------:R-:W-:Y:S01]  /*69390*/  UISETP.GT.AND UP1, UPT, UR16, 0x7f, UPT ;  /* 0x0000007f1000788c */ /* 0x000fe2000bf24270 */
[----:B------:R-:W4:Y:S03]  /*693a0*/  S2R R190, SR_TID.X ;  /* 0x0000000000be7919 */ /* 0x000f260000002100 */
[----:B------:R-:W-:-:S04]  /*693b0*/  USEL UR12, URZ, 0x4, !UP1 ;  /* 0x000000043f0c7887 */ /* 0x000fc8000c800000 */
[----:B------:R-:W-:-:S06]  /*693c0*/  USEL UR12, UR12, URZ, !UP0 ;  /* 0x0000003f0c0c7287 */ /* 0x000fcc000c000000 */
[----:B------:R-:W-:Y:S01]  /*693d0*/  ISETP.NE.U32.AND P0, PT, RZ, UR12, PT ;  /* 0x0000000cff007c0c */ /* 0x000fe2000bf05070 */
[----:B------:R-:W-:Y:S01]  /*693e0*/  IMAD.MOV.U32 R8, RZ, RZ, R0 ;  /* 0x000000ffff087224 */ /* 0x000fe200078e0000 */
[----:B------:R-:W-:-:S11]  /*693f0*/  PLOP3.LUT P1, PT, PT, PT, UP0, 0x80, 0x0 ;  /* 0x000000000000781c */ /* 0x000fd60003f2f008 */
[----:B------:R1:W-:Y:S01]  /*69400*/  LDGSTS.E [R2+0x1800c], desc[UR8][R8.64], P0 ;  /* 0x1800c00008027fae */ /* 0x0003e20008121848 */
[----:B----4-:R-:W-:Y:S01]  /*69410*/  LOP3.LUT R0, R190, 0x7f, RZ, 0xc0, !PT ;  /* 0x0000007fbe007812 */ /* 0x010fe200078ec0ff */
[----:B-1----:R-:W-:Y:S01]  /*69420*/  IMAD.MOV.U32 R8, RZ, RZ, R7 ;  /* 0x000000ffff087224 */ /* 0x002fe200078e0007 */
[----:B------:R-:W-:Y:S01]  /*69430*/  MOV R9, R175 ;  /* 0x000000af00097202 */ /* 0x000fe20000000f00 */
[----:B------:R-:W4:Y:S04]  /*69440*/  LDL.LU R7, [R1+0xd8c] ;  /* 0x000d8c0001077983 */ /* 0x000f280000300800 */
[----:B------:R1:W-:Y:S01]  /*69450*/  LDGSTS.E [R2+0x1c00c], desc[UR8][R8.64], P0 ;  /* 0x1c00c00008027fae */ /* 0x0003e20008121848 */
[----:B------:R-:W-:-:S03]  /*69460*/  ISETP.GE.AND P0, PT, R0, UR16, PT ;  /* 0x0000001000007c0c */ /* 0x000fc6000bf06270 */
[----:B------:R-:W4:Y:S04]  /*69470*/  LDL.LU R0, [R1+0xd90] ;  /* 0x000d900001007983 */ /* 0x000f280000300800 */
[----:B------:R-:W4:Y:S01]  /*69480*/  LDL.LU R179, [R1+0xdcc] ;  /* 0x000dcc0001b37983 */ /* 0x000f220000300800 */
[----:B-1----:R-:W-:-:S03]  /*69490*/  SEL R2, RZ, 0x4, P0 ;  /* 0x00000004ff027807 */ /* 0x002fc60000000000 */
[----:B------:R-:W4:Y:S01]  /*694a0*/  LDL.LU R175, [R1+0xdd0] ;  /* 0x000dd00001af7983 */ /* 0x000f220000300800 */
[----:B------:R-:W-:-:S03]  /*694b0*/  SEL R2, R2, RZ, !P1 ;  /* 0x000000ff02027207 */ /* 0x000fc60004800000 */
[----:B------:R-:W0:Y:S01]  /*694c0*/  LDGDEPBAR ;  /* 0x00000000000079af */ /* 0x000e220000000000 */
[----:B--2---:R-:W-:Y:S02]  /*694d0*/  IADD3 R5, P1, R5, UR5, RZ ;  /* 0x0000000505057c10 */ /* 0x004fe4000ff3e0ff */
[----:B------:R-:W-:Y:S01]  /*694e0*/  ISETP.NE.U32.AND P0, PT, R2, RZ, PT ;  /* 0x000000ff0200720c */ /* 0x000fe20003f05070 */
[----:B------:R-:W-:Y:S01]  /*694f0*/  IMAD.U32 R2, RZ, RZ, UR17 ;  /* 0x00000011ff027e24 */ /* 0x000fe2000f8e00ff */
[----:B---3--:R-:W-:Y:S01]  /*69500*/  IADD3 R6, P2, R6, UR5, RZ ;  /* 0x0000000506067c10 */ /* 0x008fe2000ff5e0ff */
[----:B------:R1:W-:Y:S01]  /*69510*/  STL [R1+0xd10], R5 ;  /* 0x000d100501007387 */ /* 0x0003e20000100800 */
[----:B------:R-:W-:Y:S02]  /*69520*/  MOV R8, R5 ;  /* 0x0000000500087202 */ /* 0x000fe40000000f00 */
[----:B------:R-:W-:Y:S01]  /*69530*/  IADD3 R2, R3, 0x100000, R2 ;  /* 0x0010000003027810 */ /* 0x000fe20007ffe002 */
[----:B------:R-:W-:Y:S01]  /*69540*/  STL [R1+0xd50], R6 ;  /* 0x000d500601007387 */ /* 0x000fe20000100800 */
[----:B------:R-:W-:-:S05]  /*69550*/  IADD3.X R174, R174, UR7, RZ, P1, !PT ;  /* 0x00000007aeae7c10 */ /* 0x000fca0008ffe4ff */
[----:B------:R-:W-:Y:S01]  /*69560*/  IMAD.MOV.U32 R9, RZ, RZ, R174 ;  /* 0x000000ffff097224 */ /* 0x000fe200078e00ae */
[----:B------:R2:W-:Y:S01]  /*69570*/  STL [R1+0xd0c], R174 ;  /* 0x000d0cae01007387 */ /* 0x0005e20000100800 */
[----:B------:R-:W-:-:S03]  /*69580*/  IADD3.X R178, R178, UR7, RZ, P2, !PT ;  /* 0x00000007b2b27c10 */ /* 0x000fc600097fe4ff */
[----:B-1----:R-:W3:Y:S04]  /*69590*/  LDL.LU R5, [R1+0xe10] ;  /* 0x000e100001057983 */ /* 0x002ee80000300800 */
[----:B------:R1:W-:Y:S04]  /*695a0*/  STL [R1+0xd4c], R178 ;  /* 0x000d4cb201007387 */ /* 0x0003e80000100800 */
[----:B------:R1:W-:Y:S04]  /*695b0*/  LDGSTS.E [R2+-0x20000], desc[UR8][R8.64], P0 ;  /* 0xe000000008027fae */ /* 0x0003e80008121848 */
[----:B--2---:R-:W2:Y:S01]  /*695c0*/  LDL.LU R174, [R1+0xe50] ;  /* 0x000e500001ae7983 */ /* 0x004ea20000300800 */
[----:B-1----:R-:W-:-:S03]  /*695d0*/  MOV R8, R6 ;  /* 0x0000000600087202 */ /* 0x002fc60000000f00 */
[----:B------:R-:W2:Y:S01]  /*695e0*/  LDL.LU R6, [R1+0xe0c] ;  /* 0x000e0c0001067983 */ /* 0x000ea20000300800 */
[----:B------:R-:W-:-:S03]  /*695f0*/  IMAD.MOV.U32 R9, RZ, RZ, R178 ;  /* 0x000000ffff097224 */ /* 0x000fc600078e00b2 */
[----:B------:R-:W2:Y:S04]  /*69600*/  LDL.LU R178, [R1+0xe4c] ;  /* 0x000e4c0001b27983 */ /* 0x000ea80000300800 */
[----:B------:R1:W-:Y:S01]  /*69610*/  LDGSTS.E [R2+-0x1fc00], desc[UR8][R8.64], P0 ;  /* 0xe040000008027fae */ /* 0x0003e20008121848 */
[----:B----4-:R-:W-:-:S04]  /*69620*/  IADD3 R0, P1, R0, UR5, RZ ;  /* 0x0000000500007c10 */ /* 0x010fc8000ff3e0ff */
[----:B------:R-:W-:Y:S01]  /*69630*/  IADD3.X R7, R7, UR7, RZ, P1, !PT ;  /* 0x0000000707077c10 */ /* 0x000fe20008ffe4ff */
[----:B------:R4:W-:Y:S01]  /*69640*/  STL [R1+0xd90], R0 ;  /* 0x000d900001007387 */ /* 0x0009e20000100800 */
[----:B------:R-:W-:-:S03]  /*69650*/  IADD3 R175, P2, R175, UR5, RZ ;  /* 0x00000005afaf7c10 */ /* 0x000fc6000ff5e0ff */
[----:B-1----:R-:W-:Y:S01]  /*69660*/  IMAD.MOV.U32 R9, RZ, RZ, R7 ;  /* 0x000000ffff097224 */ /* 0x002fe200078e0007 */
[----:B------:R-:W-:Y:S01]  /*69670*/  MOV R8, R0 ;  /* 0x0000000000087202 */ /* 0x000fe20000000f00 */
[----:B------:R1:W-:Y:S01]  /*69680*/  STL [R1+0xd8c], R7 ;  /* 0x000d8c0701007387 */ /* 0x0003e20000100800 */
[----:B------:R-:W-:-:S03]  /*69690*/  IADD3.X R179, R179, UR7, RZ, P2, !PT ;  /* 0x00000007b3b37c10 */ /* 0x000fc600097fe4ff */
[----:B------:R1:W-:Y:S04]  /*696a0*/  STL [R1+0xdd0], R175 ;  /* 0x000dd0af01007387 */ /* 0x0003e80000100800 */
[----:B----4-:R-:W4:Y:S04]  /*696b0*/  LDL.LU R0, [R1+0xe90] ;  /* 0x000e900001007983 */ /* 0x010f280000300800 */
[----:B------:R1:W-:Y:S04]  /*696c0*/  STL [R1+0xdcc], R179 ;  /* 0x000dccb301007387 */ /* 0x0003e80000100800 */
[----:B------:R1:W-:Y:S04]  /*696d0*/  LDGSTS.E [R2+-0x1f800], desc[UR8][R8.64], P0 ;  /* 0xe080000008027fae */ /* 0x0003e80008121848 */
[----:B-1----:R-:W4:Y:S01]  /*696e0*/  LDL.LU R7, [R1+0xed0] ;  /* 0x000ed00001077983 */ /* 0x002f220000300800 */
[----:B------:R-:W-:-:S03]  /*696f0*/  MOV R8, R175 ;  /* 0x000000af00087202 */ /* 0x000fc60000000f00 */
[----:B------:R-:W4:Y:S01]  /*69700*/  LDL.LU R175, [R1+0xe8c] ;  /* 0x000e8c0001af7983 */ /* 0x000f220000300800 */
[----:B------:R-:W-:-:S03]  /*69710*/  IMAD.MOV.U32 R9, RZ, RZ, R179 ;  /* 0x000000ffff097224 */ /* 0x000fc600078e00b3 */
[----:B------:R-:W4:Y:S04]  /*69720*/  LDL.LU R179, [R1+0xecc] ;  /* 0x000ecc0001b37983 */ /* 0x000f280000300800 */
[----:B------:R1:W-:Y:S01]  /*69730*/  LDGSTS.E [R2+-0x1f400], desc[UR8][R8.64], P0 ;  /* 0xe0c0000008027fae */ /* 0x0003e20008121848 */
[----:B---3--:R-:W-:-:S04]  /*69740*/  IADD3 R5, P1, R5, UR5, RZ ;  /* 0x0000000505057c10 */ /* 0x008fc8000ff3e0ff */
[----:B-1----:R-:W-:Y:S01]  /*69750*/  MOV R8, R5 ;  /* 0x0000000500087202 */ /* 0x002fe20000000f00 */
[----:B------:R1:W-:Y:S01]  /*69760*/  STL [R1+0xe10], R5 ;  /* 0x000e100501007387 */ /* 0x0003e20000100800 */
[----:B--2---:R-:W-:Y:S02]  /*69770*/  IADD3 R174, P2, R174, UR5, RZ ;  /* 0x00000005aeae7c10 */ /* 0x004fe4000ff5e0ff */
[----:B------:R-:W-:Y:S02]  /*69780*/  IADD3.X R6, R6, UR7, RZ, P1, !PT ;  /* 0x0000000706067c10 */ /* 0x000fe40008ffe4ff */
[----:B------:R-:W-:-:S03]  /*69790*/  IADD3.X R178, R178, UR7, RZ, P2, !PT ;  /* 0x00000007b2b27c10 */ /* 0x000fc600097fe4ff */
[----:B------:R-:W-:Y:S01]  /*697a0*/  IMAD.MOV.U32 R9, RZ, RZ, R6 ;  /* 0x000000ffff097224 */ /* 0x000fe200078e0006 */
[----:B------:R2:W-:Y:S04]  /*697b0*/  STL [R1+0xe0c], R6 ;  /* 0x000e0c0601007387 */ /* 0x0005e80000100800 */
[----:B------:R3:W-:Y:S04]  /*697c0*/  STL [R1+0xe50], R174 ;  /* 0x000e50ae01007387 */ /* 0x0007e80000100800 */
[----:B-1----:R-:W4:Y:S04]  /*697d0*/  LDL.LU R5, [R1+0xf10] ;  /* 0x000f100001057983 */ /* 0x002f280000300800 */
[----:B------:R1:W-:Y:S04]  /*697e0*/  STL [R1+0xe4c], R178 ;  /* 0x000e4cb201007387 */ /* 0x0003e80000100800 */
[----:B------:R3:W-:Y:S04]  /*697f0*/  LDGSTS.E [R2+-0x1f000], desc[UR8][R8.64], P0 ;  /* 0xe100000008027fae */ /* 0x0007e80008121848 */
[----:B--2---:R-:W2:Y:S01]  /*69800*/  LDL.LU R6, [R1+0xf50] ;  /* 0x000f500001067983 */ /* 0x004ea20000300800 */
[----:B---3--:R-:W-:-:S03]  /*69810*/  MOV R8, R174 ;  /* 0x000000ae00087202 */ /* 0x008fc60000000f00 */
[----:B------:R-:W3:Y:S01]  /*69820*/  LDL.LU R174, [R1+0xf0c] ;  /* 0x000f0c0001ae7983 */ /* 0x000ee20000300800 */
[----:B------:R-:W-:-:S03]  /*69830*/  IMAD.MOV.U32 R9, RZ, RZ, R178 ;  /* 0x000000ffff097224 */ /* 0x000fc600078e00b2 */
[----:B-1----:R-:W3:Y:S04]  /*69840*/  LDL.LU R178, [R1+0xf4c] ;  /* 0x000f4c0001b27983 */ /* 0x002ee80000300800 */
[----:B------:R1:W-:Y:S01]  /*69850*/  LDGSTS.E [R2+-0x1ec00], desc[UR8][R8.64], P0 ;  /* 0xe140000008027fae */ /* 0x0003e20008121848 */
[----:B----4-:R-:W-:-:S05]  /*69860*/  IADD3 R0, P1, R0, UR5, RZ ;  /* 0x0000000500007c10 */ /* 0x010fca000ff3e0ff */
[----:B------:R4:W-:Y:S01]  /*69870*/  STL [R1+0xe90], R0 ;  /* 0x000e900001007387 */ /* 0x0009e20000100800 */
[----:B------:R-:W-:Y:S02]  /*69880*/  IADD3 R7, P2, R7, UR5, RZ ;  /* 0x0000000507077c10 */ /* 0x000fe4000ff5e0ff */
[----:B-1----:R-:W-:Y:S02]  /*69890*/  MOV R8, R0 ;  /* 0x0000000000087202 */ /* 0x002fe40000000f00 */
[----:B------:R-:W-:Y:S02]  /*698a0*/  IADD3.X R175, R175, UR7, RZ, P1, !PT ;  /* 0x00000007afaf7c10 */ /* 0x000fe40008ffe4ff */
[----:B------:R-:W-:-:S03]  /*698b0*/  IADD3.X R179, R179, UR7, RZ, P2, !PT ;  /* 0x00000007b3b37c10 */ /* 0x000fc600097fe4ff */
[----:B------:R-:W-:Y:S01]  /*698c0*/  IMAD.MOV.U32 R9, RZ, RZ, R175 ;  /* 0x000000ffff097224 */ /* 0x000fe200078e00af */
[----:B------:R1:W-:Y:S04]  /*698d0*/  STL [R1+0xe8c], R175 ;  /* 0x000e8caf01007387 */ /* 0x0003e80000100800 */
        /* <DEDUP_REMOVED lines=10> */
[----:B------:R-:W-:-:S04]  /*69980*/  IADD3 R5, P1, R5, UR5, RZ ;  /* 0x0000000505057c10 */ /* 0x000fc8000ff3e0ff */
[----:B-1----:R-:W-:Y:S01]  /*69990*/  MOV R8, R5 ;  /* 0x0000000500087202 */ /* 0x002fe20000000f00 */
[----:B------:R1:W-:Y:S01]  /*699a0*/  STL [R1+0xf10], R5 ;  /* 0x000f100501007387 */ /* 0x0003e20000100800 */
[----:B--2---:R-:W-:Y:S02]  /*699b0*/  IADD3 R6, P2, R6, UR5, RZ ;  /* 0x0000000506067c10 */ /* 0x004fe4000ff5e0ff */
[----:B---3--:R-:W-:Y:S02]  /*699c0*/  IADD3.X R174, R174, UR7, RZ, P1, !PT ;  /* 0x00000007aeae7c10 */ /* 0x008fe40008ffe4ff */
        /* <DEDUP_REMOVED lines=50> */
[----:B------:R-:W-:Y:S01]  /*69cf0*/  STL [R1+0x1090], R0 ;  /* 0x0010900001007387 */ /* 0x000fe20000100800 */
[----:B------:R-:W-:Y:S02]  /*69d00*/  IADD3 R7, P2, R7, UR5, RZ ;  /* 0x0000000507077c10 */ /* 0x000fe4000ff5e0ff */
[----:B-1----:R-:W-:Y:S02]  /*69d10*/  MOV R8, R0 ;  /* 0x0000000000087202 */ /* 0x002fe40000000f00 */
[----:B------:R-:W-:Y:S02]  /*69d20*/  IADD3.X R175, R175, UR7, RZ, P1, !PT ;  /* 0x00000007afaf7c10 */ /* 0x000fe40008ffe4ff */
[----:B------:R-:W-:-:S03]  /*69d30*/  IADD3.X R179, R179, UR7, RZ, P2, !PT ;  /* 0x00000007b3b37c10 */ /* 0x000fc600097fe4ff */
[----:B------:R-:W-:Y:S01]  /*69d40*/  IMAD.MOV.U32 R9, RZ, RZ, R175 ;  /* 0x000000ffff097224 */ /* 0x000fe200078e00af */
[----:B------:R1:W-:Y:S04]  /*69d50*/  STL [R1+0x108c], R175 ;  /* 0x00108caf01007387 */ /* 0x0003e80000100800 */
[----:B------:R-:W-:Y:S04]  /*69d60*/  STL [R1+0x10d0], R7 ;  /* 0x0010d00701007387 */ /* 0x000fe80000100800 */
[----:B------:R4:W-:Y:S04]  /*69d70*/  LDGSTS.E [R2+-0x1c800], desc[UR8][R8.64], P0 ;  /* 0xe380000008027fae */ /* 0x0009e80008121848 */
[----:B-1----:R-:W3:Y:S04]  /*69d80*/  LDL.LU R175, [R1+0x1190] ;  /* 0x0011900001af7983 */ /* 0x002ee80000300800 */
[----:B------:R1:W-:Y:S04]  /*69d90*/  STL [R1+0x10cc], R179 ;  /* 0x0010ccb301007387 */ /* 0x0003e80000100800 */
[----:B------:R-:W3:Y:S01]  /*69da0*/  LDL.LU R0, [R1+0x11d0] ;  /* 0x0011d00001007983 */ /* 0x000ee20000300800 */
[----:B----4-:R-:W-:Y:S01]  /*69db0*/  IMAD.MOV.U32 R9, RZ, RZ, R179 ;  /* 0x000000ffff097224 */ /* 0x010fe200078e00b3 */
[----:B------:R-:W-:-:S02]  /*69dc0*/  MOV R8, R7 ;  /* 0x0000000700087202 */ /* 0x000fc40000000f00 */
[----:B-1----:R-:W4:Y:S04]  /*69dd0*/  LDL.LU R179, [R1+0x118c] ;  /* 0x00118c0001b37983 */ /* 0x002f280000300800 */
[----:B------:R-:W4:Y:S04]  /*69de0*/  LDL.LU R7, [R1+0x11cc] ;  /* 0x0011cc0001077983 */ /* 0x000f280000300800 */
[----:B------:R1:W-:Y:S01]  /*69df0*/  LDGSTS.E [R2+-0x1c400], desc[UR8][R8.64], P0 ;  /* 0xe3c0000008027fae */ /* 0x0003e20008121848 */
[----:B------:R-:W-:-:S04]  /*69e00*/  IADD3 R5, P1, R5, UR5, RZ ;  /* 0x0000000505057c10 */ /* 0x000fc8000ff3e0ff */
[----:B-1----:R-:W-:Y:S01]  /*69e10*/  MOV R8, R5 ;  /* 0x0000000500087202 */ /* 0x002fe20000000f00 */
[----:B------:R-:W-:Y:S01]  /*69e20*/  STL [R1+0x1110], R5 ;  /* 0x0011100501007387 */ /* 0x000fe20000100800 */
[----:B--2---:R-:W-:Y:S02]  /*69e30*/  IADD3 R6, P2, R6, UR5, RZ ;  /* 0x0000000506067c10 */ /* 0x004fe4000ff5e0ff */
[----:B---3--:R-:W-:Y:S02]  /*69e40*/  IADD3.X R174, R174, UR7, RZ, P1, !PT ;  /* 0x00000007aeae7c10 */ /* 0x008fe40008ffe4ff */
        /* <DEDUP_REMOVED lines=8> */
[----:B--2---:R-:W-:Y:S01]  /*69ed0*/  IMAD.MOV.U32 R9, RZ, RZ, R178 ;  /* 0x000000ffff097224 */ /* 0x004fe200078e00b2 */
[----:B------:R-:W-:-:S02]  /*69ee0*/  MOV R8, R6 ;  /* 0x0000000600087202 */ /* 0x000fc40000000f00 */
[----:B-1----:R-:W2:Y:S04]  /*69ef0*/  LDL.LU R178, [R1+0x120c] ;  /* 0x00120c0001b27983 */ /* 0x002ea80000300800 */
[----:B------:R-:W2:Y:S04]  /*69f00*/  LDL.LU R6, [R1+0x124c] ;  /* 0x00124c0001067983 */ /* 0x000ea80000300800 */
[----:B------:R1:W-:Y:S01]  /*69f10*/  LDGSTS.E [R2+-0x1bc00], desc[UR8][R8.64], P0 ;  /* 0xe440000008027fae */ /* 0x0003e20008121848 */
[----:B------:R-:W-:-:S04]  /*69f20*/  IADD3 R175, P1, R175, UR5, RZ ;  /* 0x00000005afaf7c10 */ /* 0x000fc8000ff3e0ff */
[----:B-1----:R-:W-:Y:S02]  /*69f30*/  MOV R8, R175 ;  /* 0x000000af00087202 */ /* 0x002fe40000000f00 */
[----:B------:R-:W-:Y:S02]  /*69f40*/  IADD3 R0, P2, R0, UR5, RZ ;  /* 0x0000000500007c10 */ /* 0x000fe4000ff5e0ff */
[----:B----4-:R-:W-:Y:S01]  /*69f50*/  IADD3.X R179, R179, UR7, RZ, P1, !PT ;  /* 0x00000007b3b37c10 */ /* 0x010fe20008ffe4ff */
[----:B------:R1:W-:Y:S01]  /*69f60*/  STL [R1+0x1190], R175 ;  /* 0x001190af01007387 */ /* 0x0003e20000100800 */
[----:B------:R-:W-:-:S03]  /*69f70*/  IADD3.X R7, R7, UR7, RZ, P2, !PT ;  /* 0x0000000707077c10 */ /* 0x000fc600097fe4ff */
[----:B------:R-:W-:Y:S01]  /*69f80*/  IMAD.MOV.U32 R9, RZ, RZ, R179 ;  /* 0x000000ffff097224 */ /* 0x000fe200078e00b3 */
[----:B------:R-:W-:Y:S04]  /*69f90*/  STL [R1+0x118c], R179 ;  /* 0x00118cb301007387 */ /* 0x000fe80000100800 */
[----:B------:R-:W-:Y:S04]  /*69fa0*/  STL [R1+0x11d0], R0 ;  /* 0x0011d00001007387 */ /* 0x000fe80000100800 */
[----:B------:R4:W-:Y:S04]  /*69fb0*/  LDGSTS.E [R2+-0x1b800], desc[UR8][R8.64], P0 ;  /* 0xe480000008027fae */ /* 0x0009e80008121848 */
[----:B------:R4:W-:Y:S04]  /*69fc0*/  STL [R1+0x11cc], R7 ;  /* 0x0011cc0701007387 */ /* 0x0009e80000100800 */
[----:B-1----:R-:W2:Y:S01]  /*69fd0*/  LDL.LU R175, [R1+0x128c] ;  /* 0x00128c0001af7983 */ /* 0x002ea20000300800 */
[----:B----4-:R-:W-:-:S03]  /*69fe0*/  IMAD.MOV.U32 R9, RZ, RZ, R7 ;  /* 0x000000ffff097224 */ /* 0x010fc600078e0007 */
[----:B------:R-:W4:Y:S01]  /*69ff0*/  LDL.LU R7, [R1+0x1290] ;  /* 0x0012900001077983 */ /* 0x000f220000300800 */
[----:B------:R-:W-:-:S03]  /*6a000*/  MOV R8, R0 ;  /* 0x0000000000087202 */ /* 0x000fc60000000f00 */
[----:B------:R-:W4:Y:S04]  /*6a010*/  LDL.LU R191, [R1+0x12cc] ;  /* 0x0012cc0001bf7983 */ /* 0x000f280000300800 */
[----:B------:R-:W4:Y:S04]  /*6a020*/  LDL.LU R0, [R1+0x12d0] ;  /* 0x0012d00001007983 */ /* 0x000f280000300800 */
[----:B------:R1:W-:Y:S01]  /*6a030*/  LDGSTS.E [R2+-0x1b400], desc[UR8][R8.64], P0 ;  /* 0xe4c0000008027fae */ /* 0x0003e20008121848 */
[----:B---3--:R-:W-:-:S04]  /*6a040*/  IADD3 R174, P1, R174, UR5, RZ ;  /* 0x00000005aeae7c10 */ /* 0x008fc8000ff3e0ff */
[----:B-1----:R-:W-:Y:S02]  /*6a050*/  MOV R8, R174 ;  /* 0x000000ae00087202 */ /* 0x002fe40000000f00 */
[----:B------:R-:W-:Y:S02]  /*6a060*/  IADD3 R5, P2, R5, UR5, RZ ;  /* 0x0000000505057c10 */ /* 0x000fe4000ff5e0ff */
[----:B--2---:R-:W-:Y:S01]  /*6a070*/  IADD3.X R178, R178, UR7, RZ, P1, !PT ;  /* 0x00000007b2b27c10 */ /* 0x004fe20008ffe4ff */
[----:B------:R-:W-:Y:S01]  /*6a080*/  STL [R1+0x1210], R174 ;  /* 0x001210ae01007387 */ /* 0x000fe20000100800 */
[----:B------:R-:W-:-:S03]  /*6a090*/  IADD3.X R6, R6, UR7, RZ, P2, !PT ;  /* 0x0000000706067c10 */ /* 0x000fc600097fe4ff */
[----:B------:R-:W-:Y:S01]  /*6a0a0*/  IMAD.MOV.U32 R9, RZ, RZ, R178 ;  /* 0x000000ffff097224 */ /* 0x000fe200078e00b2 */
[----:B------:R-:W-:Y:S04]  /*6a0b0*/  STL [R1+0x120c], R178 ;  /* 0x00120cb201007387 */ /* 0x000fe80000100800 */
[----:B------:R-:W-:Y:S04]  /*6a0c0*/  STL [R1+0x1250], R5 ;  /* 0x0012500501007387 */ /* 0x000fe80000100800 */
[----:B------:R1:W-:Y:S04]  /*6a0d0*/  LDGSTS.E [R2+-0x1b000], desc[UR8][R8.64], P0 ;  /* 0xe500000008027fae */ /* 0x0003e80008121848 */
[----:B------:R2:W-:Y:S04]  /*6a0e0*/  STL [R1+0x124c], R6 ;  /* 0x00124c0601007387 */ /* 0x0005e80000100800 */
[----:B------:R-:W3:Y:S01]  /*6a0f0*/  LDL.LU R190, [R1+0x130c] ;  /* 0x00130c0001be7983 */ /* 0x000ee20000300800 */
[----:B-1----:R-:W-:-:S03]  /*6a100*/  IMAD.MOV.U32 R9, RZ, RZ, R6 ;  /* 0x000000ffff097224 */ /* 0x002fc600078e0006 */
[----:B--2---:R-:W2:Y:S04]  /*6a110*/  LDL.LU R6, [R1+0x1310] ;  /* 0x0013100001067983 */ /* 0x004ea80000300800 */
[----:B------:R-:W3:Y:S04]  /*6a120*/  LDL.LU R179, [R1+0x134c] ;  /* 0x00134c0001b37983 */ /* 0x000ee80000300800 */
[----:B------:R-:W3:Y:S01]  /*6a130*/  LDL.LU R178, [R1+0x1350] ;  /* 0x0013500001b27983 */ /* 0x000ee20000300800 */
[----:B------:R-:W-:-:S03]  /*6a140*/  MOV R8, R5 ;  /* 0x0000000500087202 */ /* 0x000fc60000000f00 */
[----:B------:R-:W3:Y:S04]  /*6a150*/  LDL.LU R174, [R1+0x1390] ;  /* 0x0013900001ae7983 */ /* 0x000ee80000300800 */
[----:B------:R-:W3:Y:S04]  /*6a160*/  LDL.LU R5, [R1+0x13d0] ;  /* 0x0013d00001057983 */ /* 0x000ee80000300800 */
[----:B------:R1:W-:Y:S01]  /*6a170*/  LDGSTS.E [R2+-0x1ac00], desc[UR8][R8.64], P0 ;  /* 0xe540000008027fae */ /* 0x0003e20008121848 */
[----:B----4-:R-:W-:-:S04]  /*6a180*/  IADD3 R7, P1, R7, UR5, RZ ;  /* 0x0000000507077c10 */ /* 0x010fc8000ff3e0ff */
[----:B------:R-:W-:Y:S01]  /*6a190*/  IADD3.X R175, R175, UR7, RZ, P1, !PT ;  /* 0x00000007afaf7c10 */ /* 0x000fe20008ffe4ff */
[----:B------:R-:W-:Y:S01]  /*6a1a0*/  STL [R1+0x1290], R7 ;  /* 0x0012900701007387 */ /* 0x000fe20000100800 */
[----:B------:R-:W-:-:S03]  /*6a1b0*/  IADD3 R0, P2, R0, UR5, RZ ;  /* 0x0000000500007c10 */ /* 0x000fc6000ff5e0ff */
[----:B------:R4:W-:Y:S01]  /*6a1c0*/  STL [R1+0x128c], R175 ;  /* 0x00128caf01007387 */ /* 0x0009e20000100800 */
[----:B-1----:R-:W-:-:S03]  /*6a1d0*/  IMAD.MOV.U32 R9, RZ, RZ, R175 ;  /* 0x000000ffff097224 */ /* 0x002fc600078e00af */
[----:B------:R1:W-:Y:S04]  /*6a1e0*/  STL [R1+0x12d0], R0 ;  /* 0x0012d00001007387 */ /* 0x0003e80000100800 */
[----:B----4-:R-:W4:Y:S01]  /*6a1f0*/  LDL.LU R175, [R1+0x138c] ;  /* 0x00138c0001af7983 */ /* 0x010f220000300800 */
[----:B------:R-:W-:Y:S02]  /*6a200*/  MOV R8, R7 ;  /* 0x0000000700087202 */ /* 0x000fe40000000f00 */
[----:B------:R-:W-:-:S03]  /*6a210*/  IADD3.X R191, R191, UR7, RZ, P2, !PT ;  /* 0x00000007bfbf7c10 */ /* 0x000fc600097fe4ff */
[----:B------:R1:W-:Y:S04]  /*6a220*/  LDGSTS.E [R2+-0x1a800], desc[UR8][R8.64], P0 ;  /* 0xe580000008027fae */ /* 0x0003e80008121848 */
[----:B------:R-:W-:Y:S04]  /*6a230*/  STL [R1+0x12cc], R191 ;  /* 0x0012ccbf01007387 */ /* 0x000fe80000100800 */
[----:B------:R-:W4:Y:S01]  /*6a240*/  LDL.LU R7, [R1+0x13cc] ;  /* 0x0013cc0001077983 */ /* 0x000f220000300800 */
[----:B-1----:R-:W-:Y:S01]  /*6a250*/  MOV R8, R0 ;  /* 0x0000000000087202 */ /* 0x002fe20000000f00 */
[----:B------:R-:W-:-:S02]  /*6a260*/  IMAD.MOV.U32 R9, RZ, RZ, R191 ;  /* 0x000000ffff097224 */ /* 0x000fc400078e00bf */
[----:B------:R-:W4:Y:S04]  /*6a270*/  LDL.LU R0, [R1+0x1410] ;  /* 0x0014100001007983 */ /* 0x000f280000300800 */
[----:B------:R1:W-:Y:S01]  /*6a280*/  LDGSTS.E [R2+-0x1a400], desc[UR8][R8.64], P0 ;  /* 0xe5c0000008027fae */ /* 0x0003e20008121848 */
[----:B--2---:R-:W-:-:S04]  /*6a290*/  IADD3 R6, P1, R6, UR5, RZ ;  /* 0x0000000506067c10 */ /* 0x004fc8000ff3e0ff */
[----:B---3--:R-:W-:Y:S01]  /*6a2a0*/  IADD3.X R190, R190, UR7, RZ, P1, !PT ;  /* 0x00000007bebe7c10 */ /* 0x008fe20008ffe4ff */
[----:B------:R2:W-:Y:S01]  /*6a2b0*/  STL [R1+0x1310], R6 ;  /* 0x0013100601007387 */ /* 0x0005e20000100800 */
[----:B------:R-:W-:-:S03]  /*6a2c0*/  IADD3 R178, P2, R178, UR5, RZ ;  /* 0x00000005b2b27c10 */ /* 0x000fc6000ff5e0ff */
[----:B------:R-:W-:Y:S01]  /*6a2d0*/  STL [R1+0x130c], R190 ;  /* 0x00130cbe01007387 */ /* 0x000fe20000100800 */
[----:B-1----:R-:W-:-:S03]  /*6a2e0*/  MOV R8, R6 ;  /* 0x0000000600087202 */ /* 0x002fc60000000f00 */
[----:B------:R-:W-:Y:S04]  /*6a2f0*/  STL [R1+0x1350], R178 ;  /* 0x001350b201007387 */ /* 0x000fe80000100800 */
[----:B--2---:R-:W2:Y:S01]  /*6a300*/  LDL.LU R6, [R1+0x140c] ;  /* 0x00140c0001067983 */ /* 0x004ea20000300800 */
[----:B------:R-:W-:Y:S01]  /*6a310*/  IMAD.MOV.U32 R9, RZ, RZ, R190 ;  /* 0x000000ffff097224 */ /* 0x000fe200078e00be */
[----:B------:R-:W-:Y:S02]  /*6a320*/  IADD3.X R179, R179, UR7, RZ, P2, !PT ;  /* 0x00000007b3b37c10 */ /* 0x000fe400097fe4ff */
[----:B------:R-:W-:Y:S02]  /*6a330*/  IADD3 R174, P1, R174, UR5, RZ ;  /* 0x00000005aeae7c10 */ /* 0x000fe4000ff3e0ff */
[----:B------:R1:W-:Y:S01]  /*6a340*/  LDGSTS.E [R2+-0x1a000], desc[UR8][R8.64], P0 ;  /* 0xe600000008027fae */ /* 0x0003e20008121848 */
[----:B------:R-:W-:-:S02]  /*6a350*/  IADD3 R5, P2, R5, UR5, RZ ;  /* 0x0000000505057c10 */ /* 0x000fc4000ff5e0ff */
[----:B-1----:R-:W-:Y:S01]  /*6a360*/  MOV R8, R178 ;  /* 0x000000b200087202 */ /* 0x002fe20000000f00 */
[----:B------:R-:W-:Y:S01]  /*6a370*/  IMAD.MOV.U32 R9, RZ, RZ, R179 ;  /* 0x000000ffff097224 */ /* 0x000fe200078e00b3 */
[----:B------:R-:W-:Y:S04]  /*6a380*/  STL [R1+0x134c], R179 ;  /* 0x00134cb301007387 */ /* 0x000fe80000100800 */
[----:B------:R1:W-:Y:S01]  /*6a390*/  LDGSTS.E [R2+-0x19c00], desc[UR8][R8.64], P0 ;  /* 0xe640000008027fae */ /* 0x0003e20008121848 */
[----:B----4-:R-:W-:Y:S02]  /*6a3a0*/  IADD3.X R175, R175, UR7, RZ, P1, !PT ;  /* 0x00000007afaf7c10 */ /* 0x010fe40008ffe4ff */
[----:B-1----:R-:W-:-:S03]  /*6a3b0*/  MOV R8, R174 ;  /* 0x000000ae00087202 */ /* 0x002fc60000000f00 */
[----:B------:R-:W-:Y:S01]  /*6a3c0*/  IMAD.MOV.U32 R9, RZ, RZ, R175 ;  /* 0x000000ffff097224 */ /* 0x000fe200078e00af */
[----:B------:R-:W-:Y:S04]  /*6a3d0*/  STL [R1+0x1390], R174 ;  /* 0x001390ae01007387 */ /* 0x000fe80000100800 */
[----:B------:R-:W-:Y:S04]  /*6a3e0*/  STL [R1+0x138c], R175 ;  /* 0x00138caf01007387 */ /* 0x000fe80000100800 */
[----:B------:R1:W-:Y:S04]  /*6a3f0*/  LDGSTS.E [R2+-0x19800], desc[UR8][R8.64], P0 ;  /* 0xe680000008027fae */ /* 0x0003e80008121848 */
[----:B------:R3:W-:Y:S01]  /*6a400*/  STL [R1+0x13d0], R5 ;  /* 0x0013d00501007387 */ /* 0x0007e20000100800 */
[----:B------:R-:W-:-:S02]  /*6a410*/  IADD3.X R7, R7, UR7, RZ, P2, !PT ;  /* 0x0000000707077c10 */ /* 0x000fc400097fe4ff */
[----:B-1----:R-:W-:Y:S02]  /*6a420*/  MOV R8, R5 ;  /* 0x0000000500087202 */ /* 0x002fe40000000f00 */
[----:B---3--:R-:W-:-:S04]  /*6a430*/  IADD3 R5, P1, R20, UR5, RZ ;  /* 0x0000000514057c10 */ /* 0x008fc8000ff3e0ff */
[----:B------:R-:W-:Y:S02]  /*6a440*/  IADD3.X R20, R21, UR7, RZ, P1, !PT ;  /* 0x0000000715147c10 */ /* 0x000fe40008ffe4ff */
[----:B------:R-:W-:Y:S01]  /*6a450*/  IADD3 R0, P1, R0, UR5, RZ ;  /* 0x0000000500007c10 */ /* 0x000fe2000ff3e0ff */
[----:B------:R-:W-:Y:S01]  /*6a460*/  IMAD.MOV.U32 R9, RZ, RZ, R7 ;  /* 0x000000ffff097224 */ /* 0x000fe200078e0007 */
[----:B------:R-:W-:Y:S04]  /*6a470*/  STL [R1+0x13cc], R7 ;  /* 0x0013cc0701007387 */ /* 0x000fe80000100800 */
[----:B------:R-:W-:Y:S04]  /*6a480*/  STL [R1+0x1410], R0 ;  /* 0x0014100001007387 */ /* 0x000fe80000100800 */
[----:B------:R1:W-:Y:S02]  /*6a490*/  LDGSTS.E [R2+-0x19400], desc[UR8][R8.64], P0 ;  /* 0xe6c0000008027fae */ /* 0x0003e40008121848 */
[----:B-1----:R-:W-:-:S02]  /*6a4a0*/  MOV R8, R0 ;  /* 0x0000000000087202 */ /* 0x002fc40000000f00 */
[----:B--2---:R-:W-:-:S05]  /*6a4b0*/  IADD3.X R6, R6, UR7, RZ, P1, !PT ;  /* 0x0000000706067c10 */ /* 0x004fca0008ffe4ff */
[----:B------:R1:W-:Y:S01]  /*6a4c0*/  STL [R1+0x140c], R6 ;  /* 0x00140c0601007387 */ /* 0x0003e20000100800 */
[----:B------:R-:W-:-:S03]  /*6a4d0*/  IMAD.MOV.U32 R9, RZ, RZ, R6 ;  /* 0x000000ffff097224 */ /* 0x000fc600078e0006 */
[----:B------:R-:W2:Y:S04]  /*6a4e0*/  LDL.LU R174, [R1+0xd18] ;  /* 0x000d180001ae7983 */ /* 0x000ea80000300800 */
[----:B------:R-:W3:Y:S04]  /*6a4f0*/  LDL.LU R178, [R1+0xd54] ;  /* 0x000d540001b27983 */ /* 0x000ee80000300800 */
[----:B-1----:R-:W4:Y:S04]  /*6a500*/  LDL.LU R6, [R1+0xd58] ;  /* 0x000d580001067983 */ /* 0x002f280000300800 */
[----:B------:R-:W3:Y:S04]  /*6a510*/  LDL.LU R7, [R1+0xd94] ;  /* 0x000d940001077983 */ /* 0x000ee80000300800 */
[----:B------:R-:W3:Y:S04]  /*6a520*/  LDL.LU R0, [R1+0xd98] ;  /* 0x000d980001007983 */ /* 0x000ee80000300800 */
[----:B------:R-:W3:Y:S04]  /*6a530*/  LDL.LU R179, [R1+0xdd4] ;  /* 0x000dd40001b37983 */ /* 0x000ee80000300800 */
[----:B------:R-:W3:Y:S04]  /*6a540*/  LDL.LU R175, [R1+0xdd8] ;  /* 0x000dd80001af7983 */ /* 0x000ee80000300800 */
[----:B------:R-:W-:Y:S04]  /*6a550*/  LDGSTS.E [R2+-0x19000], desc[UR8][R8.64], P0 ;  /* 0xe700000008027fae */ /* 0x000fe80008121848 */
[----:B------:R-:W3:Y:S01]  /*6a560*/  LDL.LU R9, [R1+0xd14] ;  /* 0x000d140001097983 */ /* 0x000ee20000300800 */
[----:B------:R-:W-:-:S02]  /*6a570*/  IADD3 R190, P2, R172, UR5, RZ ;  /* 0x00000005acbe7c10 */ /* 0x000fc4000ff5e0ff */
[----:B------:R-:W-:Y:S02]  /*6a580*/  IADD3 R191, P1, R160, UR5, RZ ;  /* 0x00000005a0bf7c10 */ /* 0x000fe4000ff3e0ff */
[----:B------:R-:W-:Y:S02]  /*6a590*/  IADD3.X R172, R173, UR7, RZ, P2, !PT ;  /* 0x00000007adac7c10 */ /* 0x000fe400097fe4ff */
[----:B------:R-:W-:Y:S02]  /*6a5a0*/  IADD3.X R160, R161, UR7, RZ, P1, !PT ;  /* 0x00000007a1a07c10 */ /* 0x000fe40008ffe4ff */
[----:B------:R-:W-:Y:S01]  /*6a5b0*/  MOV R173, R172 ;  /* 0x000000ac00ad7202 */ /* 0x000fe20000000f00 */
[----:B------:R-:W-:Y:S01]  /*6a5c0*/  IMAD.MOV.U32 R172, RZ, RZ, R190 ;  /* 0x000000ffffac7224 */ /* 0x000fe200078e00be */
[----:B------:R-:W-:Y:S01]  /*6a5d0*/  MOV R161, R160 ;  /* 0x000000a000a17202 */ /* 0x000fe20000000f00 */
[----:B------:R-:W-:Y:S01]  /*6a5e0*/  IMAD.MOV.U32 R160, RZ, RZ, R191 ;  /* 0x000000ffffa07224 */ /* 0x000fe200078e00bf */
[----:B------:R-:W-:Y:S01]  /*6a5f0*/  MOV R21, R20 ;  /* 0x0000001400157202 */ /* 0x000fe20000000f00 */
[----:B------:R-:W-:Y:S01]  /*6a600*/  IMAD.MOV.U32 R20, RZ, RZ, R5 ;  /* 0x000000ffff147224 */ /* 0x000fe200078e0005 */
[----:B------:R-:W-:Y:S01]  /*6a610*/  LDGSTS.E [R2+-0x18c00], desc[UR8][R172.64], P0 ;  /* 0xe7400000ac027fae */ /* 0x000fe20008121848 */
[----:B------:R-:W-:-:S03]  /*6a620*/  LOP3.LUT R5, R3, 0x10, RZ, 0x3c, !PT ;  /* 0x0000001003057812 */ /* 0x000fc600078e3cff */
[----:B------:R-:W-:Y:S04]  /*6a630*/  LDGSTS.E [R2+-0x18800], desc[UR8][R160.64], P0 ;  /* 0xe7800000a0027fae */ /* 0x000fe80008121848 */
[----:B------:R1:W-:Y:S02]  /*6a640*/  LDGSTS.E [R2+-0x18400], desc[UR8][R20.64], P0 ;  /* 0xe7c0000014027fae */ /* 0x0003e40008121848 */
[----:B-1----:R-:W-:-:S04]  /*6a650*/  MOV R2, UR17 ;  /* 0x0000001100027c02 */ /* 0x002fc80008000f00 */
[----:B------:R-:W-:Y:S02]  /*6a660*/  IADD3 R2, R5, 0x100000, R2 ;  /* 0x0010000005027810 */ /* 0x000fe40007ffe002 */
[----:B--2---:R-:W-:Y:S02]  /*6a670*/  IADD3 R174, P1, R174, UR5, RZ ;  /* 0x00000005aeae7c10 */ /* 0x004fe4000ff3e0ff */
[----:B----4-:R-:W-:-:S03]  /*6a680*/  IADD3 R6, P2, R6, UR5, RZ ;  /* 0x0000000506067c10 */ /* 0x010fc6000ff5e0ff */
[----:B------:R1:W-:Y:S01]  /*6a690*/  STL [R1+0xd18], R174 ;  /* 0x000d18ae01007387 */ /* 0x0003e20000100800 */
[----:B------:R-:W-:Y:S01]  /*6a6a0*/  IMAD.MOV.U32 R8, RZ, RZ, R174 ;  /* 0x000000ffff087224 */ /* 0x000fe200078e00ae */
[----:B---3--:R-:W-:Y:S02]  /*6a6b0*/  IADD3.X R178, R178, UR7, RZ, P2, !PT ;  /* 0x00000007b2b27c10 */ /* 0x008fe400097fe4ff */
[----:B------:R-:W-:-:S05]  /*6a6c0*/  IADD3.X R9, R9, UR7, RZ, P1, !PT ;  /* 0x0000000709097c10 */ /* 0x000fca0008ffe4ff */
[----:B------:R-:W-:Y:S04]  /*6a6d0*/  STL [R1+0xd14], R9 ;  /* 0x000d140901007387 */ /* 0x000fe80000100800 */
[----:B------:R2:W-:Y:S04]  /*6a6e0*/  STL [R1+0xd58], R6 ;  /* 0x000d580601007387 */ /* 0x0005e80000100800 */
[----:B------:R-:W3:Y:S04]  /*6a6f0*/  LDL.LU R5, [R1+0xe18] ;  /* 0x000e180001057983 */ /* 0x000ee80000300800 */
[----:B------:R4:W-:Y:S04]  /*6a700*/  STL [R1+0xd54], R178 ;  /* 0x000d54b201007387 */ /* 0x0009e80000100800 */
[----:B------:R2:W-:Y:S04]  /*6a710*/  LDGSTS.E [R2+-0x1ff80], desc[UR8][R8.64], P0 ;  /* 0xe008000008027fae */ /* 0x0005e80008121848 */
[----:B-1----:R-:W3:Y:S01]  /*6a720*/  LDL.LU R174, [R1+0xe58] ;  /* 0x000e580001ae7983 */ /* 0x002ee20000300800 */
[----:B--2---:R-:W-:-:S03]  /*6a730*/  MOV R8, R6 ;  /* 0x0000000600087202 */ /* 0x004fc60000000f00 */
[----:B------:R-:W2:Y:S01]  /*6a740*/  LDL.LU R6, [R1+0xe14] ;  /* 0x000e140001067983 */ /* 0x000ea20000300800 */
[----:B------:R-:W-:-:S03]  /*6a750*/  IMAD.MOV.U32 R9, RZ, RZ, R178 ;  /* 0x000000ffff097224 */ /* 0x000fc600078e00b2 */
[----:B----4-:R-:W4:Y:S01]  /*6a760*/  LDL.LU R178, [R1+0xe54] ;  /* 0x000e540001b27983 */ /* 0x010f220000300800 */
[----:B------:R-:W-:Y:S02]  /*6a770*/  IADD3 R0, P1, R0, UR5, RZ ;  /* 0x0000000500007c10 */ /* 0x000fe4000ff3e0ff */
[----:B------:R-:W-:Y:S01]  /*6a780*/  IADD3 R175, P2, R175, UR5, RZ ;  /* 0x00000005afaf7c10 */ /* 0x000fe2000ff5e0ff */
[----:B------:R1:W-:Y:S01]  /*6a790*/  LDGSTS.E [R2+-0x1fb80], desc[UR8][R8.64], P0 ;  /* 0xe048000008027fae */ /* 0x0003e20008121848 */
[----:B------:R-:W-:Y:S02]  /*6a7a0*/  IADD3.X R7, R7, UR7, RZ, P1, !PT ;  /* 0x0000000707077c10 */ /* 0x000fe40008ffe4ff */
[----:B------:R-:W-:Y:S01]  /*6a7b0*/  IADD3.X R179, R179, UR7, RZ, P2, !PT ;  /* 0x00000007b3b37c10 */ /* 0x000fe200097fe4ff */
[----:B------:R1:W-:Y:S04]  /*6a7c0*/  STL [R1+0xd98], R0 ;  /* 0x000d980001007387 */ /* 0x0003e80000100800 */
[----:B------:R1:W-:Y:S02]  /*6a7d0*/  STL [R1+0xd94], R7 ;  /* 0x000d940701007387 */ /* 0x0003e40000100800 */
[----:B-1----:R-:W-:Y:S01]  /*6a7e0*/  MOV R8, R0 ;  /* 0x0000000000087202 */ /* 0x002fe20000000f00 */
[----:B------:R-:W-:Y:S01]  /*6a7f0*/  IMAD.MOV.U32 R9, RZ, RZ, R7 ;  /* 0x000000ffff097224 */ /* 0x000fe200078e0007 */
[----:B------:R1:W-:Y:S04]  /*6a800*/  STL [R1+0xdd8], R175 ;  /* 0x000dd8af01007387 */ /* 0x0003e80000100800 */
[----:B------:R-:W4:Y:S04]  /*6a810*/  LDL.LU R0, [R1+0xe98] ;  /* 0x000e980001007983 */ /* 0x000f280000300800 */
[----:B------:R1:W-:Y:S04]  /*6a820*/  STL [R1+0xdd4], R179 ;  /* 0x000dd4b301007387 */ /* 0x0003e80000100800 */
[----:B------:R1:W-:Y:S04]  /*6a830*/  LDGSTS.E [R2+-0x1f780], desc[UR8][R8.64], P0 ;  /* 0xe088000008027fae */ /* 0x0003e80008121848 */
[----:B------:R-:W4:Y:S01]  /*6a840*/  LDL.LU R7, [R1+0xed8] ;  /* 0x000ed80001077983 */ /* 0x000f220000300800 */
[----:B-1----:R-:W-:-:S03]  /*6a850*/  MOV R8, R175 ;  /* 0x000000af00087202 */ /* 0x002fc60000000f00 */
[----:B------:R-:W4:Y:S01]  /*6a860*/  LDL.LU R175, [R1+0xe94] ;  /* 0x000e940001af7983 */ /* 0x000f220000300800 */
[----:B------:R-:W-:-:S03]  /*6a870*/  IMAD.MOV.U32 R9, RZ, RZ, R179 ;  /* 0x000000ffff097224 */ /* 0x000fc600078e00b3 */
[----:B------:R-:W4:Y:S04]  /*6a880*/  LDL.LU R179, [R1+0xed4] ;  /* 0x000ed40001b37983 */ /* 0x000f280000300800 */
[----:B------:R1:W-:Y:S01]  /*6a890*/  LDGSTS.E [R2+-0x1f380], desc[UR8][R8.64], P0 ;  /* 0xe0c8000008027fae */ /* 0x0003e20008121848 */
[----:B---3--:R-:W-:-:S04]  /*6a8a0*/  IADD3 R5, P1, R5, UR5, RZ ;  /* 0x0000000505057c10 */ /* 0x008fc8000ff3e0ff */
[----:B-1----:R-:W-:Y:S01]  /*6a8b0*/  MOV R8, R5 ;  /* 0x0000000500087202 */ /* 0x002fe20000000f00 */
[----:B------:R1:W-:Y:S01]  /*6a8c0*/  STL [R1+0xe18], R5 ;  /* 0x000e180501007387 */ /* 0x0003e20000100800 */
[----:B------:R-:W-:Y:S02]  /*6a8d0*/  IADD3 R174, P2, R174, UR5, RZ ;  /* 0x00000005aeae7c10 */ /* 0x000fe4000ff5e0ff */
[----:B--2---:R-:W-:Y:S02]  /*6a8e0*/  IADD3.X R6, R6, UR7, RZ, P1, !PT ;  /* 0x0000000706067c10 */ /* 0x004fe40008ffe4ff */
[----:B----4-:R-:W-:-:S03]  /*6a8f0*/  IADD3.X R178, R178, UR7, RZ, P2, !PT ;  /* 0x00000007b2b27c10 */ /* 0x010fc600097fe4ff */
        /* <DEDUP_REMOVED lines=10> */
[----:B-1----:R-:W3:Y:S01]  /*6a9a0*/  LDL.LU R178, [R1+0xf54] ;  /* 0x000f540001b27983 */ /* 0x002ee20000300800 */
[----:B------:R-:W-:Y:S02]  /*6a9b0*/  IADD3 R0, P1, R0, UR5, RZ ;  /* 0x0000000500007c10 */ /* 0x000fe4000ff3e0ff */
[----:B------:R-:W-:Y:S01]  /*6a9c0*/  IADD3 R7, P2, R7, UR5, RZ ;  /* 0x0000000507077c10 */ /* 0x000fe2000ff5e0ff */
[----:B------:R1:W-:Y:S01]  /*6a9d0*/  LDGSTS.E [R2+-0x1eb80], desc[UR8][R8.64], P0 ;  /* 0xe148000008027fae */ /* 0x0003e20008121848 */
[----:B------:R-:W-:-:S03]  /*6a9e0*/  IADD3.X R175, R175, UR7, RZ, P1, !PT ;  /* 0x00000007afaf7c10 */ /* 0x000fc60008ffe4ff */
[----:B------:R1:W-:Y:S01]  /*6a9f0*/  STL [R1+0xe98], R0 ;  /* 0x000e980001007387 */ /* 0x0003e20000100800 */
[----:B------:R-:W-:-:S03]  /*6aa00*/  IADD3.X R179, R179, UR7, RZ, P2, !PT ;  /* 0x00000007b3b37c10 */ /* 0x000fc600097fe4ff */
[----:B------:R1:W-:Y:S02]  /*6aa10*/  STL [R1+0xe94], R175 ;  /* 0x000e94af01007387 */ /* 0x0003e40000100800 */
[----:B-1----:R-:W-:Y:S01]  /*6aa20*/  MOV R8, R0 ;  /* 0x0000000000087202 */ /* 0x002fe20000000f00 */
[----:B------:R-:W-:Y:S01]  /*6aa30*/  IMAD.MOV.U32 R9, RZ, RZ, R175 ;  /* 0x000000ffff097224 */ /* 0x000fe200078e00af */
[----:B------:R1:W-:Y:S04]  /*6aa40*/  STL [R1+0xed8], R7 ;  /* 0x000ed80701007387 */ /* 0x0003e80000100800 */
[----:B------:R-:W3:Y:S04]  /*6aa50*/  LDL.LU R0, [R1+0xf98] ;  /* 0x000f980001007983 */ /* 0x000ee80000300800 */
[----:B------:R1:W-:Y:S04]  /*6aa60*/  STL [R1+0xed4], R179 ;  /* 0x000ed4b301007387 */ /* 0x0003e80000100800 */
[----:B------:R1:W-:Y:S04]  /*6aa70*/  LDGSTS.E [R2+-0x1e780], desc[UR8][R8.64], P0 ;  /* 0xe188000008027fae */ /* 0x0003e80008121848 */
[----:B------:R-:W3:Y:S01]  /*6aa80*/  LDL.LU R175, [R1+0xfd8] ;  /* 0x000fd80001af7983 */ /* 0x000ee20000300800 */
[----:B-1----:R-:W-:-:S03]  /*6aa90*/  MOV R8, R7 ;  /* 0x0000000700087202 */ /* 0x002fc60000000f00 */
[----:B------:R-:W3:Y:S01]  /*6aaa0*/  LDL.LU R7, [R1+0xf94] ;  /* 0x000f940001077983 */ /* 0x000ee20000300800 */
[----:B------:R-:W-:-:S03]  /*6aab0*/  IMAD.MOV.U32 R9, RZ, RZ, R179 ;  /* 0x000000ffff097224 */ /* 0x000fc600078e00b3 */
[----:B------:R-:W3:Y:S04]  /*6aac0*/  LDL.LU R179, [R1+0xfd4] ;  /* 0x000fd40001b37983 */ /* 0x000ee80000300800 */
[----:B------:R1:W-:Y:S01]  /*6aad0*/  LDGSTS.E [R2+-0x1e380], desc[UR8][R8.64], P0 ;  /* 0xe1c8000008027fae */ /* 0x0003e20008121848 */
[----:B----4-:R-:W-:-:S04]  /*6aae0*/  IADD3 R5, P1, R5, UR5, RZ ;  /* 0x0000000505057c10 */ /* 0x010fc8000ff3e0ff */
        /* <DEDUP_REMOVED lines=12> */
[----:B-1----:R-:W-:-:S03]  /*6abb0*/  MOV R8, R6 ;  /* 0x0000000600087202 */ /* 0x002fc60000000f00 */
[----:B---3--:R-:W3:Y:S01]  /*6abc0*/  LDL.LU R6, [R1+0x1014] ;  /* 0x0010140001067983 */ /* 0x008ee20000300800 */
[----:B------:R-:W-:-:S03]  /*6abd0*/  IMAD.MOV.U32 R9, RZ, RZ, R178 ;  /* 0x000000ffff097224 */ /* 0x000fc600078e00b2 */
[----:B------:R-:W3:Y:S01]  /*6abe0*/  LDL.LU R178, [R1+0x1054] ;  /* 0x0010540001b27983 */ /* 0x000ee20000300800 */
        /* <DEDUP_REMOVED lines=40> */
[----:B------:R-:W-:Y:S01]  /*6ae70*/  STL [R1+0x1098], R0 ;  /* 0x0010980001007387 */ /* 0x000fe20000100800 */
[----:B------:R-:W-:-:S03]  /*6ae80*/  IADD3.X R179, R179, UR7, RZ, P2, !PT ;  /* 0x00000007b3b37c10 */ /* 0x000fc600097fe4ff */
[----:B------:R1:W-:Y:S02]  /*6ae90*/  STL [R1+0x1094], R175 ;  /* 0x001094af01007387 */ /* 0x0003e40000100800 */
[----:B-1----:R-:W-:Y:S01]  /*6aea0*/  MOV R8, R0 ;  /* 0x0000000000087202 */ /* 0x002fe20000000f00 */
[----:B------:R-:W-:Y:S01]  /*6aeb0*/  IMAD.MOV.U32 R9, RZ, RZ, R175 ;  /* 0x000000ffff097224 */ /* 0x000fe200078e00af */
[----:B------:R-:W-:Y:S04]  /*6aec0*/  STL [R1+0x10d8], R7 ;  /* 0x0010d80701007387 */ /* 0x000fe80000100800 */
[----:B------:R1:W-:Y:S04]  /*6aed0*/  LDGSTS.E [R2+-0x1c780], desc[UR8][R8.64], P0 ;  /* 0xe388000008027fae */ /* 0x0003e80008121848 */
[----:B------:R-:W3:Y:S04]  /*6aee0*/  LDL.LU R175, [R1+0x1198] ;  /* 0x0011980001af7983 */ /* 0x000ee80000300800 */
[----:B------:R1:W-:Y:S04]  /*6aef0*/  STL [R1+0x10d4], R179 ;  /* 0x0010d4b301007387 */ /* 0x0003e80000100800 */
[----:B------:R-:W3:Y:S01]  /*6af00*/  LDL.LU R0, [R1+0x11d8] ;  /* 0x0011d80001007983 */ /* 0x000ee20000300800 */
[----:B-1----:R-:W-:Y:S01]  /*6af10*/  IMAD.MOV.U32 R9, RZ, RZ, R179 ;  /* 0x000000ffff097224 */ /* 0x002fe200078e00b3 */
[----:B------:R-:W-:-:S02]  /*6af20*/  MOV R8, R7 ;  /* 0x0000000700087202 */ /* 0x000fc40000000f00 */
[----:B------:R-:W3:Y:S04]  /*6af30*/  LDL.LU R179, [R1+0x1194] ;  /* 0x0011940001b37983 */ /* 0x000ee80000300800 */
[----:B------:R-:W3:Y:S04]  /*6af40*/  LDL.LU R7, [R1+0x11d4] ;  /* 0x0011d40001077983 */ /* 0x000ee80000300800 */
[----:B------:R1:W-:Y:S01]  /*6af50*/  LDGSTS.E [R2+-0x1c380], desc[UR8][R8.64], P0 ;  /* 0xe3c8000008027fae */ /* 0x0003e20008121848 */
[----:B----4-:R-:W-:-:S04]  /*6af60*/  IADD3 R5, P1, R5, UR5, RZ ;  /* 0x0000000505057c10 */ /* 0x010fc8000ff3e0ff */
        /* <DEDUP_REMOVED lines=11> */
[----:B------:R-:W4:Y:S01]  /*6b020*/  LDL.LU R5, [R1+0x1258] ;  /* 0x0012580001057983 */ /* 0x000f220000300800 */
[----:B--2---:R-:W-:Y:S01]  /*6b030*/  IMAD.MOV.U32 R9, RZ, RZ, R178 ;  /* 0x000000ffff097224 */ /* 0x004fe200078e00b2 */
[----:B------:R-:W-:-:S02]  /*6b040*/  MOV R8, R6 ;  /* 0x0000000600087202 */ /* 0x000fc40000000f00 */
[----:B-1----:R-:W2:Y:S04]  /*6b050*/  LDL.LU R178, [R1+0x1214] ;  /* 0x0012140001b27983 */ /* 0x002ea80000300800 */
[----:B------:R-:W2:Y:S01]  /*6b060*/  LDL.LU R6, [R1+0x1254] ;  /* 0x0012540001067983 */ /* 0x000ea20000300800 */
[----:B------:R-:W-:Y:S02]  /*6b070*/  IADD3 R175, P1, R175, UR5, RZ ;  /* 0x00000005afaf7c10 */ /* 0x000fe4000ff3e0ff */
[----:B------:R-:W-:Y:S01]  /*6b080*/  IADD3 R0, P2, R0, UR5, RZ ;  /* 0x0000000500007c10 */ /* 0x000fe2000ff5e0ff */
[----:B------:R1:W-:Y:S01]  /*6b090*/  LDGSTS.E [R2+-0x1bb80], desc[UR8][R8.64], P0 ;  /* 0xe448000008027fae */ /* 0x0003e20008121848 */
[----:B------:R-:W-:-:S03]  /*6b0a0*/  IADD3.X R179, R179, UR7, RZ, P1, !PT ;  /* 0x00000007b3b37c10 */ /* 0x000fc60008ffe4ff */
[----:B------:R1:W-:Y:S01]  /*6b0b0*/  STL [R1+0x1198], R175 ;  /* 0x001198af01007387 */ /* 0x0003e20000100800 */
[----:B------:R-:W-:-:S03]  /*6b0c0*/  IADD3.X R7, R7, UR7, RZ, P2, !PT ;  /* 0x0000000707077c10 */ /* 0x000fc600097fe4ff */
[----:B------:R-:W-:Y:S01]  /*6b0d0*/  STL [R1+0x1194], R179 ;  /* 0x001194b301007387 */ /* 0x000fe20000100800 */
[----:B-1----:R-:W-:Y:S01]  /*6b0e0*/  MOV R8, R175 ;  /* 0x000000af00087202 */ /* 0x002fe20000000f00 */
[----:B------:R-:W-:Y:S02]  /*6b0f0*/  IMAD.MOV.U32 R9, RZ, RZ, R179 ;  /* 0x000000ffff097224 */ /* 0x000fe400078e00b3 */
[----:B------:R-:W-:Y:S04]  /*6b100*/  STL [R1+0x11d8], R0 ;  /* 0x0011d80001007387 */ /* 0x000fe80000100800 */
[----:B------:R1:W-:Y:S04]  /*6b110*/  LDGSTS.E [R2+-0x1b780], desc[UR8][R8.64], P0 ;  /* 0xe488000008027fae */ /* 0x0003e80008121848 */
[----:B------:R1:W-:Y:S04]  /*6b120*/  STL [R1+0x11d4], R7 ;  /* 0x0011d40701007387 */ /* 0x0003e80000100800 */
[----:B------:R-:W2:Y:S01]  /*6b130*/  LDL.LU R175, [R1+0x1294] ;  /* 0x0012940001af7983 */ /* 0x000ea20000300800 */
[----:B-1----:R-:W-:-:S03]  /*6b140*/  IMAD.MOV.U32 R9, RZ, RZ, R7 ;  /* 0x000000ffff097224 */ /* 0x002fc600078e0007 */
[----:B------:R-:W2:Y:S01]  /*6b150*/  LDL.LU R7, [R1+0x1298] ;  /* 0x0012980001077983 */ /* 0x000ea20000300800 */
[----:B------:R-:W-:-:S03]  /*6b160*/  MOV R8, R0 ;  /* 0x0000000000087202 */ /* 0x000fc60000000f00 */
[----:B------:R-:W2:Y:S04]  /*6b170*/  LDL.LU R191, [R1+0x12d4] ;  /* 0x0012d40001bf7983 */ /* 0x000ea80000300800 */
[----:B------:R-:W2:Y:S04]  /*6b180*/  LDL.LU R0, [R1+0x12d8] ;  /* 0x0012d80001007983 */ /* 0x000ea80000300800 */
[----:B------:R1:W-:Y:S01]  /*6b190*/  LDGSTS.E [R2+-0x1b380], desc[UR8][R8.64], P0 ;  /* 0xe4c8000008027fae */ /* 0x0003e20008121848 */
[----:B---3--:R-:W-:-:S04]  /*6b1a0*/  IADD3 R174, P1, R174, UR5, RZ ;  /* 0x00000005aeae7c10 */ /* 0x008fc8000ff3e0ff */
[----:B-1----:R-:W-:Y:S02]  /*6b1b0*/  MOV R8, R174 ;  /* 0x000000ae00087202 */ /* 0x002fe40000000f00 */
[----:B----4-:R-:W-:Y:S02]  /*6b1c0*/  IADD3 R5, P2, R5, UR5, RZ ;  /* 0x0000000505057c10 */ /* 0x010fe4000ff5e0ff */
        /* <DEDUP_REMOVED lines=11> */
[----:B------:R-:W4:Y:S04]  /*6b280*/  LDL.LU R179, [R1+0x1354] ;  /* 0x0013540001b37983 */ /* 0x000f280000300800 */
[----:B------:R-:W4:Y:S01]  /*6b290*/  LDL.LU R178, [R1+0x1358] ;  /* 0x0013580001b27983 */ /* 0x000f220000300800 */
[----:B------:R-:W-:-:S03]  /*6b2a0*/  IADD3 R7, P1, R7, UR5, RZ ;  /* 0x0000000507077c10 */ /* 0x000fc6000ff3e0ff */
[----:B------:R-:W4:Y:S01]  /*6b2b0*/  LDL.LU R174, [R1+0x1398] ;  /* 0x0013980001ae7983 */ /* 0x000f220000300800 */
[----:B------:R-:W-:Y:S02]  /*6b2c0*/  MOV R8, R5 ;  /* 0x0000000500087202 */ /* 0x000fe40000000f00 */
[----:B------:R-:W-:Y:S01]  /*6b2d0*/  IADD3.X R175, R175, UR7, RZ, P1, !PT ;  /* 0x00000007afaf7c10 */ /* 0x000fe20008ffe4ff */
[----:B------:R-:W4:Y:S01]  /*6b2e0*/  LDL.LU R5, [R1+0x13d8] ;  /* 0x0013d80001057983 */ /* 0x000f220000300800 */
[----:B------:R-:W-:-:S03]  /*6b2f0*/  IADD3 R0, P2, R0, UR5, RZ ;  /* 0x0000000500007c10 */ /* 0x000fc6000ff5e0ff */
[----:B------:R-:W-:Y:S04]  /*6b300*/  STL [R1+0x1298], R7 ;  /* 0x0012980701007387 */ /* 0x000fe80000100800 */
[----:B------:R1:W-:Y:S04]  /*6b310*/  LDGSTS.E [R2+-0x1ab80], desc[UR8][R8.64], P0 ;  /* 0xe548000008027fae */ /* 0x0003e80008121848 */
[----:B------:R1:W-:Y:S04]  /*6b320*/  STL [R1+0x1294], R175 ;  /* 0x001294af01007387 */ /* 0x0003e80000100800 */
[----:B------:R1:W-:Y:S02]  /*6b330*/  STL [R1+0x12d8], R0 ;  /* 0x0012d80001007387 */ /* 0x0003e40000100800 */
[----:B-1----:R-:W-:-:S02]  /*6b340*/  IMAD.MOV.U32 R9, RZ, RZ, R175 ;  /* 0x000000ffff097224 */ /* 0x002fc400078e00af */
[----:B------:R-:W4:Y:S01]  /*6b350*/  LDL.LU R175, [R1+0x1394] ;  /* 0x0013940001af7983 */ /* 0x000f220000300800 */
        /* <DEDUP_REMOVED lines=12> */
[----:B----4-:R-:W-:-:S03]  /*6b420*/  IADD3 R178, P2, R178, UR5, RZ ;  /* 0x00000005b2b27c10 */ /* 0x010fc6000ff5e0ff */
        /* <DEDUP_REMOVED lines=11> */
[----:B------:R-:W-:-:S04]  /*6b4e0*/  IADD3.X R175, R175, UR7, RZ, P1, !PT ;  /* 0x00000007afaf7c10 */ /* 0x000fc80008ffe4ff */
[----:B------:R1:W-:Y:S04]  /*6b4f0*/  LDGSTS.E [R2+-0x19b80], desc[UR8][R8.64], P0 ;  /* 0xe648000008027fae */ /* 0x0003e80008121848 */
[----:B------:R-:W-:Y:S04]  /*6b500*/  STL [R1+0x1354], R179 ;  /* 0x001354b301007387 */ /* 0x000fe80000100800 */
[----:B------:R-:W-:Y:S01]  /*6b510*/  STL [R1+0x1398], R174 ;  /* 0x001398ae01007387 */ /* 0x000fe20000100800 */
[----:B-1----:R-:W-:Y:S01]  /*6b520*/  MOV R8, R174 ;  /* 0x000000ae00087202 */ /* 0x002fe20000000f00 */
[----:B------:R-:W-:-:S02]  /*6b530*/  IMAD.MOV.U32 R9, RZ, RZ, R175 ;  /* 0x000000ffff097224 */ /* 0x000fc400078e00af */
[----:B------:R-:W-:Y:S04]  /*6b540*/  STL [R1+0x1394], R175 ;  /* 0x001394af01007387 */ /* 0x000fe80000100800 */
[----:B------:R1:W-:Y:S04]  /*6b550*/  LDGSTS.E [R2+-0x19780], desc[UR8][R8.64], P0 ;  /* 0xe688000008027fae */ /* 0x0003e80008121848 */
[----:B------:R3:W-:Y:S01]  /*6b560*/  STL [R1+0x13d8], R5 ;  /* 0x0013d80501007387 */ /* 0x0007e20000100800 */
[----:B------:R-:W-:Y:S02]  /*6b570*/  IADD3.X R7, R7, UR7, RZ, P2, !PT ;  /* 0x0000000707077c10 */ /* 0x000fe400097fe4ff */
[----:B-1----:R-:W-:-:S02]  /*6b580*/  MOV R8, R5 ;  /* 0x0000000500087202 */ /* 0x002fc40000000f00 */
        /* <DEDUP_REMOVED lines=1116> */
[----:B------:R1:W-:Y:S04]  /*6fb50*/  STL [R1+0x13f4], R7 ;  /* 0x0013f40701007387 */ /* 0x0003e80000100800 */
[----:B------:R3:W-:Y:S04]  /*6fb60*/  STL [R1+0x1438], R0 ;  /* 0x0014380001007387 */ /* 0x0007e80000100800 */
[----:B------:R4:W-:Y:S02]  /*6fb70*/  LDGSTS.E [R2+-0x19180], desc[UR8][R8.64], P0 ;  /* 0xe6e8000008027fae */ /* 0x0009e40008121848 */
[----:B----4-:R-:W-:-:S02]  /*6fb80*/  MOV R8, R0 ;  /* 0x0000000000087202 */ /* 0x010fc40000000f00 */
[----:B--2---:R-:W-:-:S05]  /*6fb90*/  IADD3.X R6, R6, UR7, RZ, P1, !PT ;  /* 0x0000000706067c10 */ /* 0x004fca0008ffe4ff */
[----:B------:R2:W-:Y:S01]  /*6fba0*/  STL [R1+0x1434], R6 ;  /* 0x0014340601007387 */ /* 0x0005e20000100800 */
[----:B------:R-:W-:-:S03]  /*6fbb0*/  IMAD.MOV.U32 R9, RZ, RZ, R6 ;  /* 0x000000ffff097224 */ /* 0x000fc600078e0006 */
[----:B------:R-:W4:Y:S04]  /*6fbc0*/  LDL.LU R178, [R1+0xd40] ;  /* 0x000d400001b27983 */ /* 0x000f280000300800 */
[----:B------:R-:W4:Y:S04]  /*6fbd0*/  LDL.LU R179, [R1+0xd7c] ;  /* 0x000d7c0001b37983 */ /* 0x000f280000300800 */
[----:B-1----:R-:W4:Y:S04]  /*6fbe0*/  LDL.LU R7, [R1+0xd80] ;  /* 0x000d800001077983 */ /* 0x002f280000300800 */
[----:B------:R-:W4:Y:S04]  /*6fbf0*/  LDL.LU R174, [R1+0xdbc] ;  /* 0x000dbc0001ae7983 */ /* 0x000f280000300800 */
[----:B---3--:R-:W3:Y:S04]  /*6fc00*/  LDL.LU R0, [R1+0xdc0] ;  /* 0x000dc00001007983 */ /* 0x008ee80000300800 */
[----:B------:R-:W3:Y:S04]  /*6fc10*/  LDL.LU R175, [R1+0xdfc] ;  /* 0x000dfc0001af7983 */ /* 0x000ee80000300800 */
[----:B--2---:R-:W2:Y:S04]  /*6fc20*/  LDL.LU R6, [R1+0xe00] ;  /* 0x000e000001067983 */ /* 0x004ea80000300800 */
        /* <DEDUP_REMOVED lines=18> */
[----:B----4-:R-:W-:Y:S02]  /*6fd50*/  IADD3 R178, P1, R178, UR5, RZ ;  /* 0x00000005b2b27c10 */ /* 0x010fe4000ff3e0ff */
[----:B------:R-:W-:-:S03]  /*6fd60*/  IADD3 R7, P2, R7, UR5, RZ ;  /* 0x0000000507077c10 */ /* 0x000fc6000ff5e0ff */
[----:B------:R1:W-:Y:S01]  /*6fd70*/  STL [R1+0xd40], R178 ;  /* 0x000d40b201007387 */ /* 0x0003e20000100800 */
[----:B------:R-:W-:Y:S01]  /*6fd80*/  IMAD.MOV.U32 R8, RZ, RZ, R178 ;  /* 0x000000ffff087224 */ /* 0x000fe200078e00b2 */
[----:B------:R-:W-:Y:S02]  /*6fd90*/  IADD3.X R179, R179, UR7, RZ, P2, !PT ;  /* 0x00000007b3b37c10 */ /* 0x000fe400097fe4ff */
[----:B---3--:R-:W-:-:S05]  /*6fda0*/  IADD3.X R9, R9, UR7, RZ, P1, !PT ;  /* 0x0000000709097c10 */ /* 0x008fca0008ffe4ff */
[----:B------:R-:W-:Y:S04]  /*6fdb0*/  STL [R1+0xd3c], R9 ;  /* 0x000d3c0901007387 */ /* 0x000fe80000100800 */
[----:B------:R3:W-:Y:S04]  /*6fdc0*/  STL [R1+0xd80], R7 ;  /* 0x000d800701007387 */ /* 0x0007e80000100800 */
[----:B------:R-:W4:Y:S04]  /*6fdd0*/  LDL.LU R5, [R1+0xe40] ;  /* 0x000e400001057983 */ /* 0x000f280000300800 */
[----:B------:R2:W-:Y:S04]  /*6fde0*/  STL [R1+0xd7c], R179 ;  /* 0x000d7cb301007387 */ /* 0x0005e80000100800 */
[----:B------:R3:W-:Y:S04]  /*6fdf0*/  LDGSTS.E [R2+-0x1fd00], desc[UR8][R8.64], P0 ;  /* 0xe030000008027fae */ /* 0x0007e80008121848 */
[----:B-1----:R-:W4:Y:S01]  /*6fe00*/  LDL.LU R178, [R1+0xe80] ;  /* 0x000e800001b27983 */ /* 0x002f220000300800 */
[----:B---3--:R-:W-:-:S03]  /*6fe10*/  MOV R8, R7 ;  /* 0x0000000700087202 */ /* 0x008fc60000000f00 */
[----:B------:R-:W3:Y:S01]  /*6fe20*/  LDL.LU R7, [R1+0xe3c] ;  /* 0x000e3c0001077983 */ /* 0x000ee20000300800 */
[----:B------:R-:W-:-:S03]  /*6fe30*/  IMAD.MOV.U32 R9, RZ, RZ, R179 ;  /* 0x000000ffff097224 */ /* 0x000fc600078e00b3 */
[----:B--2---:R-:W2:Y:S01]  /*6fe40*/  LDL.LU R179, [R1+0xe7c] ;  /* 0x000e7c0001b37983 */ /* 0x004ea20000300800 */
        /* <DEDUP_REMOVED lines=10> */
[----:B------:R-:W2:Y:S04]  /*6fef0*/  LDL.LU R0, [R1+0xec0] ;  /* 0x000ec00001007983 */ /* 0x000ea80000300800 */
[----:B------:R1:W-:Y:S04]  /*6ff00*/  STL [R1+0xdfc], R175 ;  /* 0x000dfcaf01007387 */ /* 0x0003e80000100800 */
[----:B------:R1:W-:Y:S04]  /*6ff10*/  LDGSTS.E [R2+-0x1f500], desc[UR8][R8.64], P0 ;  /* 0xe0b0000008027fae */ /* 0x0003e80008121848 */
[----:B------:R-:W2:Y:S01]  /*6ff20*/  LDL.LU R174, [R1+0xf00] ;  /* 0x000f000001ae7983 */ /* 0x000ea20000300800 */
[----:B-1----:R-:W-:Y:S01]  /*6ff30*/  MOV R8, R6 ;  /* 0x0000000600087202 */ /* 0x002fe20000000f00 */
[----:B------:R-:W-:-:S02]  /*6ff40*/  IMAD.MOV.U32 R9, RZ, RZ, R175 ;  /* 0x000000ffff097224 */ /* 0x000fc400078e00af */
[----:B------:R-:W2:Y:S04]  /*6ff50*/  LDL.LU R6, [R1+0xebc] ;  /* 0x000ebc0001067983 */ /* 0x000ea80000300800 */
[----:B------:R-:W2:Y:S04]  /*6ff60*/  LDL.LU R175, [R1+0xefc] ;  /* 0x000efc0001af7983 */ /* 0x000ea80000300800 */
[----:B------:R1:W-:Y:S01]  /*6ff70*/  LDGSTS.E [R2+-0x1f100], desc[UR8][R8.64], P0 ;  /* 0xe0f0000008027fae */ /* 0x0003e20008121848 */
[----:B----4-:R-:W-:-:S04]  /*6ff80*/  IADD3 R5, P1, R5, UR5, RZ ;  /* 0x0000000505057c10 */ /* 0x010fc8000ff3e0ff */
[----:B-1----:R-:W-:Y:S01]  /*6ff90*/  MOV R8, R5 ;  /* 0x0000000500087202 */ /* 0x002fe20000000f00 */
[----:B------:R1:W-:Y:S01]  /*6ffa0*/  STL [R1+0xe40], R5 ;  /* 0x000e400501007387 */ /* 0x0003e20000100800 */
[----:B------:R-:W-:Y:S02]  /*6ffb0*/  IADD3 R178, P2, R178, UR5, RZ ;  /* 0x00000005b2b27c10 */ /* 0x000fe4000ff5e0ff */
[----:B---3--:R-:W-:Y:S02]  /*6ffc0*/  IADD3.X R7, R7, UR7, RZ, P1, !PT ;  /* 0x0000000707077c10 */ /* 0x008fe40008ffe4ff */
[----:B--2---:R-:W-:-:S03]  /*6ffd0*/  IADD3.X R179, R179, UR7, RZ, P2, !PT ;  /* 0x00000007b3b37c10 */ /* 0x004fc600097fe4ff */
        /* <DEDUP_REMOVED lines=25> */
[----:B-1----:R-:W-:Y:S01]  /*70170*/  MOV R8, R174 ;  /* 0x000000ae00087202 */ /* 0x002fe20000000f00 */
[----:B------:R-:W-:-:S02]  /*70180*/  IMAD.MOV.U32 R9, RZ, RZ, R175 ;  /* 0x000000ffff097224 */ /* 0x000fc400078e00af */
        /* <DEDUP_REMOVED lines=16> */
[----:B--2---:R-:W-:-:S03]  /*70290*/  IMAD.MOV.U32 R9, RZ, RZ, R179 ;  /* 0x000000ffff097224 */ /* 0x004fc600078e00b3 */
[----:B-1----:R-:W2:Y:S01]  /*702a0*/  LDL.LU R179, [R1+0x103c] ;  /* 0x00103c0001b37983 */ /* 0x002ea20000300800 */
[----:B------:R-:W-:-:S03]  /*702b0*/  MOV R8, R7 ;  /* 0x0000000700087202 */ /* 0x000fc60000000f00 */
[----:B------:R-:W2:Y:S01]  /*702c0*/  LDL.LU R7, [R1+0x107c] ;  /* 0x00107c0001077983 */ /* 0x000ea20000300800 */
[----:B------:R-:W-:Y:S02]  /*702d0*/  IADD3 R0, P1, R0, UR5, RZ ;  /* 0x0000000500007c10 */ /* 0x000fe4000ff3e0ff */
[----:B------:R-:W-:Y:S01]  /*702e0*/  IADD3 R6, P2, R6, UR5, RZ ;  /* 0x0000000506067c10 */ /* 0x000fe2000ff5e0ff */
[----:B------:R1:W-:Y:S01]  /*702f0*/  LDGSTS.E [R2+-0x1d900], desc[UR8][R8.64], P0 ;  /* 0xe270000008027fae */ /* 0x0003e20008121848 */
[----:B------:R-:W-:-:S03]  /*70300*/  IADD3.X R174, R174, UR7, RZ, P1, !PT ;  /* 0x00000007aeae7c10 */ /* 0x000fc60008ffe4ff */
[----:B------:R-:W-:Y:S01]  /*70310*/  STL [R1+0xfc0], R0 ;  /* 0x000fc00001007387 */ /* 0x000fe20000100800 */
[----:B-1----:R-:W-:Y:S01]  /*70320*/  MOV R8, R0 ;  /* 0x0000000000087202 */ /* 0x002fe20000000f00 */
[----:B------:R-:W-:Y:S01]  /*70330*/  IMAD.MOV.U32 R9, RZ, RZ, R174 ;  /* 0x000000ffff097224 */ /* 0x000fe200078e00ae */
[----:B------:R-:W-:Y:S01]  /*70340*/  IADD3.X R175, R175, UR7, RZ, P2, !PT ;  /* 0x00000007afaf7c10 */ /* 0x000fe200097fe4ff */
[----:B------:R1:W-:Y:S04]  /*70350*/  STL [R1+0xfbc], R174 ;  /* 0x000fbcae01007387 */ /* 0x0003e80000100800 */
[----:B------:R-:W-:Y:S04]  /*70360*/  STL [R1+0x1000], R6 ;  /* 0x0010000601007387 */ /* 0x000fe80000100800 */
[----:B------:R1:W-:Y:S04]  /*70370*/  LDGSTS.E [R2+-0x1d500], desc[UR8][R8.64], P0 ;  /* 0xe2b0000008027fae */ /* 0x0003e80008121848 */
[----:B-1----:R-:W2:Y:S04]  /*70380*/  LDL.LU R174, [R1+0x10c0] ;  /* 0x0010c00001ae7983 */ /* 0x002ea80000300800 */
[----:B------:R1:W-:Y:S01]  /*70390*/  STL [R1+0xffc], R175 ;  /* 0x000ffcaf01007387 */ /* 0x0003e20000100800 */
[----:B------:R-:W-:Y:S01]  /*703a0*/  MOV R8, R6 ;  /* 0x0000000600087202 */ /* 0x000fe20000000f00 */
[----:B------:R-:W-:-:S02]  /*703b0*/  IMAD.MOV.U32 R9, RZ, RZ, R175 ;  /* 0x000000ffff097224 */ /* 0x000fc400078e00af */
[----:B------:R-:W2:Y:S04]  /*703c0*/  LDL.LU R0, [R1+0x1100] ;  /* 0x0011000001007983 */ /* 0x000ea80000300800 */
[----:B-1----:R-:W2:Y:S04]  /*703d0*/  LDL.LU R175, [R1+0x10bc] ;  /* 0x0010bc0001af7983 */ /* 0x002ea80000300800 */
[----:B------:R1:W-:Y:S04]  /*703e0*/  LDGSTS.E [R2+-0x1d100], desc[UR8][R8.64], P0 ;  /* 0xe2f0000008027fae */ /* 0x0003e80008121848 */
[----:B------:R-:W2:Y:S01]  /*703f0*/  LDL.LU R6, [R1+0x10fc] ;  /* 0x0010fc0001067983 */ /* 0x000ea20000300800 */
        /* <DEDUP_REMOVED lines=10> */
[----:B------:R2:W-:Y:S01]  /*704a0*/  STL [R1+0x107c], R7 ;  /* 0x00107c0701007387 */ /* 0x0005e20000100800 */
[----:B-1----:R-:W-:Y:S01]  /*704b0*/  IMAD.MOV.U32 R9, RZ, RZ, R7 ;  /* 0x000000ffff097224 */ /* 0x002fe200078e0007 */
[----:B------:R-:W-:-:S02]  /*704c0*/  MOV R8, R5 ;  /* 0x0000000500087202 */ /* 0x000fc40000000f00 */
[----:B--2---:R-:W2:Y:S04]  /*704d0*/  LDL.LU R7, [R1+0x113c] ;  /* 0x00113c0001077983 */ /* 0x004ea80000300800 */
[----:B------:R-:W3:Y:S04]  /*704e0*/  LDL.LU R5, [R1+0x1140] ;  /* 0x0011400001057983 */ /* 0x000ee80000300800 */
[----:B------:R-:W4:Y:S04]  /*704f0*/  LDL.LU R191, [R1+0x117c] ;  /* 0x00117c0001bf7983 */ /* 0x000f280000300800 */
[----:B------:R-:W4:Y:S01]  /*70500*/  LDL.LU R190, [R1+0x1180] ;  /* 0x0011800001be7983 */ /* 0x000f220000300800 */
[----:B------:R-:W-:-:S03]  /*70510*/  IADD3 R174, P1, R174, UR5, RZ ;  /* 0x00000005aeae7c10 */ /* 0x000fc6000ff3e0ff */
[----:B------:R1:W-:Y:S01]  /*70520*/  LDGSTS.E [R2+-0x1c900], desc[UR8][R8.64], P0 ;  /* 0xe370000008027fae */ /* 0x0003e20008121848 */
[----:B------:R-:W-:Y:S02]  /*70530*/  IADD3 R0, P2, R0, UR5, RZ ;  /* 0x0000000500007c10 */ /* 0x000fe4000ff5e0ff */
[----:B------:R-:W-:Y:S01]  /*70540*/  IADD3.X R175, R175, UR7, RZ, P1, !PT ;  /* 0x00000007afaf7c10 */ /* 0x000fe20008ffe4ff */
[----:B------:R1:W-:Y:S04]  /*70550*/  STL [R1+0x10c0], R174 ;  /* 0x0010c0ae01007387 */ /* 0x0003e80000100800 */
[----:B------:R1:W-:Y:S01]  /*70560*/  STL [R1+0x10bc], R175 ;  /* 0x0010bcaf01007387 */ /* 0x0003e20000100800 */
[----:B------:R-:W-:-:S03]  /*70570*/  IADD3.X R6, R6, UR7, RZ, P2, !PT ;  /* 0x0000000706067c10 */ /* 0x000fc600097fe4ff */
[----:B------:R-:W-:Y:S01]  /*70580*/  STL [R1+0x1100], R0 ;  /* 0x0011000001007387 */ /* 0x000fe20000100800 */
[----:B-1----:R-:W-:-:S03]  /*70590*/  MOV R8, R174 ;  /* 0x000000ae00087202 */ /* 0x002fc60000000f00 */
[----:B------:R-:W4:Y:S01]  /*705a0*/  LDL.LU R178, [R1+0x11c0] ;  /* 0x0011c00001b27983 */ /* 0x000f220000300800 */
[----:B------:R-:W-:-:S03]  /*705b0*/  IMAD.MOV.U32 R9, RZ, RZ, R175 ;  /* 0x000000ffff097224 */ /* 0x000fc600078e00af */
[----:B------:R1:W-:Y:S04]  /*705c0*/  STL [R1+0x10fc], R6 ;  /* 0x0010fc0601007387 */ /* 0x0003e80000100800 */
[----:B------:R-:W4:Y:S04]  /*705d0*/  LDL.LU R174, [R1+0x1200] ;  /* 0x0012000001ae7983 */ /* 0x000f280000300800 */
[----:B------:R-:W4:Y:S04]  /*705e0*/  LDL.LU R179, [R1+0x11bc] ;  /* 0x0011bc0001b37983 */ /* 0x000f280000300800 */
[----:B------:R1:W-:Y:S04]  /*705f0*/  LDGSTS.E [R2+-0x1c500], desc[UR8][R8.64], P0 ;  /* 0xe3b0000008027fae */ /* 0x0003e80008121848 */
[----:B------:R-:W4:Y:S01]  /*70600*/  LDL.LU R175, [R1+0x11fc] ;  /* 0x0011fc0001af7983 */ /* 0x000f220000300800 */
[----:B-1----:R-:W-:Y:S01]  /*70610*/  MOV R8, R0 ;  /* 0x0000000000087202 */ /* 0x002fe20000000f00 */
[----:B------:R-:W-:-:S02]  /*70620*/  IMAD.MOV.U32 R9, RZ, RZ, R6 ;  /* 0x000000ffff097224 */ /* 0x000fc400078e0006 */
[----:B------:R-:W4:Y:S04]  /*70630*/  LDL.LU R6, [R1+0x1240] ;  /* 0x0012400001067983 */ /* 0x000f280000300800 */
[----:B------:R-:W4:Y:S04]  /*70640*/  LDL.LU R0, [R1+0x1280] ;  /* 0x0012800001007983 */ /* 0x000f280000300800 */
[----:B------:R1:W-:Y:S01]  /*70650*/  LDGSTS.E [R2+-0x1c100], desc[UR8][R8.64], P0 ;  /* 0xe3f0000008027fae */ /* 0x0003e20008121848 */
[----:B---3--:R-:W-:-:S04]  /*70660*/  IADD3 R5, P1, R5, UR5, RZ ;  /* 0x0000000505057c10 */ /* 0x008fc8000ff3e0ff */
[----:B--2---:R-:W-:Y:S01]  /*70670*/  IADD3.X R7, R7, UR7, RZ, P1, !PT ;  /* 0x0000000707077c10 */ /* 0x004fe20008ffe4ff */
[----:B------:R-:W-:Y:S01]  /*70680*/  STL [R1+0x1140], R5 ;  /* 0x0011400501007387 */ /* 0x000fe20000100800 */
[----:B----4-:R-:W-:-:S03]  /*70690*/  IADD3 R190, P2, R190, UR5, RZ ;  /* 0x00000005bebe7c10 */ /* 0x010fc6000ff5e0ff */
[----:B------:R2:W-:Y:S01]  /*706a0*/  STL [R1+0x113c], R7 ;  /* 0x00113c0701007387 */ /* 0x0005e20000100800 */
[----:B-1----:R-:W-:Y:S01]  /*706b0*/  IMAD.MOV.U32 R9, RZ, RZ, R7 ;  /* 0x000000ffff097224 */ /* 0x002fe200078e0007 */
[----:B------:R-:W-:Y:S02]  /*706c0*/  IADD3.X R191, R191, UR7, RZ, P2, !PT ;  /* 0x00000007bfbf7c10 */ /* 0x000fe400097fe4ff */
[----:B------:R-:W-:Y:S01]  /*706d0*/  STL [R1+0x1180], R190 ;  /* 0x001180be01007387 */ /* 0x000fe20000100800 */
[----:B------:R-:W-:-:S03]  /*706e0*/  MOV R8, R5 ;  /* 0x0000000500087202 */ /* 0x000fc60000000f00 */
[----:B--2---:R-:W2:Y:S04]  /*706f0*/  LDL.LU R7, [R1+0x123c] ;  /* 0x00123c0001077983 */ /* 0x004ea80000300800 */
[----:B------:R-:W-:Y:S04]  /*70700*/  STL [R1+0x117c], R191 ;  /* 0x00117cbf01007387 */ /* 0x000fe80000100800 */
[----:B------:R-:W3:Y:S01]  /*70710*/  LDL.LU R5, [R1+0x127c] ;  /* 0x00127c0001057983 */ /* 0x000ee20000300800 */
[----:B------:R-:W-:-:S03]  /*70720*/  IADD3 R178, P1, R178, UR5, RZ ;  /* 0x00000005b2b27c10 */ /* 0x000fc6000ff3e0ff */
[----:B------:R1:W-:Y:S01]  /*70730*/  LDGSTS.E [R2+-0x1bd00], desc[UR8][R8.64], P0 ;  /* 0xe430000008027fae */ /* 0x0003e20008121848 */
[----:B------:R-:W-:Y:S02]  /*70740*/  IADD3 R174, P2, R174, UR5, RZ ;  /* 0x00000005aeae7c10 */ /* 0x000fe4000ff5e0ff */
[----:B------:R-:W-:Y:S01]  /*70750*/  IADD3.X R179, R179, UR7, RZ, P1, !PT ;  /* 0x00000007b3b37c10 */ /* 0x000fe20008ffe4ff */
[----:B-1----:R-:W-:Y:S01]  /*70760*/  IMAD.MOV.U32 R9, RZ, RZ, R191 ;  /* 0x000000ffff097224 */ /* 0x002fe200078e00bf */
[----:B------:R-:W-:-:S05]  /*70770*/  MOV R8, R190 ;  /* 0x000000be00087202 */ /* 0x000fca0000000f00 */
[----:B------:R1:W-:Y:S01]  /*70780*/  LDGSTS.E [R2+-0x1b900], desc[UR8][R8.64], P0 ;  /* 0xe470000008027fae */ /* 0x0003e20008121848 */
[----:B------:R-:W-:-:S03]  /*70790*/  IADD3.X R175, R175, UR7, RZ, P2, !PT ;  /* 0x00000007afaf7c10 */ /* 0x000fc600097fe4ff */
[----:B------:R4:W-:Y:S01]  /*707a0*/  STL [R1+0x11c0], R178 ;  /* 0x0011c0b201007387 */ /* 0x0009e20000100800 */
[----:B-1----:R-:W-:Y:S01]  /*707b0*/  MOV R8, R178 ;  /* 0x000000b200087202 */ /* 0x002fe20000000f00 */
[----:B------:R-:W-:Y:S01]  /*707c0*/  IMAD.MOV.U32 R9, RZ, RZ, R179 ;  /* 0x000000ffff097224 */ /* 0x000fe200078e00b3 */
[----:B------:R-:W-:Y:S01]  /*707d0*/  IADD3 R6, P1, R6, UR5, RZ ;  /* 0x0000000506067c10 */ /* 0x000fe2000ff3e0ff */
[----:B------:R1:W-:Y:S01]  /*707e0*/  STL [R1+0x11bc], R179 ;  /* 0x0011bcb301007387 */ /* 0x0003e20000100800 */
[----:B------:R-:W-:-:S03]  /*707f0*/  IADD3 R0, P2, R0, UR5, RZ ;  /* 0x0000000500007c10 */ /* 0x000fc6000ff5e0ff */
[----:B------:R4:W-:Y:S04]  /*70800*/  LDGSTS.E [R2+-0x1b500], desc[UR8][R8.64], P0 ;  /* 0xe4b0000008027fae */ /* 0x0009e80008121848 */
[----:B------:R1:W-:Y:S04]  /*70810*/  STL [R1+0x1200], R174 ;  /* 0x001200ae01007387 */ /* 0x0003e80000100800 */
[----:B------:R1:W-:Y:S01]  /*70820*/  STL [R1+0x11fc], R175 ;  /* 0x0011fcaf01007387 */ /* 0x0003e20000100800 */
[----:B----4-:R-:W-:Y:S01]  /*70830*/  MOV R8, R174 ;  /* 0x000000ae00087202 */ /* 0x010fe20000000f00 */
[----:B------:R-:W-:-:S02]  /*70840*/  IMAD.MOV.U32 R9, RZ, RZ, R175 ;  /* 0x000000ffff097224 */ /* 0x000fc400078e00af */
[----:B------:R-:W4:Y:S04]  /*70850*/  LDL.LU R178, [R1+0x12fc] ;  /* 0x0012fc0001b27983 */ /* 0x000f280000300800 */
[----:B------:R-:W4:Y:S04]  /*70860*/  LDL.LU R191, [R1+0x1300] ;  /* 0x0013000001bf7983 */ /* 0x000f280000300800 */
[----:B------:R1:W-:Y:S04]  /*70870*/  LDGSTS.E [R2+-0x1b100], desc[UR8][R8.64], P0 ;  /* 0xe4f0000008027fae */ /* 0x0003e80008121848 */
[----:B------:R-:W-:Y:S01]  /*70880*/  STL [R1+0x1240], R6 ;  /* 0x0012400601007387 */ /* 0x000fe20000100800 */
[----:B-1----:R-:W-:-:S02]  /*70890*/  MOV R8, R6 ;  /* 0x0000000600087202 */ /* 0x002fc40000000f00 */
[----:B--2---:R-:W-:-:S05]  /*708a0*/  IADD3.X R7, R7, UR7, RZ, P1, !PT ;  /* 0x0000000707077c10 */ /* 0x004fca0008ffe4ff */
[----:B------:R-:W-:Y:S01]  /*708b0*/  IMAD.MOV.U32 R9, RZ, RZ, R7 ;  /* 0x000000ffff097224 */ /* 0x000fe200078e0007 */
[----:B------:R1:W-:Y:S01]  /*708c0*/  STL [R1+0x123c], R7 ;  /* 0x00123c0701007387 */ /* 0x0003e20000100800 */
[----:B---3--:R-:W-:-:S03]  /*708d0*/  IADD3.X R5, R5, UR7, RZ, P2, !PT ;  /* 0x0000000705057c10 */ /* 0x008fc600097fe4ff */
[----:B------:R-:W-:Y:S04]  /*708e0*/  STL [R1+0x1280], R0 ;  /* 0x0012800001007387 */ /* 0x000fe80000100800 */
[----:B------:R-:W2:Y:S04]  /*708f0*/  LDL.LU R179, [R1+0x1340] ;  /* 0x0013400001b37983 */ /* 0x000ea80000300800 */
[----:B------:R3:W-:Y:S04]  /*70900*/  STL [R1+0x127c], R5 ;  /* 0x00127c0501007387 */ /* 0x0007e80000100800 */
[----:B------:R-:W2:Y:S04]  /*70910*/  LDL.LU R174, [R1+0x1380] ;  /* 0x0013800001ae7983 */ /* 0x000ea80000300800 */
[----:B------:R1:W-:Y:S04]  /*70920*/  LDGSTS.E [R2+-0x1ad00], desc[UR8][R8.64], P0 ;  /* 0xe530000008027fae */ /* 0x0003e80008121848 */
[----:B------:R-:W2:Y:S04]  /*70930*/  LDL.LU R190, [R1+0x133c] ;  /* 0x00133c0001be7983 */ /* 0x000ea80000300800 */
[----:B------:R-:W2:Y:S01]  /*70940*/  LDL.LU R175, [R1+0x137c] ;  /* 0x00137c0001af7983 */ /* 0x000ea20000300800 */
[----:B-1----:R-:W-:Y:S01]  /*70950*/  MOV R8, R0 ;  /* 0x0000000000087202 */ /* 0x002fe20000000f00 */
[----:B------:R-:W-:-:S02]  /*70960*/  IMAD.MOV.U32 R9, RZ, RZ, R5 ;  /* 0x000000ffff097224 */ /* 0x000fc400078e0005 */
[----:B------:R-:W2:Y:S04]  /*70970*/  LDL.LU R7, [R1+0x13bc] ;  /* 0x0013bc0001077983 */ /* 0x000ea80000300800 */
[----:B------:R-:W2:Y:S04]  /*70980*/  LDL.LU R6, [R1+0x13c0] ;  /* 0x0013c00001067983 */ /* 0x000ea80000300800 */
[----:B---3--:R-:W3:Y:S04]  /*70990*/  LDL.LU R5, [R1+0x13fc] ;  /* 0x0013fc0001057983 */ /* 0x008ee80000300800 */
[----:B------:R-:W3:Y:S04]  /*709a0*/  LDL.LU R0, [R1+0x1400] ;  /* 0x0014000001007983 */ /* 0x000ee80000300800 */
[----:B------:R1:W-:Y:S04]  /*709b0*/  LDGSTS.E [R2+-0x1a900], desc[UR8][R8.64], P0 ;  /* 0xe570000008027fae */ /* 0x0003e80008121848 */
[----:B------:R-:W3:Y:S04]  /*709c0*/  LDL.LU R8, [R1+0x12bc] ;  /* 0x0012bc0001087983 */ /* 0x000ee80000300800 */
[----:B------:R-:W1:Y:S01]  /*709d0*/  LDL.LU R9, [R1+0x12c0] ;  /* 0x0012c00001097983 */ /* 0x000e620000300800 */
[----:B----4-:R-:W-:-:S04]  /*709e0*/  IADD3 R191, P2, R191, UR5, RZ ;  /* 0x00000005bfbf7c10 */ /* 0x010fc8000ff5e0ff */
[----:B------:R-:W-:Y:S02]  /*709f0*/  IADD3.X R178, R178, UR7, RZ, P2, !PT ;  /* 0x00000007b2b27c10 */ /* 0x000fe400097fe4ff */
[----:B--2---:R-:W-:-:S04]  /*70a00*/  IADD3 R174, P2, R174, UR5, RZ ;  /* 0x00000005aeae7c10 */ /* 0x004fc8000ff5e0ff */
[----:B------:R-:W-:Y:S02]  /*70a10*/  IADD3.X R175, R175, UR7, RZ, P2, !PT ;  /* 0x00000007afaf7c10 */ /* 0x000fe400097fe4ff */
[----:B-1----:R-:W-:-:S04]  /*70a20*/  IADD3 R9, P1, R9, UR5, RZ ;  /* 0x0000000509097c10 */ /* 0x002fc8000ff3e0ff */
[----:B---3--:R-:W-:Y:S01]  /*70a30*/  IADD3.X R8, R8, UR7, RZ, P1, !PT ;  /* 0x0000000708087c10 */ /* 0x008fe20008ffe4ff */
[----:B------:R1:W-:Y:S04]  /*70a40*/  STL [R1+0x12c0], R9 ;  /* 0x0012c00901007387 */ /* 0x0003e80000100800 */
[----:B------:R2:W-:Y:S01]  /*70a50*/  STL [R1+0x12bc], R8 ;  /* 0x0012bc0801007387 */ /* 0x0005e20000100800 */
[----:B-1----:R-:W-:-:S04]  /*70a60*/  LOP3.LUT R9, R9, R8, RZ, 0x3c, !PT ;  /* 0x0000000809097212 */ /* 0x002fc800078e3cff */
[----:B--2---:R-:W-:-:S04]  /*70a70*/  LOP3.LUT R8, R9, R8, RZ, 0x3c, !PT ;  /* 0x0000000809087212 */ /* 0x004fc800078e3cff */
[----:B------:R-:W-:Y:S02]  /*70a80*/  LOP3.LUT R9, R9, R8, RZ, 0x3c, !PT ;  /* 0x0000000809097212 */ /* 0x000fe400078e3cff */
[----:B------:R-:W-:-:S03]  /*70a90*/  IADD3 R179, P1, R179, UR5, RZ ;  /* 0x00000005b3b37c10 */ /* 0x000fc6000ff3e0ff */
[----:B------:R1:W-:Y:S01]  /*70aa0*/  LDGSTS.E [R2+-0x1a500], desc[UR8][R8.64], P0 ;  /* 0xe5b0000008027fae */ /* 0x0003e20008121848 */
[----:B------:R-:W-:Y:S02]  /*70ab0*/  IADD3.X R190, R190, UR7, RZ, P1, !PT ;  /* 0x00000007bebe7c10 */ /* 0x000fe40008ffe4ff */
[----:B------:R-:W-:Y:S02]  /*70ac0*/  IADD3 R6, P1, R6, UR5, RZ ;  /* 0x0000000506067c10 */ /* 0x000fe4000ff3e0ff */
[----:B-1----:R-:W-:Y:S01]  /*70ad0*/  MOV R8, R191 ;  /* 0x000000bf00087202 */ /* 0x002fe20000000f00 */
[----:B------:R-:W-:-:S05]  /*70ae0*/  IMAD.MOV.U32 R9, RZ, RZ, R178 ;  /* 0x000000ffff097224 */ /* 0x000fca00078e00b2 */
[----:B------:R1:W-:Y:S01]  /*70af0*/  LDGSTS.E [R2+-0x1a100], desc[UR8][R8.64], P0 ;  /* 0xe5f0000008027fae */ /* 0x0003e20008121848 */
[----:B------:R-:W-:Y:S02]  /*70b00*/  IADD3.X R7, R7, UR7, RZ, P1, !PT ;  /* 0x0000000707077c10 */ /* 0x000fe40008ffe4ff */
[----:B------:R-:W-:Y:S01]  /*70b10*/  IADD3 R0, P2, R0, UR5, RZ ;  /* 0x0000000500007c10 */ /* 0x000fe2000ff5e0ff */
[----:B------:R-:W-:Y:S01]  /*70b20*/  STL [R1+0x1300], R191 ;  /* 0x001300bf01007387 */ /* 0x000fe20000100800 */
[----:B-1----:R-:W-:Y:S01]  /*70b30*/  MOV R8, R179 ;  /* 0x000000b300087202 */ /* 0x002fe20000000f00 */
[----:B------:R-:W-:Y:S02]  /*70b40*/  IMAD.MOV.U32 R9, RZ, RZ, R190 ;  /* 0x000000ffff097224 */ /* 0x000fe400078e00be */
[----:B------:R1:W-:Y:S04]  /*70b50*/  STL [R1+0x12fc], R178 ;  /* 0x0012fcb201007387 */ /* 0x0003e80000100800 */
[----:B------:R2:W-:Y:S01]  /*70b60*/  LDGSTS.E [R2+-0x19d00], desc[UR8][R8.64], P0 ;  /* 0xe630000008027fae */ /* 0x0005e20008121848 */
[----:B------:R-:W-:-:S03]  /*70b70*/  IADD3.X R5, R5, UR7, RZ, P2, !PT ;  /* 0x0000000705057c10 */ /* 0x000fc600097fe4ff */
[----:B-1----:R-:W3:Y:S01]  /*70b80*/  LDL.LU R178, [R1+0x1698] ;  /* 0x0016980001b27983 */ /* 0x002ee20000300800 */
[----:B--2---:R-:W-:Y:S01]  /*70b90*/  MOV R8, R174 ;  /* 0x000000ae00087202 */ /* 0x004fe20000000f00 */
[----:B------:R-:W-:Y:S02]  /*70ba0*/  IMAD.MOV.U32 R9, RZ, RZ, R175 ;  /* 0x000000ffff097224 */ /* 0x000fe400078e00af */
[----:B------:R1:W-:Y:S04]  /*70bb0*/  STL [R1+0x1340], R179 ;  /* 0x001340b301007387 */ /* 0x0003e80000100800 */
[----:B------:R2:W-:Y:S04]  /*70bc0*/  LDGSTS.E [R2+-0x19900], desc[UR8][R8.64], P0 ;  /* 0xe670000008027fae */ /* 0x0005e80008121848 */
[----:B------:R-:W-:Y:S04]  /*70bd0*/  STL [R1+0x133c], R190 ;  /* 0x00133cbe01007387 */ /* 0x000fe80000100800 */
[----:B------:R-:W-:Y:S01]  /*70be0*/  STL [R1+0x1380], R174 ;  /* 0x001380ae01007387 */ /* 0x000fe20000100800 */
[----:B--2---:R-:W-:Y:S01]  /*70bf0*/  MOV R8, R6 ;  /* 0x0000000600087202 */ /* 0x004fe20000000f00 */
[----:B------:R-:W-:-:S02]  /*70c00*/  IMAD.MOV.U32 R9, RZ, RZ, R7 ;  /* 0x000000ffff097224 */ /* 0x000fc400078e0007 */
[----:B------:R-:W-:Y:S04]  /*70c10*/  STL [R1+0x137c], R175 ;  /* 0x00137caf01007387 */ /* 0x000fe80000100800 */
[----:B------:R-:W-:Y:S04]  /*70c20*/  STL [R1+0x13c0], R6 ;  /* 0x0013c00601007387 */ /* 0x000fe80000100800 */
[----:B------:R-:W-:Y:S04]  /*70c30*/  STL [R1+0x13bc], R7 ;  /* 0x0013bc0701007387 */ /* 0x000fe80000100800 */
[----:B------:R-:W-:Y:S04]  /*70c40*/  STL [R1+0x1400], R0 ;  /* 0x0014000001007387 */ /* 0x000fe80000100800 */
[----:B------:R2:W-:Y:S04]  /*70c50*/  LDGSTS.E [R2+-0x19500], desc[UR8][R8.64], P0 ;  /* 0xe6b0000008027fae */ /* 0x0005e80008121848 */
[----:B------:R4:W-:Y:S04]  /*70c60*/  STL [R1+0x13fc], R5 ;  /* 0x0013fc0501007387 */ /* 0x0009e80000100800 */
[----:B-1----:R-:W3:Y:S01]  /*70c70*/  LDL.LU R179, [R1+0xd44] ;  /* 0x000d440001b37983 */ /* 0x002ee20000300800 */
[----:B--2---:R-:W-:Y:S01]  /*70c80*/  MOV R8, R0 ;  /* 0x0000000000087202 */ /* 0x004fe20000000f00 */
[----:B------:R-:W-:Y:S01]  /*70c90*/  IMAD.MOV.U32 R9, RZ, RZ, R5 ;  /* 0x000000ffff097224 */ /* 0x000fe200078e0005 */
[----:B----4-:R-:W-:Y:S01]  /*70ca0*/  IADD3 R5, P1, R188, UR5, RZ ;  /* 0x00000005bc057c10 */ /* 0x010fe2000ff3e0ff */
[----:B------:R-:W2:Y:S03]  /*70cb0*/  LDL.LU R6, [R1+0xd48] ;  /* 0x000d480001067983 */ /* 0x000ea60000300800 */
[----:B------:R-:W-:Y:S01]  /*70cc0*/  IADD3.X R188, R189, UR7, RZ, P1, !PT ;  /* 0x00000007bdbc7c10 */ /* 0x000fe20008ffe4ff */
[----:B------:R1:W-:Y:S04]  /*70cd0*/  LDGSTS.E [R2+-0x19100], desc[UR8][R8.64], P0 ;  /* 0xe6f0000008027fae */ /* 0x0003e80008121848 */
[----:B------:R-:W4:Y:S04]  /*70ce0*/  LDL.LU R174, [R1+0xd88] ;  /* 0x000d880001ae7983 */ /* 0x000f280000300800 */
[----:B------:R-:W4:Y:S01]  /*70cf0*/  LDL.LU R7, [R1+0xdc4] ;  /* 0x000dc40001077983 */ /* 0x000f220000300800 */
[----:B-1----:R-:W-:-:S03]  /*70d00*/  IADD3 R8, P1, R184, UR5, RZ ;  /* 0x00000005b8087c10 */ /* 0x002fc6000ff3e0ff */
[----:B------:R-:W4:Y:S01]  /*70d10*/  LDL.LU R0, [R1+0xdc8] ;  /* 0x000dc80001007983 */ /* 0x000f220000300800 */
[----:B------:R-:W-:-:S03]  /*70d20*/  IADD3.X R184, R185, UR7, RZ, P1, !PT ;  /* 0x00000007b9b87c10 */ /* 0x000fc60008ffe4ff */
[----:B------:R-:W4:Y:S01]  /*70d30*/  LDL.LU R191, [R1+0xe04] ;  /* 0x000e040001bf7983 */ /* 0x000f220000300800 */
[----:B------:R-:W-:-:S03]  /*70d40*/  IADD3 R9, P1, R180, UR5, RZ ;  /* 0x00000005b4097c10 */ /* 0x000fc6000ff3e0ff */
[----:B------:R-:W4:Y:S01]  /*70d50*/  LDL.LU R175, [R1+0xe08] ;  /* 0x000e080001af7983 */ /* 0x000f220000300800 */
[----:B------:R-:W-:Y:S02]  /*70d60*/  IADD3.X R180, R181, UR7, RZ, P1, !PT ;  /* 0x00000007b5b47c10 */ /* 0x000fe40008ffe4ff */
[----:B------:R-:W-:-:S04]  /*70d70*/  IADD3 R190, P1, R176, UR5, RZ ;  /* 0x00000005b0be7c10 */ /* 0x000fc8000ff3e0ff */
[----:B------:R-:W-:-:S04]  /*70d80*/  IADD3.X R176, R177, UR7, RZ, P1, !PT ;  /* 0x00000007b1b07c10 */ /* 0x000fc80008ffe4ff */
[----:B------:R-:W-:Y:S01]  /*70d90*/  MOV R177, R176 ;  /* 0x000000b000b17202 */ /* 0x000fe20000000f00 */
[----:B------:R-:W-:Y:S02]  /*70da0*/  IMAD.MOV.U32 R176, RZ, RZ, R190 ;  /* 0x000000ffffb07224 */ /* 0x000fe400078e00be */
[----:B------:R-:W4:Y:S01]  /*70db0*/  LDL.LU R190, [R1+0xd84] ;  /* 0x000d840001be7983 */ /* 0x000f220000300800 */
        /* <DEDUP_REMOVED lines=9> */
[----:B------:R-:W-:Y:S04]  /*70e50*/  LDGSTS.E [R2+-0x18500], desc[UR8][R180.64], P0 ;  /* 0xe7b00000b4027fae */ /* 0x000fe80008121848 */
[----:B------:R1:W-:Y:S02]  /*70e60*/  LDGSTS.E [R2+-0x18100], desc[UR8][R176.64], P0 ;  /* 0xe7f00000b0027fae */ /* 0x0003e40008121848 */
[----:B-1----:R-:W-:-:S04]  /*70e70*/  MOV R2, UR17 ;  /* 0x0000001100027c02 */ /* 0x002fc80008000f00 */
[----:B------:R-:W-:Y:S02]  /*70e80*/  IADD3 R2, R5, 0x100000, R2 ;  /* 0x0010000005027810 */ /* 0x000fe40007ffe002 */
[----:B--2---:R-:W-:-:S04]  /*70e90*/  IADD3 R6, P1, R6, UR5, RZ ;  /* 0x0000000506067c10 */ /* 0x004fc8000ff3e0ff */
[----:B---3--:R-:W-:Y:S02]  /*70ea0*/  IADD3.X R179, R179, UR7, RZ, P1, !PT ;  /* 0x00000007b3b37c10 */ /* 0x008fe40008ffe4ff */
[----:B----4-:R-:W-:Y:S01]  /*70eb0*/  IADD3 R174, P2, R174, UR5, RZ ;  /* 0x00000005aeae7c10 */ /* 0x010fe2000ff5e0ff */
[----:B------:R1:W-:Y:S01]  /*70ec0*/  STL [R1+0xd48], R6 ;  /* 0x000d480601007387 */ /* 0x0003e20000100800 */
[----:B------:R-:W-:Y:S01]  /*70ed0*/  IMAD.MOV.U32 R8, RZ, RZ, R6 ;  /* 0x000000ffff087224 */ /* 0x000fe200078e0006 */
[----:B------:R-:W-:Y:S02]  /*70ee0*/  MOV R9, R179 ;  /* 0x000000b300097202 */ /* 0x000fe40000000f00 */
[----:B------:R2:W-:Y:S04]  /*70ef0*/  STL [R1+0xd44], R179 ;  /* 0x000d44b301007387 */ /* 0x0005e80000100800 */
[----:B------:R3:W-:Y:S04]  /*70f00*/  STL [R1+0xd88], R174 ;  /* 0x000d88ae01007387 */ /* 0x0007e80000100800 */
[----:B-1----:R-:W4:Y:S04]  /*70f10*/  LDL.LU R6, [R1+0xe48] ;  /* 0x000e480001067983 */ /* 0x002f280000300800 */
[----:B------:R1:W-:Y:S01]  /*70f20*/  LDGSTS.E [R2+-0x1fc80], desc[UR8][R8.64], P0 ;  /* 0xe038000008027fae */ /* 0x0003e20008121848 */
[----:B------:R-:W-:Y:S01]  /*70f30*/  IADD3.X R190, R190, UR7, RZ, P2, !PT ;  /* 0x00000007bebe7c10 */ /* 0x000fe200097fe4ff */
[----:B-1----:R-:W-:-:S04]  /*70f40*/  IMAD.MOV.U32 R8, RZ, RZ, R174 ;  /* 0x000000ffff087224 */ /* 0x002fc800078e00ae */
[----:B------:R1:W-:Y:S04]  /*70f50*/  STL [R1+0xd84], R190 ;  /* 0x000d84be01007387 */ /* 0x0003e80000100800 */
[----:B--2---:R-:W2:Y:S01]  /*70f60*/  LDL.LU R179, [R1+0xe88] ;  /* 0x000e880001b37983 */ /* 0x004ea20000300800 */
[----:B------:R-:W-:-:S03]  /*70f70*/  MOV R9, R190 ;  /* 0x000000be00097202 */ /* 0x000fc60000000f00 */
[----:B---3--:R-:W3:Y:S04]  /*70f80*/  LDL.LU R174, [R1+0xe44] ;  /* 0x000e440001ae7983 */ /* 0x008ee80000300800 */
[----:B-1----:R-:W3:Y:S01]  /*70f90*/  LDL.LU R190, [R1+0xe84] ;  /* 0x000e840001be7983 */ /* 0x002ee20000300800 */
[----:B------:R-:W-:Y:S02]  /*70fa0*/  IADD3 R0, P1, R0, UR5, RZ ;  /* 0x0000000500007c10 */ /* 0x000fe4000ff3e0ff */
[----:B------:R-:W-:Y:S01]  /*70fb0*/  IADD3 R175, P2, R175, UR5, RZ ;  /* 0x00000005afaf7c10 */ /* 0x000fe2000ff5e0ff */
[----:B------:R1:W-:Y:S01]  /*70fc0*/  LDGSTS.E [R2+-0x1f880], desc[UR8][R8.64], P0 ;  /* 0xe078000008027fae */ /* 0x0003e20008121848 */
[----:B------:R-:W-:Y:S02]  /*70fd0*/  IADD3.X R7, R7, UR7, RZ, P1, !PT ;  /* 0x0000000707077c10 */ /* 0x000fe40008ffe4ff */
[----:B------:R-:W-:Y:S01]  /*70fe0*/  IADD3.X R191, R191, UR7, RZ, P2, !PT ;  /* 0x00000007bfbf7c10 */ /* 0x000fe200097fe4ff */
[----:B------:R1:W-:Y:S04]  /*70ff0*/  STL [R1+0xdc8], R0 ;  /* 0x000dc80001007387 */ /* 0x0003e80000100800 */
[----:B------:R1:W-:Y:S02]  /*71000*/  STL [R1+0xdc4], R7 ;  /* 0x000dc40701007387 */ /* 0x0003e40000100800 */
[----:B-1----:R-:W-:Y:S01]  /*71010*/  IMAD.MOV.U32 R8, RZ, RZ, R0 ;  /* 0x000000ffff087224 */ /* 0x002fe200078e0000 */
[----:B------:R-:W-:Y:S01]  /*71020*/  MOV R9, R7 ;  /* 0x0000000700097202 */ /* 0x000fe20000000f00 */
[----:B------:R1:W-:Y:S04]  /*71030*/  STL [R1+0xe08], R175 ;  /* 0x000e08af01007387 */ /* 0x0003e80000100800 */
[----:B------:R-:W3:Y:S04]  /*71040*/  LDL.LU R0, [R1+0xec8] ;  /* 0x000ec80001007983 */ /* 0x000ee80000300800 */
[----:B------:R-:W-:Y:S04]  /*71050*/  STL [R1+0xe04], R191 ;  /* 0x000e04bf01007387 */ /* 0x000fe80000100800 */
[----:B------:R1:W-:Y:S04]  /*71060*/  LDGSTS.E [R2+-0x1f480], desc[UR8][R8.64], P0 ;  /* 0xe0b8000008027fae */ /* 0x0003e80008121848 */
[----:B------:R-:W3:Y:S04]  /*71070*/  LDL.LU R7, [R1+0xf08] ;  /* 0x000f080001077983 */ /* 0x000ee80000300800 */
[----:B------:R-:W3:Y:S01]  /*71080*/  LDL.LU R5, [R1+0xec4] ;  /* 0x000ec40001057983 */ /* 0x000ee20000300800 */
[----:B-1----:R-:W-:Y:S01]  /*71090*/  IMAD.MOV.U32 R8, RZ, RZ, R175 ;  /* 0x000000ffff087224 */ /* 0x002fe200078e00af */
[----:B------:R-:W-:-:S02]  /*710a0*/  MOV R9, R191 ;  /* 0x000000bf00097202 */ /* 0x000fc40000000f00 */
[----:B------:R-:W3:Y:S04]  /*710b0*/  LDL.LU R175, [R1+0xf04] ;  /* 0x000f040001af7983 */ /* 0x000ee80000300800 */
[----:B------:R1:W-:Y:S01]  /*710c0*/  LDGSTS.E [R2+-0x1f080], desc[UR8][R8.64], P0 ;  /* 0xe0f8000008027fae */ /* 0x0003e20008121848 */
[----:B----4-:R-:W-:-:S05]  /*710d0*/  IADD3 R6, P1, R6, UR5, RZ ;  /* 0x0000000506067c10 */ /* 0x010fca000ff3e0ff */
[----:B------:R4:W-:Y:S01]  /*710e0*/  STL [R1+0xe48], R6 ;  /* 0x000e480601007387 */ /* 0x0009e20000100800 */
[----:B-1----:R-:W-:Y:S01]  /*710f0*/  IMAD.MOV.U32 R8, RZ, RZ, R6 ;  /* 0x000000ffff087224 */ /* 0x002fe200078e0006 */
[----:B--2---:R-:W-:Y:S02]  /*71100*/  IADD3 R179, P2, R179, UR5, RZ ;  /* 0x00000005b3b37c10 */ /* 0x004fe4000ff5e0ff */
[----:B---3--:R-:W-:Y:S02]  /*71110*/  IADD3.X R174, R174, UR7, RZ, P1, !PT ;  /* 0x00000007aeae7c10 */ /* 0x008fe40008ffe4ff */
[----:B------:R-:W-:-:S03]  /*71120*/  IADD3.X R190, R190, UR7, RZ, P2, !PT ;  /* 0x00000007bebe7c10 */ /* 0x000fc600097fe4ff */
[----:B------:R1:W-:Y:S01]  /*71130*/  STL [R1+0xe44], R174 ;  /* 0x000e44ae01007387 */ /* 0x0003e20000100800 */
[----:B------:R-:W-:-:S03]  /*71140*/  MOV R9, R174 ;  /* 0x000000ae00097202 */ /* 0x000fc60000000f00 */
[----:B------:R2:W-:Y:S04]  /*71150*/  STL [R1+0xe88], R179 ;  /* 0x000e88b301007387 */ /* 0x0005e80000100800 */
[----:B----4-:R-:W3:Y:S04]  /*71160*/  LDL.LU R6, [R1+0xf48] ;  /* 0x000f480001067983 */ /* 0x010ee80000300800 */
[----:B------:R4:W-:Y:S04]  /*71170*/  STL [R1+0xe84], R190 ;  /* 0x000e84be01007387 */ /* 0x0009e80000100800 */
[----:B------:R2:W-:Y:S04]  /*71180*/  LDGSTS.E [R2+-0x1ec80], desc[UR8][R8.64], P0 ;  /* 0xe138000008027fae */ /* 0x0005e80008121848 */
[----:B-1----:R-:W3:Y:S01]  /*71190*/  LDL.LU R174, [R1+0xf88] ;  /* 0x000f880001ae7983 */ /* 0x002ee20000300800 */
[----:B--2---:R-:W-:-:S03]  /*711a0*/  IMAD.MOV.U32 R8, RZ, RZ, R179 ;  /* 0x000000ffff087224 */ /* 0x004fc600078e00b3 */
[----:B------:R-:W2:Y:S01]  /*711b0*/  LDL.LU R179, [R1+0xf44] ;  /* 0x000f440001b37983 */ /* 0x000ea20000300800 */
[----:B------:R-:W-:-:S03]  /*711c0*/  MOV R9, R190 ;  /* 0x000000be00097202 */ /* 0x000fc60000000f00 */
[----:B----4-:R-:W4:Y:S01]  /*711d0*/  LDL.LU R190, [R1+0xf84] ;  /* 0x000f840001be7983 */ /* 0x010f220000300800 */
[----:B------:R-:W-:Y:S02]  /*711e0*/  IADD3 R0, P1, R0, UR5, RZ ;  /* 0x0000000500007c10 */ /* 0x000fe4000ff3e0ff */
[----:B------:R-:W-:Y:S01]  /*711f0*/  IADD3 R7, P2, R7, UR5, RZ ;  /* 0x0000000507077c10 */ /* 0x000fe2000ff5e0ff */
[----:B------:R1:W-:Y:S01]  /*71200*/  LDGSTS.E [R2+-0x1e880], desc[UR8][R8.64], P0 ;  /* 0xe178000008027fae */ /* 0x0003e20008121848 */
[----:B------:R-:W-:-:S03]  /*71210*/  IADD3.X R5, R5, UR7, RZ, P1, !PT ;  /* 0x0000000705057c10 */ /* 0x000fc60008ffe4ff */
[----:B------:R1:W-:Y:S01]  /*71220*/  STL [R1+0xec8], R0 ;  /* 0x000ec80001007387 */ /* 0x0003e20000100800 */
[----:B------:R-:W-:-:S03]  /*71230*/  IADD3.X R175, R175, UR7, RZ, P2, !PT ;  /* 0x00000007afaf7c10 */ /* 0x000fc600097fe4ff */
[----:B------:R1:W-:Y:S02]  /*71240*/  STL [R1+0xec4], R5 ;  /* 0x000ec40501007387 */ /* 0x0003e40000100800 */
[----:B-1----:R-:W-:Y:S01]  /*71250*/  IMAD.MOV.U32 R8, RZ, RZ, R0 ;  /* 0x000000ffff087224 */ /* 0x002fe200078e0000 */
[----:B------:R-:W-:Y:S01]  /*71260*/  MOV R9, R5 ;  /* 0x0000000500097202 */ /* 0x000fe20000000f00 */
[----:B------:R1:W-:Y:S04]  /*71270*/  STL [R1+0xf08], R7 ;  /* 0x000f080701007387 */ /* 0x0003e80000100800 */
[----:B------:R-:W4:Y:S04]  /*71280*/  LDL.LU R0, [R1+0xfc8] ;  /* 0x000fc80001007983 */ /* 0x000f280000300800 */
[----:B------:R1:W-:Y:S04]  /*71290*/  STL [R1+0xf04], R175 ;  /* 0x000f04af01007387 */ /* 0x0003e80000100800 */
[----:B------:R1:W-:Y:S04]  /*712a0*/  LDGSTS.E [R2+-0x1e480], desc[UR8][R8.64], P0 ;  /* 0xe1b8000008027fae */ /* 0x0003e80008121848 */
[----:B------:R-:W4:Y:S01]  /*712b0*/  LDL.LU R5, [R1+0x1008] ;  /* 0x0010080001057983 */ /* 0x000f220000300800 */
[----:B-1----:R-:W-:Y:S01]  /*712c0*/  IMAD.MOV.U32 R8, RZ, RZ, R7 ;  /* 0x000000ffff087224 */ /* 0x002fe200078e0007 */
[----:B------:R-:W-:-:S02]  /*712d0*/  MOV R9, R175 ;  /* 0x000000af00097202 */ /* 0x000fc40000000f00 */
[----:B------:R-:W4:Y:S04]  /*712e0*/  LDL.LU R7, [R1+0xfc4] ;  /* 0x000fc40001077983 */ /* 0x000f280000300800 */
[----:B------:R-:W4:Y:S04]  /*712f0*/  LDL.LU R175, [R1+0x1004] ;  /* 0x0010040001af7983 */ /* 0x000f280000300800 */
[----:B------:R1:W-:Y:S01]  /*71300*/  LDGSTS.E [R2+-0x1e080], desc[UR8][R8.64], P0 ;  /* 0xe1f8000008027fae */ /* 0x0003e20008121848 */
[----:B---3--:R-:W-:-:S05]  /*71310*/  IADD3 R6, P1, R6, UR5, RZ ;  /* 0x0000000506067c10 */ /* 0x008fca000ff3e0ff */
[----:B------:R-:W-:Y:S01]  /*71320*/  STL [R1+0xf48], R6 ;  /* 0x000f480601007387 */ /* 0x000fe20000100800 */
[----:B-1----:R-:W-:Y:S01]  /*71330*/  IMAD.MOV.U32 R8, RZ, RZ, R6 ;  /* 0x000000ffff087224 */ /* 0x002fe200078e0006 */
[----:B------:R-:W-:Y:S02]  /*71340*/  IADD3 R174, P2, R174, UR5, RZ ;  /* 0x00000005aeae7c10 */ /* 0x000fe4000ff5e0ff */
[----:B--2---:R-:W-:Y:S02]  /*71350*/  IADD3.X R179, R179, UR7, RZ, P1, !PT ;  /* 0x00000007b3b37c10 */ /* 0x004fe40008ffe4ff */
[----:B----4-:R-:W-:-:S03]  /*71360*/  IADD3.X R190, R190, UR7, RZ, P2, !PT ;  /* 0x00000007bebe7c10 */ /* 0x010fc600097fe4ff */
[----:B------:R1:W-:Y:S01]  /*71370*/  STL [R1+0xf44], R179 ;  /* 0x000f44b301007387 */ /* 0x0003e20000100800 */
[----:B------:R-:W-:-:S03]  /*71380*/  MOV R9, R179 ;  /* 0x000000b300097202 */ /* 0x000fc60000000f00 */
[----:B------:R-:W-:Y:S04]  /*71390*/  STL [R1+0xf88], R174 ;  /* 0x000f88ae01007387 */ /* 0x000fe80000100800 */
[----:B------:R2:W-:Y:S04]  /*713a0*/  LDGSTS.E [R2+-0x1dc80], desc[UR8][R8.64], P0 ;  /* 0xe238000008027fae */ /* 0x0005e80008121848 */
[----:B-1----:R-:W3:Y:S04]  /*713b0*/  LDL.LU R179, [R1+0x1048] ;  /* 0x0010480001b37983 */ /* 0x002ee80000300800 */
[----:B------:R1:W-:Y:S04]  /*713c0*/  STL [R1+0xf84], R190 ;  /* 0x000f84be01007387 */ /* 0x0003e80000100800 */
[----:B------:R-:W4:Y:S01]  /*713d0*/  LDL.LU R6, [R1+0x1088] ;  /* 0x0010880001067983 */ /* 0x000f220000300800 */
[----:B--2---:R-:W-:Y:S01]  /*713e0*/  MOV R9, R190 ;  /* 0x000000be00097202 */ /* 0x004fe20000000f00 */
[----:B------:R-:W-:-:S02]  /*713f0*/  IMAD.MOV.U32 R8, RZ, RZ, R174 ;  /* 0x000000ffff087224 */ /* 0x000fc400078e00ae */
[----:B-1----:R-:W2:Y:S04]  /*71400*/  LDL.LU R190, [R1+0x1044] ;  /* 0x0010440001be7983 */ /* 0x002ea80000300800 */
[----:B------:R-:W2:Y:S01]  /*71410*/  LDL.LU R174, [R1+0x1084] ;  /* 0x0010840001ae7983 */ /* 0x000ea20000300800 */
[----:B------:R-:W-:Y:S02]  /*71420*/  IADD3 R0, P1, R0, UR5, RZ ;  /* 0x0000000500007c10 */ /* 0x000fe4000ff3e0ff */
[----:B------:R-:W-:Y:S01]  /*71430*/  IADD3 R5, P2, R5, UR5, RZ ;  /* 0x0000000505057c10 */ /* 0x000fe2000ff5e0ff */
[----:B------:R1:W-:Y:S01]  /*71440*/  LDGSTS.E [R2+-0x1d880], desc[UR8][R8.64], P0 ;  /* 0xe278000008027fae */ /* 0x0003e20008121848 */
[----:B------:R-:W-:Y:S01]  /*71450*/  IADD3.X R7, R7, UR7, RZ, P1, !PT ;  /* 0x0000000707077c10 */ /* 0x000fe20008ffe4ff */
[----:B-1----:R-:W-:-:S03]  /*71460*/  IMAD.MOV.U32 R8, RZ, RZ, R0 ;  /* 0x000000ffff087224 */ /* 0x002fc600078e0000 */
[----:B------:R-:W-:Y:S02]  /*71470*/  MOV R9, R7 ;  /* 0x0000000700097202 */ /* 0x000fe40000000f00 */
[----:B------:R-:W-:Y:S01]  /*71480*/  IADD3.X R175, R175, UR7, RZ, P2, !PT ;  /* 0x00000007afaf7c10 */ /* 0x000fe200097fe4ff */
[----:B------:R-:W-:Y:S04]  /*71490*/  STL [R1+0xfc8], R0 ;  /* 0x000fc80001007387 */ /* 0x000fe80000100800 */
[----:B------:R1:W-:Y:S04]  /*714a0*/  STL [R1+0xfc4], R7 ;  /* 0x000fc40701007387 */ /* 0x0003e80000100800 */
[----:B------:R1:W-:Y:S04]  /*714b0*/  LDGSTS.E [R2+-0x1d480], desc[UR8][R8.64], P0 ;  /* 0xe2b8000008027fae */ /* 0x0003e80008121848 */
[----:B------:R-:W-:Y:S04]  /*714c0*/  STL [R1+0x1008], R5 ;  /* 0x0010080501007387 */ /* 0x000fe80000100800 */
[----:B-1----:R-:W2:Y:S01]  /*714d0*/  LDL.LU R7, [R1+0x10c8] ;  /* 0x0010c80001077983 */ /* 0x002ea20000300800 */
[----:B------:R-:W-:Y:S01]  /*714e0*/  IMAD.MOV.U32 R8, RZ, RZ, R5 ;  /* 0x000000ffff087224 */ /* 0x000fe200078e0005 */
[----:B------:R-:W-:-:S02]  /*714f0*/  MOV R9, R175 ;  /* 0x000000af00097202 */ /* 0x000fc40000000f00 */
[----:B------:R1:W-:Y:S04]  /*71500*/  STL [R1+0x1004], R175 ;  /* 0x001004af01007387 */ /* 0x0003e80000100800 */
[----:B------:R-:W2:Y:S04]  /*71510*/  LDL.LU R0, [R1+0x1108] ;  /* 0x0011080001007983 */ /* 0x000ea80000300800 */
[----:B------:R4:W-:Y:S04]  /*71520*/  LDGSTS.E [R2+-0x1d080], desc[UR8][R8.64], P0 ;  /* 0xe2f8000008027fae */ /* 0x0009e80008121848 */
[----:B-1----:R-:W2:Y:S04]  /*71530*/  LDL.LU R175, [R1+0x10c4] ;  /* 0x0010c40001af7983 */ /* 0x002ea80000300800 */
[----:B------:R-:W2:Y:S01]  /*71540*/  LDL.LU R5, [R1+0x1104] ;  /* 0x0011040001057983 */ /* 0x000ea20000300800 */
[----:B---3--:R-:W-:-:S02]  /*71550*/  IADD3 R179, P1, R179, UR5, RZ ;  /* 0x00000005b3b37c10 */ /* 0x008fc4000ff3e0ff */
[----:B----4-:R-:W-:-:S03]  /*71560*/  IADD3 R6, P2, R6, UR5, RZ ;  /* 0x0000000506067c10 */ /* 0x010fc6000ff5e0ff */
[----:B------:R-:W-:Y:S01]  /*71570*/  IMAD.MOV.U32 R8, RZ, RZ, R179 ;  /* 0x000000ffff087224 */ /* 0x000fe200078e00b3 */
[----:B--2---:R-:W-:Y:S01]  /*71580*/  IADD3.X R190, R190, UR7, RZ, P1, !PT ;  /* 0x00000007bebe7c10 */ /* 0x004fe20008ffe4ff */
[----:B------:R-:W-:Y:S01]  /*71590*/  STL [R1+0x1048], R179 ;  /* 0x001048b301007387 */ /* 0x000fe20000100800 */
[----:B------:R-:W-:Y:S02]  /*715a0*/  IADD3.X R174, R174, UR7, RZ, P2, !PT ;  /* 0x00000007aeae7c10 */ /* 0x000fe400097fe4ff */
[----:B------:R-:W-:Y:S01]  /*715b0*/  MOV R9, R190 ;  /* 0x000000be00097202 */ /* 0x000fe20000000f00 */
[----:B------:R1:W-:Y:S04]  /*715c0*/  STL [R1+0x1044], R190 ;  /* 0x001044be01007387 */ /* 0x0003e80000100800 */
[----:B------:R2:W-:Y:S04]  /*715d0*/  STL [R1+0x1088], R6 ;  /* 0x0010880601007387 */ /* 0x0005e80000100800 */
[----:B------:R3:W-:Y:S04]  /*715e0*/  LDGSTS.E [R2+-0x1cc80], desc[UR8][R8.64], P0 ;  /* 0xe338000008027fae */ /* 0x0007e80008121848 */
[----:B------:R4:W-:Y:S04]  /*715f0*/  STL [R1+0x1084], R174 ;  /* 0x001084ae01007387 */ /* 0x0009e80000100800 */
[----:B-1----:R-:W4:Y:S01]  /*71600*/  LDL.LU R190, [R1+0x1144] ;  /* 0x0011440001be7983 */ /* 0x002f220000300800 */
[----:B---3--:R-:W-:-:S03]  /*71610*/  IMAD.MOV.U32 R8, RZ, RZ, R6 ;  /* 0x000000ffff087224 */ /* 0x008fc600078e0006 */
[----:B--2---:R-:W2:Y:S01]  /*71620*/  LDL.LU R6, [R1+0x1148] ;  /* 0x0011480001067983 */ /* 0x004ea20000300800 */
[----:B------:R-:W-:-:S03]  /*71630*/  MOV R9, R174 ;  /* 0x000000ae00097202 */ /* 0x000fc60000000f00 */
[----:B------:R-:W3:Y:S04]  /*71640*/  LDL.LU R179, [R1+0x1184] ;  /* 0x0011840001b37983 */ /* 0x000ee80000300800 */
[----:B----4-:R-:W4:Y:S01]  /*71650*/  LDL.LU R174, [R1+0x1188] ;  /* 0x0011880001ae7983 */ /* 0x010f220000300800 */
[----:B------:R-:W-:-:S03]  /*71660*/  IADD3 R7, P1, R7, UR5, RZ ;  /* 0x0000000507077c10 */ /* 0x000fc6000ff3e0ff */
[----:B------:R1:W-:Y:S01]  /*71670*/  LDGSTS.E [R2+-0x1c880], desc[UR8][R8.64], P0 ;  /* 0xe378000008027fae */ /* 0x0003e20008121848 */
[----:B------:R-:W-:Y:S01]  /*71680*/  IADD3 R0, P2, R0, UR5, RZ ;  /* 0x0000000500007c10 */ /* 0x000fe2000ff5e0ff */
[----:B-1----:R-:W-:Y:S01]  /*71690*/  IMAD.MOV.U32 R8, RZ, RZ, R7 ;  /* 0x000000ffff087224 */ /* 0x002fe200078e0007 */
[----:B------:R-:W-:-:S04]  /*716a0*/  IADD3.X R175, R175, UR7, RZ, P1, !PT ;  /* 0x00000007afaf7c10 */ /* 0x000fc80008ffe4ff */
[----:B------:R-:W-:Y:S02]  /*716b0*/  MOV R9, R175 ;  /* 0x000000af00097202 */ /* 0x000fe40000000f00 */
[----:B------:R-:W-:Y:S01]  /*716c0*/  IADD3.X R5, R5, UR7, RZ, P2, !PT ;  /* 0x0000000705057c10 */ /* 0x000fe200097fe4ff */
[----:B------:R1:W-:Y:S04]  /*716d0*/  STL [R1+0x10c8], R7 ;  /* 0x0010c80701007387 */ /* 0x0003e80000100800 */
[----:B------:R1:W-:Y:S04]  /*716e0*/  LDGSTS.E [R2+-0x1c480], desc[UR8][R8.64], P0 ;  /* 0xe3b8000008027fae */ /* 0x0003e80008121848 */
[----:B------:R1:W-:Y:S04]  /*716f0*/  STL [R1+0x10c4], R175 ;  /* 0x0010c4af01007387 */ /* 0x0003e80000100800 */
[----:B------:R1:W-:Y:S02]  /*71700*/  STL [R1+0x1108], R0 ;  /* 0x0011080001007387 */ /* 0x0003e40000100800 */
[----:B-1----:R-:W-:Y:S01]  /*71710*/  IMAD.MOV.U32 R8, RZ, RZ, R0 ;  /* 0x000000ffff087224 */ /* 0x002fe200078e0000 */
[----:B------:R-:W-:Y:S01]  /*71720*/  MOV R9, R5 ;  /* 0x0000000500097202 */ /* 0x000fe20000000f00 */
[----:B------:R-:W3:Y:S04]  /*71730*/  LDL.LU R191, [R1+0x11c8] ;  /* 0x0011c80001bf7983 */ /* 0x000ee80000300800 */
[----:B------:R1:W-:Y:S04]  /*71740*/  STL [R1+0x1104], R5 ;  /* 0x0011040501007387 */ /* 0x0003e80000100800 */
[----:B------:R2:W-:Y:S04]  /*71750*/  LDGSTS.E [R2+-0x1c080], desc[UR8][R8.64], P0 ;  /* 0xe3f8000008027fae */ /* 0x0005e80008121848 */
[----:B------:R-:W3:Y:S04]  /*71760*/  LDL.LU R7, [R1+0x1208] ;  /* 0x0012080001077983 */ /* 0x000ee80000300800 */
[----:B------:R-:W3:Y:S04]  /*71770*/  LDL.LU R175, [R1+0x1204] ;  /* 0x0012040001af7983 */ /* 0x000ee80000300800 */
[----:B------:R-:W3:Y:S04]  /*71780*/  LDL.LU R0, [R1+0x1248] ;  /* 0x0012480001007983 */ /* 0x000ee80000300800 */
[----:B-1----:R-:W3:Y:S01]  /*71790*/  LDL.LU R5, [R1+0x1288] ;  /* 0x0012880001057983 */ /* 0x002ee20000300800 */
[----:B--2---:R-:W-:-:S04]  /*717a0*/  IADD3 R6, P1, R6, UR5, RZ ;  /* 0x0000000506067c10 */ /* 0x004fc8000ff3e0ff */
[----:B------:R-:W-:Y:S01]  /*717b0*/  IADD3.X R190, R190, UR7, RZ, P1, !PT ;  /* 0x00000007bebe7c10 */ /* 0x000fe20008ffe4ff */
[----:B------:R-:W-:Y:S01]  /*717c0*/  IMAD.MOV.U32 R8, RZ, RZ, R6 ;  /* 0x000000ffff087224 */ /* 0x000fe200078e0006 */
[----:B----4-:R-:W-:Y:S02]  /*717d0*/  IADD3 R174, P2, R174, UR5, RZ ;  /* 0x00000005aeae7c10 */ /* 0x010fe4000ff5e0ff */
[----:B------:R-:W-:Y:S02]  /*717e0*/  MOV R9, R190 ;  /* 0x000000be00097202 */ /* 0x000fe40000000f00 */
[----:B---3--:R-:W-:Y:S01]  /*717f0*/  IADD3.X R179, R179, UR7, RZ, P2, !PT ;  /* 0x00000007b3b37c10 */ /* 0x008fe200097fe4ff */
[----:B------:R-:W-:Y:S04]  /*71800*/  STL [R1+0x1148], R6 ;  /* 0x0011480601007387 */ /* 0x000fe80000100800 */
[----:B------:R1:W-:Y:S04]  /*71810*/  STL [R1+0x1144], R190 ;  /* 0x001144be01007387 */ /* 0x0003e80000100800 */
[----:B------:R2:W-:Y:S04]  /*71820*/  LDGSTS.E [R2+-0x1bc80], desc[UR8][R8.64], P0 ;  /* 0xe438000008027fae */ /* 0x0005e80008121848 */
[----:B------:R-:W-:Y:S04]  /*71830*/  STL [R1+0x1188], R174 ;  /* 0x001188ae01007387 */ /* 0x000fe80000100800 */
[----:B-1----:R-:W3:Y:S01]  /*71840*/  LDL.LU R190, [R1+0x1244] ;  /* 0x0012440001be7983 */ /* 0x002ee20000300800 */
[----:B--2---:R-:W-:Y:S01]  /*71850*/  IMAD.MOV.U32 R8, RZ, RZ, R174 ;  /* 0x000000ffff087224 */ /* 0x004fe200078e00ae */
[----:B------:R-:W-:-:S02]  /*71860*/  MOV R9, R179 ;  /* 0x000000b300097202 */ /* 0x000fc40000000f00 */
[----:B------:R1:W-:Y:S04]  /*71870*/  STL [R1+0x1184], R179 ;  /* 0x001184b301007387 */ /* 0x0003e80000100800 */
[----:B------:R-:W2:Y:S04]  /*71880*/  LDL.LU R6, [R1+0x1284] ;  /* 0x0012840001067983 */ /* 0x000ea80000300800 */
[----:B------:R4:W-:Y:S04]  /*71890*/  LDGSTS.E [R2+-0x1b880], desc[UR8][R8.64], P0 ;  /* 0xe478000008027fae */ /* 0x0009e80008121848 */
[----:B-1----:R-:W3:Y:S04]  /*718a0*/  LDL.LU R179, [R1+0x1694] ;  /* 0x0016940001b37983 */ /* 0x002ee80000300800 */
[----:B------:R-:W3:Y:S04]  /*718b0*/  LDL.LU R174, [R1+0x1690] ;  /* 0x0016900001ae7983 */ /* 0x000ee80000300800 */
[----:B------:R-:W3:Y:S01]  /*718c0*/  LDL.LU R9, [R1+0x11c4] ;  /* 0x0011c40001097983 */ /* 0x000ee20000300800 */
[----:B------:R-:W-:-:S05]  /*718d0*/  IADD3 R191, P1, R191, UR5, RZ ;  /* 0x00000005bfbf7c10 */ /* 0x000fca000ff3e0ff */
[----:B----4-:R-:W-:Y:S01]  /*718e0*/  IMAD.MOV.U32 R8, RZ, RZ, R191 ;  /* 0x000000ffff087224 */ /* 0x010fe200078e00bf */
[----:B------:R-:W-:Y:S01]  /*718f0*/  IADD3 R7, P2, R7, UR5, RZ ;  /* 0x0000000507077c10 */ /* 0x000fe2000ff5e0ff */
[----:B------:R-:W-:Y:S03]  /*71900*/  STL [R1+0x11c8], R191 ;  /* 0x0011c8bf01007387 */ /* 0x000fe60000100800 */
[----:B------:R-:W-:Y:S02]  /*71910*/  IADD3.X R175, R175, UR7, RZ, P2, !PT ;  /* 0x00000007afaf7c10 */ /* 0x000fe400097fe4ff */
[----:B------:R-:W-:-:S04]  /*71920*/  IADD3 R5, P2, R5, UR5, RZ ;  /* 0x0000000505057c10 */ /* 0x000fc8000ff5e0ff */
[----:B--2---:R-:W-:Y:S02]  /*71930*/  IADD3.X R6, R6, UR7, RZ, P2, !PT ;  /* 0x0000000706067c10 */ /* 0x004fe400097fe4ff */
[----:B---3--:R-:W-:Y:S02]  /*71940*/  IADD3.X R9, R9, UR7, RZ, P1, !PT ;  /* 0x0000000709097c10 */ /* 0x008fe40008ffe4ff */
[----:B------:R-:W-:-:S03]  /*71950*/  IADD3 R0, P1, R0, UR5, RZ ;  /* 0x0000000500007c10 */ /* 0x000fc6000ff3e0ff */
[----:B------:R1:W-:Y:S01]  /*71960*/  STL [R1+0x11c4], R9 ;  /* 0x0011c40901007387 */ /* 0x0003e20000100800 */
[----:B------:R-:W-:-:S03]  /*71970*/  IADD3.X R190, R190, UR7, RZ, P1, !PT ;  /* 0x00000007bebe7c10 */ /* 0x000fc60008ffe4ff */
[----:B------:R2:W-:Y:S04]  /*71980*/  LDGSTS.E [R2+-0x1b480], desc[UR8][R8.64], P0 ;  /* 0xe4b8000008027fae */ /* 0x0005e80008121848 */
[----:B------:R-:W-:Y:S01]  /*71990*/  STL [R1+0x1208], R7 ;  /* 0x0012080701007387 */ /* 0x000fe20000100800 */
[----:B--2---:R-:W-:Y:S01]  /*719a0*/  MOV R8, R7 ;  /* 0x0000000700087202 */ /* 0x004fe20000000f00 */
[----:B-1----:R-:W-:Y:S02]  /*719b0*/  IMAD.MOV.U32 R9, RZ, RZ, R175 ;  /* 0x000000ffff097224 */ /* 0x002fe400078e00af */
[----:B------:R1:W-:Y:S04]  /*719c0*/  STL [R1+0x1204], R175 ;  /* 0x001204af01007387 */ /* 0x0003e80000100800 */
[----:B------:R2:W-:Y:S04]  /*719d0*/  LDGSTS.E [R2+-0x1b080], desc[UR8][R8.64], P0 ;  /* 0xe4f8000008027fae */ /* 0x0005e80008121848 */
[----:B-1----:R-:W3:Y:S04]  /*719e0*/  LDL.LU R175, [R1+0x1304] ;  /* 0x0013040001af7983 */ /* 0x002ee80000300800 */
[----:B------:R-:W4:Y:S01]  /*719f0*/  LDL.LU R7, [R1+0x1308] ;  /* 0x0013080001077983 */ /* 0x000f220000300800 */
[----:B--2---:R-:W-:Y:S01]  /*71a00*/  MOV R8, R0 ;  /* 0x0000000000087202 */ /* 0x004fe20000000f00 */
[----:B------:R-:W-:-:S02]  /*71a10*/  IMAD.MOV.U32 R9, RZ, RZ, R190 ;  /* 0x000000ffff097224 */ /* 0x000fc400078e00be */
[----:B------:R1:W-:Y:S04]  /*71a20*/  STL [R1+0x1248], R0 ;  /* 0x0012480001007387 */ /* 0x0003e80000100800 */
[----:B------:R-:W-:Y:S04]  /*71a30*/  STL [R1+0x1244], R190 ;  /* 0x001244be01007387 */ /* 0x000fe80000100800 */
[----:B------:R-:W-:Y:S04]  /*71a40*/  STL [R1+0x1288], R5 ;  /* 0x0012880501007387 */ /* 0x000fe80000100800 */
[----:B------:R2:W-:Y:S04]  /*71a50*/  LDGSTS.E [R2+-0x1ac80], desc[UR8][R8.64], P0 ;  /* 0xe538000008027fae */ /* 0x0005e80008121848 */
[----:B-1----:R-:W3:Y:S04]  /*71a60*/  LDL.LU R0, [R1+0x1388] ;  /* 0x0013880001007983 */ /* 0x002ee80000300800 */
[----:B------:R1:W-:Y:S01]  /*71a70*/  STL [R1+0x1284], R6 ;  /* 0x0012840601007387 */ /* 0x0003e20000100800 */
[----:B--2---:R-:W-:Y:S01]  /*71a80*/  MOV R8, R5 ;  /* 0x0000000500087202 */ /* 0x004fe20000000f00 */
[----:B------:R-:W-:-:S02]  /*71a90*/  IMAD.MOV.U32 R9, RZ, RZ, R6 ;  /* 0x000000ffff097224 */ /* 0x000fc400078e0006 */
[----:B-1----:R-:W2:Y:S04]  /*71aa0*/  LDL.LU R6, [R1+0x1384] ;  /* 0x0013840001067983 */ /* 0x002ea80000300800 */
[----:B------:R-:W2:Y:S04]  /*71ab0*/  LDL.LU R191, [R1+0x13c8] ;  /* 0x0013c80001bf7983 */ /* 0x000ea80000300800 */
[----:B------:R-:W2:Y:S04]  /*71ac0*/  LDL.LU R190, [R1+0x1404] ;  /* 0x0014040001be7983 */ /* 0x000ea80000300800 */
[----:B------:R-:W2:Y:S04]  /*71ad0*/  LDL.LU R5, [R1+0x1408] ;  /* 0x0014080001057983 */ /* 0x000ea80000300800 */
[----:B------:R1:W-:Y:S04]  /*71ae0*/  LDGSTS.E [R2+-0x1a880], desc[UR8][R8.64], P0 ;  /* 0xe578000008027fae */ /* 0x0003e80008121848 */
[----:B------:R-:W2:Y:S04]  /*71af0*/  LDL.LU R8, [R1+0x12c4] ;  /* 0x0012c40001087983 */ /* 0x000ea80000300800 */
[----:B------:R-:W1:Y:S01]  /*71b00*/  LDL.LU R9, [R1+0x12c8] ;  /* 0x0012c80001097983 */ /* 0x000e620000300800 */
[----:B----4-:R-:W-:-:S04]  /*71b10*/  IADD3 R7, P2, R7, UR5, RZ ;  /* 0x0000000507077c10 */ /* 0x010fc8000ff5e0ff */
[----:B---3--:R-:W-:Y:S02]  /*71b20*/  IADD3.X R175, R175, UR7, RZ, P2, !PT ;  /* 0x00000007afaf7c10 */ /* 0x008fe400097fe4ff */
[----:B-1----:R-:W-:-:S04]  /*71b30*/  IADD3 R9, P1, R9, UR5, RZ ;  /* 0x0000000509097c10 */ /* 0x002fc8000ff3e0ff */
[----:B--2---:R-:W-:Y:S01]  /*71b40*/  IADD3.X R8, R8, UR7, RZ, P1, !PT ;  /* 0x0000000708087c10 */ /* 0x004fe20008ffe4ff */
[----:B------:R1:W-:Y:S04]  /*71b50*/  STL [R1+0x12c8], R9 ;  /* 0x0012c80901007387 */ /* 0x0003e80000100800 */
[----:B------:R2:W-:Y:S01]  /*71b60*/  STL [R1+0x12c4], R8 ;  /* 0x0012c40801007387 */ /* 0x0005e20000100800 */
[----:B-1----:R-:W-:-:S04]  /*71b70*/  LOP3.LUT R9, R9, R8, RZ, 0x3c, !PT ;  /* 0x0000000809097212 */ /* 0x002fc800078e3cff */
[----:B--2---:R-:W-:-:S04]  /*71b80*/  LOP3.LUT R8, R9, R8, RZ, 0x3c, !PT ;  /* 0x0000000809087212 */ /* 0x004fc800078e3cff */
[----:B------:R-:W-:Y:S01]  /*71b90*/  LOP3.LUT R9, R9, R8, RZ, 0x3c, !PT ;  /* 0x0000000809097212 */ /* 0x000fe200078e3cff */
[----:B------:R-:W-:Y:S04]  /*71ba0*/  STL [R1+0x1308], R7 ;  /* 0x0013080701007387 */ /* 0x000fe80000100800 */
[----:B------:R1:W-:Y:S04]  /*71bb0*/  LDGSTS.E [R2+-0x1a480], desc[UR8][R8.64], P0 ;  /* 0xe5b8000008027fae */ /* 0x0003e80008121848 */
[----:B------:R2:W-:Y:S01]  /*71bc0*/  STL [R1+0x1304], R175 ;  /* 0x001304af01007387 */ /* 0x0005e20000100800 */
[----:B-1----:R-:W-:Y:S01]  /*71bd0*/  MOV R8, R7 ;  /* 0x0000000700087202 */ /* 0x002fe20000000f00 */
[----:B------:R-:W-:-:S02]  /*71be0*/  IMAD.MOV.U32 R9, RZ, RZ, R175 ;  /* 0x000000ffff097224 */ /* 0x000fc400078e00af */
[----:B--2---:R-:W2:Y:S04]  /*71bf0*/  LDL.LU R175, [R1+0x168c] ;  /* 0x00168c0001af7983 */ /* 0x004ea80000300800 */
[----:B------:R-:W5:Y:S04]  /*71c00*/  LDL.LU R7, [R1+0x1688] ;  /* 0x0016880001077983 */ /* 0x000f680000300800 */
[----:B------:R1:W-:Y:S04]  /*71c10*/  LDGSTS.E [R2+-0x1a080], desc[UR8][R8.64], P0 ;  /* 0xe5f8000008027fae */ /* 0x0003e80008121848 */
[----:B------:R-:W3:Y:S04]  /*71c20*/  LDL.LU R8, [R1+0x1344] ;  /* 0x0013440001087983 */ /* 0x000ee80000300800 */
[----:B------:R-:W1:Y:S01]  /*71c30*/  LDL.LU R9, [R1+0x1348] ;  /* 0x0013480001097983 */ /* 0x000e620000300800 */
[----:B------:R-:W-:-:S04]  /*71c40*/  IADD3 R0, P2, R0, UR5, RZ ;  /* 0x0000000500007c10 */ /* 0x000fc8000ff5e0ff */
[----:B------:R-:W-:Y:S02]  /*71c50*/  IADD3.X R6, R6, UR7, RZ, P2, !PT ;  /* 0x0000000706067c10 */ /* 0x000fe400097fe4ff */
[----:B-1----:R-:W-:-:S04]  /*71c60*/  IADD3 R9, P1, R9, UR5, RZ ;  /* 0x0000000509097c10 */ /* 0x002fc8000ff3e0ff */
[----:B---3--:R-:W-:Y:S01]  /*71c70*/  IADD3.X R8, R8, UR7, RZ, P1, !PT ;  /* 0x0000000708087c10 */ /* 0x008fe20008ffe4ff */
[----:B------:R1:W-:Y:S04]  /*71c80*/  STL [R1+0x1348], R9 ;  /* 0x0013480901007387 */ /* 0x0003e80000100800 */
[----:B------:R3:W-:Y:S01]  /*71c90*/  STL [R1+0x1344], R8 ;  /* 0x0013440801007387 */ /* 0x0007e20000100800 */
[----:B-1----:R-:W-:-:S04]  /*71ca0*/  LOP3.LUT R9, R9, R8, RZ, 0x3c, !PT ;  /* 0x0000000809097212 */ /* 0x002fc800078e3cff */
[----:B---3--:R-:W-:-:S04]  /*71cb0*/  LOP3.LUT R8, R9, R8, RZ, 0x3c, !PT ;  /* 0x0000000809087212 */ /* 0x008fc800078e3cff */
[----:B------:R-:W-:Y:S01]  /*71cc0*/  LOP3.LUT R9, R9, R8, RZ, 0x3c, !PT ;  /* 0x0000000809097212 */ /* 0x000fe200078e3cff */
[----:B------:R-:W-:Y:S04]  /*71cd0*/  STL [R1+0x1388], R0 ;  /* 0x0013880001007387 */ /* 0x000fe80000100800 */
[----:B------:R1:W-:Y:S04]  /*71ce0*/  LDGSTS.E [R2+-0x19c80], desc[UR8][R8.64], P0 ;  /* 0xe638000008027fae */ /* 0x0003e80008121848 */
[----:B------:R3:W-:Y:S01]  /*71cf0*/  STL [R1+0x1384], R6 ;  /* 0x0013840601007387 */ /* 0x0007e20000100800 */
[----:B-1----:R-:W-:Y:S01]  /*71d00*/  MOV R8, R0 ;  /* 0x0000000000087202 */ /* 0x002fe20000000f00 */
[----:B------:R-:W-:-:S02]  /*71d10*/  IMAD.MOV.U32 R9, RZ, RZ, R6 ;  /* 0x000000ffff097224 */ /* 0x000fc400078e0006 */
[----:B---3--:R-:W5:Y:S04]  /*71d20*/  LDL.LU R6, [R1+0x1684] ;  /* 0x0016840001067983 */ /* 0x008f680000300800 */
[----:B------:R-:W5:Y:S04]  /*71d30*/  LDL.LU R0, [R1+0x1680] ;  /* 0x0016800001007983 */ /* 0x000f680000300800 */
[----:B------:R1:W-:Y:S04]  /*71d40*/  LDGSTS.E [R2+-0x19880], desc[UR8][R8.64], P0 ;  /* 0xe678000008027fae */ /* 0x0003e80008121848 */
[----:B------:R-:W3:Y:S01]  /*71d50*/  LDL.LU R9, [R1+0x13c4] ;  /* 0x0013c40001097983 */ /* 0x000ee20000300800 */
[----:B------:R-:W-:-:S02]  /*71d60*/  IADD3 R191, P1, R191, UR5, RZ ;  /* 0x00000005bfbf7c10 */ /* 0x000fc4000ff3e0ff */
[----:B------:R-:W-:Y:S02]  /*71d70*/  IADD3 R5, P2, R5, UR5, RZ ;  /* 0x0000000505057c10 */ /* 0x000fe4000ff5e0ff */
[----:B-1----:R-:W-:Y:S02]  /*71d80*/  MOV R8, R191 ;  /* 0x000000bf00087202 */ /* 0x002fe40000000f00 */
[----:B------:R-:W-:Y:S01]  /*71d90*/  IADD3.X R190, R190, UR7, RZ, P2, !PT ;  /* 0x00000007bebe7c10 */ /* 0x000fe200097fe4ff */
[----:B------:R-:W-:Y:S01]  /*71da0*/  STL [R1+0x13c8], R191 ;  /* 0x0013c8bf01007387 */ /* 0x000fe20000100800 */
[----:B------:R-:W-:-:S04]  /*71db0*/  UIADD3 UR11, UR11, 0x1, URZ ;  /* 0x000000010b0b7890 */ /* 0x000fc8000fffe03f */
[----:B------:R-:W-:Y:S01]  /*71dc0*/  UISETP.NE.U32.AND UP0, UPT, UR11, UR42, UPT ;  /* 0x0000002a0b00728c */ /* 0x000fe2000bf05070 */
[----:B---3--:R-:W-:-:S05]  /*71dd0*/  IADD3.X R9, R9, UR7, RZ, P1, !PT ;  /* 0x0000000709097c10 */ /* 0x008fca0008ffe4ff */
[----:B------:R1:W-:Y:S04]  /*71de0*/  STL [R1+0x13c4], R9 ;  /* 0x0013c40901007387 */ /* 0x0003e80000100800 */
[----:B------:R3:W-:Y:S04]  /*71df0*/  LDGSTS.E [R2+-0x19480], desc[UR8][R8.64], P0 ;  /* 0xe6b8000008027fae */ /* 0x0007e80008121848 */
[----:B------:R4:W-:Y:S01]  /*71e00*/  STL [R1+0x1408], R5 ;  /* 0x0014080501007387 */ /* 0x0009e20000100800 */
[----:B---3--:R-:W-:Y:S01]  /*71e10*/  IMAD.MOV.U32 R8, RZ, RZ, R5 ;  /* 0x000000ffff087224 */ /* 0x008fe200078e0005 */
[----:B-1----:R-:W-:-:S02]  /*71e20*/  MOV R9, R190 ;  /* 0x000000be00097202 */ /* 0x002fc40000000f00 */
[----:B----4-:R-:W-:-:S03]  /*71e30*/  IADD3 R5, P1, R186, UR5, RZ ;  /* 0x00000005ba057c10 */ /* 0x010fc6000ff3e0ff */
[----:B------:R1:W-:Y:S01]  /*71e40*/  LDGSTS.E [R2+-0x19080], desc[UR8][R8.64], P0 ;  /* 0xe6f8000008027fae */ /* 0x0003e20008121848 */
[----:B------:R-:W-:Y:S02]  /*71e50*/  IADD3.X R186, R187, UR7, RZ, P1, !PT ;  /* 0x00000007bbba7c10 */ /* 0x000fe40008ffe4ff */
[----:B-1----:R-:W-:-:S04]  /*71e60*/  IADD3 R8, P1, R182, UR5, RZ ;  /* 0x00000005b6087c10 */ /* 0x002fc8000ff3e0ff */
[----:B------:R-:W-:Y:S02]  /*71e70*/  IADD3.X R182, R183, UR7, RZ, P1, !PT ;  /* 0x00000007b7b67c10 */ /* 0x000fe40008ffe4ff */
[----:B------:R-:W-:Y:S01]  /*71e80*/  IADD3 R9, P1, R178, UR5, RZ ;  /* 0x00000005b2097c10 */ /* 0x000fe2000ff3e0ff */
[----:B------:R1:W-:Y:S03]  /*71e90*/  STL [R1+0x1404], R190 ;  /* 0x001404be01007387 */ /* 0x0003e60000100800 */
[----:B------:R-:W-:Y:S01]  /*71ea0*/  IADD3.X R178, R179, UR7, RZ, P1, !PT ;  /* 0x00000007b3b27c10 */ /* 0x000fe20008ffe4ff */
[----:B------:R-:W-:Y:S01]  /*71eb0*/  IMAD.MOV.U32 R187, RZ, RZ, R186 ;  /* 0x000000ffffbb7224 */ /* 0x000fe200078e00ba */
[----:B-1----:R-:W-:Y:S01]  /*71ec0*/  IADD3 R190, P1, R174, UR5, RZ ;  /* 0x00000005aebe7c10 */ /* 0x002fe2000ff3e0ff */
[----:B------:R-:W-:-:S03]  /*71ed0*/  IMAD.MOV.U32 R183, RZ, RZ, R182 ;  /* 0x000000ffffb77224 */ /* 0x000fc600078e00b6 */
[----:B--2---:R-:W-:Y:S01]  /*71ee0*/  IADD3.X R174, R175, UR7, RZ, P1, !PT ;  /* 0x00000007afae7c10 */ /* 0x004fe20008ffe4ff */
[----:B------:R-:W-:Y:S01]  /*71ef0*/  IMAD.MOV.U32 R179, RZ, RZ, R178 ;  /* 0x000000ffffb37224 */ /* 0x000fe200078e00b2 */
[----:B------:R-:W-:Y:S02]  /*71f00*/  MOV R186, R5 ;  /* 0x0000000500ba7202 */ /* 0x000fe40000000f00 */
[----:B------:R-:W-:Y:S01]  /*71f10*/  MOV R182, R8 ;  /* 0x0000000800b67202 */ /* 0x000fe20000000f00 */
[----:B------:R-:W-:Y:S01]  /*71f20*/  IMAD.MOV.U32 R175, RZ, RZ, R174 ;  /* 0x000000ffffaf7224 */ /* 0x000fe200078e00ae */
[----:B------:R-:W-:Y:S01]  /*71f30*/  MOV R178, R9 ;  /* 0x0000000900b27202 */ /* 0x000fe20000000f00 */
[----:B------:R1:W-:Y:S01]  /*71f40*/  LDGSTS.E [R2+-0x18c80], desc[UR8][R186.64], P0 ;  /* 0xe7380000ba027fae */ /* 0x0003e20008121848 */
[----:B------:R-:W-:-:S03]  /*71f50*/  MOV R174, R190 ;  /* 0x000000be00ae7202 */ /* 0x000fc60000000f00 */
[----:B------:R1:W-:Y:S04]  /*71f60*/  LDGSTS.E [R2+-0x18880], desc[UR8][R182.64], P0 ;  /* 0xe7780000b6027fae */ /* 0x0003e80008121848 */
[----:B------:R1:W-:Y:S04]  /*71f70*/  LDGSTS.E [R2+-0x18480], desc[UR8][R178.64], P0 ;  /* 0xe7b80000b2027fae */ /* 0x0003e80008121848 */
[----:B------:R1:W-:Y:S01]  /*71f80*/  LDGSTS.E [R2+-0x18080], desc[UR8][R174.64], P0 ;  /* 0xe7f80000ae027fae */ /* 0x0003e20008121848 */
[----:B------:R-:W-:-:S03]  /*71f90*/  PLOP3.LUT P0, PT, PT, PT, UP0, 0x80, 0x0 ;  /* 0x000000000000781c */ /* 0x000fc60003f0f008 */
[----:B------:R-:W0:Y:S10]  /*71fa0*/  LDGDEPBAR ;  /* 0x00000000000079af */ /* 0x000e340000000000 */
[----:B-1----:R-:W-:Y:S05]  /*71fb0*/  @P0 BRA `(.L_x_1) ;  /* 0xfffffe8400f80947 */ /* 0x002fea000383ffff */
.L_x_0:
[----:B------:R-:W2:Y:S01]  /*71fc0*/  LDL.LU R12, [R1+0x400] ;  /* 0x00040000010c7983 */ /* 0x000ea20000300800 */
[----:B------:R-:W-:-:S04]  /*71fd0*/  DEPBAR.LE SB0, 0x0 ;  /* 0x000080000000791a */ /* 0x000fc80000000000 */
[----:B------:R-:W3:Y:S01]  /*71fe0*/  LDL.LU R11, [R1+0x18] ;  /* 0x00001800010b7983 */ /* 0x000ee20000300800 */
[----:B------:R-:W-:Y:S01]  /*71ff0*/  ULDC UR4, c[0x0][0x22c] ;  /* 0x00008b0000047ab9 */ /* 0x000fe20000000800 */
[----:B------:R-:W1:Y:S01]  /*72000*/  S2R R3, SR_TID.X ;  /* 0x0000000000037919 */ /* 0x000e620000002100 */
[----:B-----5:R-:W-:Y:S01]  /*72010*/  IADD3 R4, R0, 0x2, RZ ;  /* 0x0000000200047810 */ /* 0x020fe20007ffe0ff */
[----:B------:R-:W-:Y:S01]  /*72020*/  ULDC UR5, c[0x0][0x22c] ;  /* 0x00008b0000057ab9 */ /* 0x000fe20000000800 */
[----:B------:R-:W-:Y:S01]  /*72030*/  ULDC.64 UR30, c[0x0][0x228] ;  /* 0x00008a00001e7ab9 */ /* 0x000fe20000000a00 */
[----:B------:R-:W4:Y:S01]  /*72040*/  LDL.LU R16, [R1] ;  /* 0x0000000001107983 */ /* 0x000f220000300800 */
[----:B------:R-:W-:Y:S01]  /*72050*/  ULDC UR28, c[0x0][0x248] ;  /* 0x00009200001c7ab9 */ /* 0x000fe20000000800 */
[----:B------:R-:W-:Y:S01]  /*72060*/  ULDC.64 UR12, c[0x0][0x228] ;  /* 0x00008a00000c7ab9 */ /* 0x000fe20000000a00 */
[----:B------:R-:W-:Y:S01]  /*72070*/  ULDC UR6, c[0x0][0x22c] ;  /* 0x00008b0000067ab9 */ /* 0x000fe20000000800 */
[----:B------:R-:W4:Y:S01]  /*72080*/  LDL.LU R17, [R1+0x8] ;  /* 0x0000080001117983 */ /* 0x000f220000300800 */
[----:B------:R-:W-:Y:S01]  /*72090*/  ULDC.64 UR10, c[0x0][0x228] ;  /* 0x00008a00000a7ab9 */ /* 0x000fe20000000a00 */
[----:B------:R-:W-:Y:S01]  /*720a0*/  ULDC.64 UR20, c[0x0][0x228] ;  /* 0x00008a0000147ab9 */ /* 0x000fe20000000a00 */
[----:B------:R-:W-:Y:S01]  /*720b0*/  ULDC.64 UR18, c[0x0][0x228] ;  /* 0x00008a0000127ab9 */ /* 0x000fe20000000a00 */
[----:B------:R-:W2:Y:S01]  /*720c0*/  LDL.LU R178, [R1+0x404] ;  /* 0x0004040001b27983 */ /* 0x000ea20000300800 */
[----:B------:R-:W-:Y:S01]  /*720d0*/  ULDC.64 UR16, c[0x0][0x228] ;  /* 0x00008a0000107ab9 */ /* 0x000fe20000000a00 */
[----:B------:R-:W-:Y:S01]  /*720e0*/  ULDC.64 UR14, c[0x0][0x228] ;  /* 0x00008a00000e7ab9 */ /* 0x000fe20000000a00 */
[----:B------:R-:W-:Y:S01]  /*720f0*/  ULDC.64 UR22, c[0x0][0x228] ;  /* 0x00008a0000167ab9 */ /* 0x000fe20000000a00 */
[----:B------:R-:W3:Y:S01]  /*72100*/  LDL.LU R179, [R1+0x40c] ;  /* 0x00040c0001b37983 */ /* 0x000ee20000300800 */
[----:B------:R-:W-:Y:S01]  /*72110*/  ULDC.64 UR26, c[0x0][0x228] ;  /* 0x00008a00001a7ab9 */ /* 0x000fe20000000a00 */
[----:B------:R-:W-:-:S02]  /*72120*/  ULDC.64 UR24, c[0x0][0x228] ;  /* 0x00008a0000187ab9 */ /* 0x000fc40000000a00 */
[----:B------:R-:W4:Y:S04]  /*72130*/  LDL.LU R20, [R1+0x204] ;  /* 0x0002040001147983 */ /* 0x000f280000300800 */
        /* <DEDUP_REMOVED lines=18> */
[----:B------:R-:W4:Y:S01]  /*72260*/  LDL.LU R22, [R1+0x15e0] ;  /* 0x0015e00001167983 */ /* 0x000f220000300800 */
[----:B------:R-:W-:Y:S01]  /*72270*/  BAR.SYNC.DEFER_BLOCKING 0x0 ;  /* 0x0000000000007b1d */ /* 0x000fe20000010000 */
[----:B--2---:R-:W-:Y:S01]  /*72280*/  IMAD.MOV.U32 R23, RZ, RZ, R178 ;  /* 0x000000ffff177224 */ /* 0x004fe200078e00b2 */
[----:B---3--:R-:W-:-:S03]  /*72290*/  MOV R180, R179 ;  /* 0x000000b300b47202 */ /* 0x008fc60000000f00 */
[----:B------:R-:W-:Y:S02]  /*722a0*/  IMAD.MOV.U32 R155, RZ, RZ, R23 ;  /* 0x000000ffff9b7224 */ /* 0x000fe400078e0017 */
[----:B----4-:R-:W-:Y:S01]  /*722b0*/  IMAD.MOV.U32 R181, RZ, RZ, R20 ;  /* 0x000000ffffb57224 */ /* 0x010fe200078e0014 */
[----:B------:R-:W-:Y:S02]  /*722c0*/  MOV R152, R180 ;  /* 0x000000b400987202 */ /* 0x000fe40000000f00 */
[----:B------:R-:W-:Y:S01]  /*722d0*/  MOV R178, R21 ;  /* 0x0000001500b27202 */ /* 0x000fe20000000f00 */
[----:B------:R-:W-:Y:S01]  /*722e0*/  IMAD.MOV.U32 R179, RZ, RZ, R18 ;  /* 0x000000ffffb37224 */ /* 0x000fe200078e0012 */
[----:B------:R-:W-:-:S03]  /*722f0*/  MOV R20, R19 ;  /* 0x0000001300147202 */ /* 0x000fc60000000f00 */
[----:B------:R-:W-:Y:S02]  /*72300*/  IMAD.MOV.U32 R23, RZ, RZ, R179 ;  /* 0x000000ffff177224 */ /* 0x000fe400078e00b3 */
[----:B------:R-:W-:Y:S01]  /*72310*/  IMAD.MOV.U32 R19, RZ, RZ, R14 ;  /* 0x000000ffff137224 */ /* 0x000fe200078e000e */
[----:B------:R-:W-:Y:S02]  /*72320*/  MOV R180, R20 ;  /* 0x0000001400b47202 */ /* 0x000fe40000000f00 */
[----:B------:R-:W-:Y:S01]  /*72330*/  MOV R14, R15 ;  /* 0x0000000f000e7202 */ /* 0x000fe20000000f00 */
[----:B------:R-:W-:Y:S01]  /*72340*/  IMAD.MOV.U32 R15, RZ, RZ, R10 ;  /* 0x000000ffff0f7224 */ /* 0x000fe200078e000a */
[----:B------:R-:W-:Y:S01]  /*72350*/  MOV R21, R9 ;  /* 0x0000000900157202 */ /* 0x000fe20000000f00 */
[----:B------:R-:W-:Y:S02]  /*72360*/  IMAD.MOV.U32 R18, RZ, RZ, R8 ;  /* 0x000000ffff127224 */ /* 0x000fe400078e0008 */
[C---:B-1----:R-:W-:Y:S01]  /*72370*/  IMAD.SHL.U32 R8, R3.reuse, 0x40, RZ ;  /* 0x0000004003087824 */ /* 0x042fe200078e00ff */
[----:B------:R-:W-:Y:S01]  /*72380*/  MOV R10, R5 ;  /* 0x00000005000a7202 */ /* 0x000fe20000000f00 */
[----:B------:R-:W-:Y:S01]  /*72390*/  IMAD.MOV.U32 R179, RZ, RZ, R21 ;  /* 0x000000ffffb37224 */ /* 0x000fe200078e0015 */
[----:B------:R-:W-:Y:S01]  /*723a0*/  MOV R20, R18 ;  /* 0x0000001200147202 */ /* 0x000fe20000000f00 */
[----:B------:R-:W1:Y:S01]  /*723b0*/  LDC R5, c[0x0][0x244] ;  /* 0x00009100ff057b82 */ /* 0x000e620000000800 */
[----:B------:R-:W-:Y:S01]  /*723c0*/  IMAD.MOV.U32 R9, RZ, RZ, R2 ;  /* 0x000000ffff097224 */ /* 0x000fe200078e0002 */
[----:B------:R-:W-:Y:S01]  /*723d0*/  SHF.L.U32 R2, R3, 0x4, RZ ;  /* 0x0000000403027819 */ /* 0x000fe200000006ff */
[----:B------:R-:W-:Y:S01]  /*723e0*/  IMAD.MOV.U32 R21, RZ, RZ, R10 ;  /* 0x000000ffff157224 */ /* 0x000fe200078e000a */
[----:B------:R-:W-:-:S02]  /*723f0*/  LOP3.LUT R8, R8, 0x400, RZ, 0xc0, !PT ;  /* 0x0000040008087812 */ /* 0x000fc400078ec0ff */
[----:B------:R-:W-:Y:S02]  /*72400*/  LOP3.LUT R2, R2, 0xf0, RZ, 0xc0, !PT ;  /* 0x000000f002027812 */ /* 0x000fe400078ec0ff */
[----:B------:R-:W-:Y:S02]  /*72410*/  LOP3.LUT R3, R3, 0x60, RZ, 0xc0, !PT ;  /* 0x0000006003037812 */ /* 0x000fe400078ec0ff */
[----:B------:R-:W-:Y:S02]  /*72420*/  ISETP.GE.AND P0, PT, R6, R22, PT ;  /* 0x000000160600720c */ /* 0x000fe40003f06270 */
[----:B------:R-:W-:Y:S02]  /*72430*/  MOV R22, R178 ;  /* 0x000000b200167202 */ /* 0x000fe40000000f00 */
[----:B------:R-:W2:Y:S01]  /*72440*/  S2R R178, SR_TID.X ;  /* 0x0000000000b27919 */ /* 0x000ea20000002100 */
[----:B------:R-:W-:Y:S02]  /*72450*/  IADD3 R8, R8, UR61, R2 ;  /* 0x0000003d08087c10 */ /* 0x000fe4000fffe002 */
[C---:B------:R-:W-:Y:S01]  /*72460*/  ISETP.GE.AND P5, PT, R0.reuse, R153, PT ;  /* 0x000000990000720c */ /* 0x040fe20003fa6270 */
[----:B------:R-:W-:Y:S01]  /*72470*/  IMAD.MOV.U32 R153, RZ, RZ, R181 ;  /* 0x000000ffff997224 */ /* 0x000fe200078e00b5 */
[----:B------:R-:W-:Y:S01]  /*72480*/  MOV R18, R9 ;  /* 0x0000000900127202 */ /* 0x000fe20000000f00 */
[----:B------:R-:W-:Y:S01]  /*72490*/  IMAD R8, R3, 0x8, R8 ;  /* 0x0000000803087824 */ /* 0x000fe200078e0208 */
[C---:B------:R-:W-:Y:S01]  /*724a0*/  IADD3 R2, R0.reuse, 0x1, RZ ;  /* 0x0000000100027810 */ /* 0x040fe20007ffe0ff */
[----:B------:R-:W-:Y:S01]  /*724b0*/  IMAD.MOV.U32 R181, RZ, RZ, R179 ;  /* 0x000000ffffb57224 */ /* 0x000fe200078e00b3 */
[----:B------:R-:W-:Y:S01]  /*724c0*/  IADD3 R9, R0, 0x5, RZ ;  /* 0x0000000500097810 */ /* 0x000fe20007ffe0ff */
[----:B------:R-:W-:Y:S01]  /*724d0*/  IMAD.MOV.U32 R179, RZ, RZ, R21 ;  /* 0x000000ffffb37224 */ /* 0x000fe200078e0015 */
[----:B------:R3:W-:Y:S01]  /*724e0*/  STSM.16.M88.4 [R8], R12 ;  /* 0x0000000c08007844 */ /* 0x0007e20000000200 */
[----:B------:R-:W-:Y:S01]  /*724f0*/  IMAD.MOV.U32 R21, RZ, RZ, R19 ;  /* 0x000000ffff157224 */ /* 0x000fe200078e0013 */
[----:B------:R-:W-:Y:S01]  /*72500*/  ISETP.GE.AND P6, PT, R2, UR4, PT ;  /* 0x0000000402007c0c */ /* 0x000fe2000bfc6270 */
[----:B------:R-:W-:Y:S01]  /*72510*/  IMAD.MOV.U32 R19, RZ, RZ, R26 ;  /* 0x000000ffff137224 */ /* 0x000fe200078e001a */
[----:B------:R-:W-:Y:S01]  /*72520*/  ULDC UR4, c[0x0][0x22c] ;  /* 0x00008b0000047ab9 */ /* 0x000fe20000000800 */
[----:B-1----:R-:W-:Y:S01]  /*72530*/  IMAD R3, R6, R5, RZ ;  /* 0x0000000506037224 */ /* 0x002fe200078e02ff */
[----:B------:R-:W-:Y:S01]  /*72540*/  ISETP.GE.AND P2, PT, R4, UR4, PT ;  /* 0x0000000404007c0c */ /* 0x000fe2000bf46270 */
[C---:B------:R-:W-:Y:S01]  /*72550*/  VIADD R2, R0.reuse, 0x3 ;  /* 0x0000000300027836 */ /* 0x040fe20000000000 */
[----:B------:R-:W-:Y:S01]  /*72560*/  IADD3 R10, R0, 0x4, RZ ;  /* 0x00000004000a7810 */ /* 0x000fe20007ffe0ff */
[----:B------:R-:W-:-:S03]  /*72570*/  IMAD R5, R5, 0x80, R3 ;  /* 0x0000008005057824 */ /* 0x000fc600078e0203 */
[----:B------:R-:W-:Y:S01]  /*72580*/  ISETP.GE.AND P1, PT, R2, UR5, PT ;  /* 0x0000000502007c0c */ /* 0x000fe2000bf26270 */
[----:B------:R-:W-:Y:S02]  /*72590*/  ULDC.64 UR4, c[0x0][0x220] ;  /* 0x0000880000047ab9 */ /* 0x000fe40000000a00 */
[----:B------:R-:W-:Y:S01]  /*725a0*/  LEA R4, P4, R5, UR4, 0x2 ;  /* 0x0000000405047c11 */ /* 0x000fe2000f8810ff */
[----:B---3--:R-:W-:Y:S01]  /*725b0*/  IMAD.MOV.U32 R13, RZ, RZ, R152 ;  /* 0x000000ffff0d7224 */ /* 0x008fe200078e0098 */
[----:B------:R-:W-:Y:S01]  /*725c0*/  MOV R12, R155 ;  /* 0x0000009b000c7202 */ /* 0x000fe20000000f00 */
[----:B------:R-:W-:Y:S01]  /*725d0*/  IMAD.MOV.U32 R15, RZ, RZ, R22 ;  /* 0x000000ffff0f7224 */ /* 0x000fe200078e0016 */
[----:B------:R-:W-:Y:S01]  /*725e0*/  MOV R14, R153 ;  /* 0x00000099000e7202 */ /* 0x000fe20000000f00 */
[----:B------:R-:W-:Y:S01]  /*725f0*/  BAR.SYNC.DEFER_BLOCKING 0x0 ;  /* 0x0000000000007b1d */ /* 0x000fe20000010000 */
[----:B--2---:R-:W-:Y:S02]  /*72600*/  LOP3.LUT R178, R178, 0x7f, RZ, 0xc0, !PT ;  /* 0x0000007fb2b27812 */ /* 0x004fe400078ec0ff */
[----:B------:R-:W-:-:S02]  /*72610*/  LEA R2, P3, R3, UR4, 0x2 ;  /* 0x0000000403027c11 */ /* 0x000fc4000f8610ff */
[----:B------:R-:W-:Y:S01]  /*72620*/  LEA R252, R178, UR61, 0x4 ;  /* 0x0000003db2fc7c11 */ /* 0x000fe2000f8e20ff */
[----:B------:R-:W-:Y:S01]  /*72630*/  ULDC UR4, c[0x0][0x22c] ;  /* 0x00008b0000047ab9 */ /* 0x000fe20000000800 */
[----:B------:R-:W-:Y:S02]  /*72640*/  MOV R178, R20 ;  /* 0x0000001400b27202 */ /* 0x000fe40000000f00 */
[----:B------:R-:W-:Y:S02]  /*72650*/  MOV R20, R18 ;  /* 0x0000001200147202 */ /* 0x000fe40000000f00 */
[----:B------:R-:W-:Y:S02]  /*72660*/  MOV R18, R24 ;  /* 0x0000001800127202 */ /* 0x000fe40000000f00 */
[----:B------:R-:W-:Y:S02]  /*72670*/  ISETP.LT.AND P0, PT, R0, UR31, !P0 ;  /* 0x0000001f00007c0c */ /* 0x000fe4000c701270 */
[----:B------:R-:W-:-:S02]  /*72680*/  LEA.HI.X.SX32 R5, R5, UR5, 0x2, P4 ;  /* 0x0000000505057c11 */ /* 0x000fc4000a0f16ff */
[----:B------:R-:W-:Y:S02]  /*72690*/  LEA.HI.X.SX32 R3, R3, UR5, 0x2, P3 ;  /* 0x0000000503037c11 */ /* 0x000fe400098f16ff */
[----:B------:R-:W-:Y:S01]  /*726a0*/  ISETP.GE.AND P4, PT, R9, UR4, PT ;  /* 0x0000000409007c0c */ /* 0x000fe2000bf86270 */
[----:B------:R-:W1:Y:S01]  /*726b0*/  LDS.128 R152, [R252] ;  /* 0x00000000fc987984 */ /* 0x000e620000000c00 */
[----:B------:R-:W-:Y:S01]  /*726c0*/  IMAD R9, R0, UR28, RZ ;  /* 0x0000001c00097c24 */ /* 0x000fe2000f8e02ff */
[----:B------:R-:W-:Y:S01]  /*726d0*/  BAR.SYNC.DEFER_BLOCKING 0x0 ;  /* 0x0000000000007b1d */ /* 0x000fe20000010000 */
[----:B------:R-:W-:Y:S02]  /*726e0*/  ISETP.LT.AND P5, PT, R7, UR12, !P5 ;  /* 0x0000000c07007c0c */ /* 0x000fe4000efa1270 */
[----:B------:R-:W-:-:S03]  /*726f0*/  ISETP.GE.AND P3, PT, R10, UR6, PT ;  /* 0x000000060a007c0c */ /* 0x000fc6000bf66270 */
[----:B------:R-:W-:Y:S01]  /*72700*/  ULDC.64 UR6, c[0x0][0x228] ;  /* 0x00008a0000067ab9 */ /* 0x000fe20000000a00 */
[----:B------:R-:W-:Y:S01]  /*72710*/  ULDC.64 UR4, c[0x0][0x228] ;  /* 0x00008a0000047ab9 */ /* 0x000fe20000000a00 */
[----:B------:R-:W-:Y:S01]  /*72720*/  STSM.16.M88.4 [R8], R16 ;  /* 0x0000001008007844 */ /* 0x000fe20000000200 */
[----:B------:R-:W-:Y:S06]  /*72730*/  BAR.SYNC.DEFER_BLOCKING 0x0 ;  /* 0x0000000000007b1d */ /* 0x000fec0000010000 */
[----:B-1----:R-:W-:Y:S04]  /*72740*/  STL.64 [R1+0x400], R152 ;  /* 0x0004009801007387 */ /* 0x002fe80000100a00 */
[----:B------:R-:W-:Y:S04]  /*72750*/  STL.64 [R1+0x408], R154 ;  /* 0x0004089a01007387 */ /* 0x000fe80000100a00 */
[----:B------:R-:W1:Y:S01]  /*72760*/  LDS.128 R16, [R252] ;  /* 0x00000000fc107984 */ /* 0x000e620000000c00 */
[----:B------:R-:W-:Y:S06]  /*72770*/  BAR.SYNC.DEFER_BLOCKING 0x0 ;  /* 0x0000000000007b1d */ /* 0x000fec0000010000 */
[----:B------:R2:W-:Y:S04]  /*72780*/  STSM.16.M88.4 [R8], R12 ;  /* 0x0000000c08007844 */ /* 0x0005e80000000200 */
[----:B-1----:R1:W-:Y:S04]  /*72790*/  STL.64 [R1+0x600], R16 ;  /* 0x0006001001007387 */ /* 0x0023e80000100a00 */
[----:B------:R3:W-:Y:S01]  /*727a0*/  STL.64 [R1+0x608], R18 ;  /* 0x0006081201007387 */ /* 0x0007e20000100a00 */
[----:B--2---:R-:W-:Y:S01]  /*727b0*/  MOV R12, R181 ;  /* 0x000000b5000c7202 */ /* 0x004fe20000000f00 */
[----:B------:R-:W-:Y:S01]  /*727c0*/  IMAD.MOV.U32 R13, RZ, RZ, R178 ;  /* 0x000000ffff0d7224 */ /* 0x000fe200078e00b2 */
[----:B------:R-:W-:Y:S01]  /*727d0*/  MOV R14, R179 ;  /* 0x000000b3000e7202 */ /* 0x000fe20000000f00 */
[----:B------:R-:W-:Y:S01]  /*727e0*/  IMAD.MOV.U32 R15, RZ, RZ, R20 ;  /* 0x000000ffff0f7224 */ /* 0x000fe200078e0014 */
[----:B------:R-:W-:Y:S01]  /*727f0*/  BAR.SYNC.DEFER_BLOCKING 0x0 ;  /* 0x0000000000007b1d */ /* 0x000fe20000010000 */
[----:B-1----:R-:W-:Y:S01]  /*72800*/  MOV R16, R23 ;  /* 0x0000001700107202 */ /* 0x002fe20000000f00 */
[----:B------:R-:W-:Y:S01]  /*72810*/  IMAD.MOV.U32 R17, RZ, RZ, R180 ;  /* 0x000000ffff117224 */ /* 0x000fe200078e00b4 */
[----:B---3--:R-:W-:Y:S01]  /*72820*/  MOV R18, R25 ;  /* 0x0000001900127202 */ /* 0x008fe20000000f00 */
[----:B------:R-:W-:-:S02]  /*72830*/  IMAD.MOV.U32 R19, RZ, RZ, R27 ;  /* 0x000000ffff137224 */ /* 0x000fc400078e001b */
[----:B------:R-:W1:Y:S02]  /*72840*/  LDS.128 R24, [R252] ;  /* 0x00000000fc187984 */ /* 0x000e640000000c00 */
[----:B------:R-:W-:Y:S06]  /*72850*/  BAR.SYNC.DEFER_BLOCKING 0x0 ;  /* 0x0000000000007b1d */ /* 0x000fec0000010000 */
[----:B------:R-:W-:Y:S02]  /*72860*/  STSM.16.M88.4 [R8], R16 ;  /* 0x0000001008007844 */ /* 0x000fe40000000200 */
[----:B------:R-:W-:Y:S06]  /*72870*/  BAR.SYNC.DEFER_BLOCKING 0x0 ;  /* 0x0000000000007b1d */ /* 0x000fec0000010000 */
[----:B-1----:R-:W-:Y:S04]  /*72880*/  STL.64 [R1], R24 ;  /* 0x0000001801007387 */ /* 0x002fe80000100a00 */
        /* <DEDUP_REMOVED lines=19> */
[----:B-1----:R-:W-:Y:S04]  /*729c0*/  STL.64 [R1+0x410], R20 ;  /* 0x0004101401007387 */ /* 0x002fe80000100a00 */
[----:B------:R-:W-:Y:S04]  /*729d0*/  STL.64 [R1+0x418], R22 ;  /* 0x0004181601007387 */ /* 0x000fe80000100a00 */
[----:B------:R-:W1:Y:S01]  /*729e0*/  LDS.128 R16, [R252] ;  /* 0x00000000fc107984 */ /* 0x000e620000000c00 */
[----:B------:R-:W-:Y:S06]  /*729f0*/  BAR.SYNC.DEFER_BLOCKING 0x0 ;  /* 0x0000000000007b1d */ /* 0x000fec0000010000 */
[----:B------:R2:W-:Y:S02]  /*72a00*/  STSM.16.M88.4 [R8], R12 ;  /* 0x0000000c08007844 */ /* 0x0005e40000000200 */
[----:B------:R-:W-:Y:S06]  /*72a10*/  BAR.SYNC.DEFER_BLOCKING 0x0 ;  /* 0x0000000000007b1d */ /* 0x000fec0000010000 */
[----:B-1----:R1:W-:Y:S04]  /*72a20*/  STL.64 [R1+0x610], R16 ;  /* 0x0006101001007387 */ /* 0x0023e80000100a00 */
[----:B------:R3:W-:Y:S04]  /*72a30*/  STL.64 [R1+0x618], R18 ;  /* 0x0006181201007387 */ /* 0x0007e80000100a00 */
[----:B--2---:R-:W2:Y:S01]  /*72a40*/  LDL.LU R12, [R1+0x420] ;  /* 0x00042000010c7983 */ /* 0x004ea20000300800 */
[----:B-1----:R-:W-:Y:S01]  /*72a50*/  MOV R16, R191 ;  /* 0x000000bf00107202 */ /* 0x002fe20000000f00 */
[----:B------:R-:W-:-:S02]  /*72a60*/  IMAD.MOV.U32 R17, RZ, RZ, R190 ;  /* 0x000000ffff117224 */ /* 0x000fc400078e00be */
[----:B------:R-:W2:Y:S01]  /*72a70*/  LDL.LU R13, [R1+0x428] ;  /* 0x00042800010d7983 */ /* 0x000ea20000300800 */
[----:B---3--:R-:W-:Y:S01]  /*72a80*/  MOV R18, R29 ;  /* 0x0000001d00127202 */ /* 0x008fe20000000f00 */
[----:B------:R-:W-:Y:S02]  /*72a90*/  IMAD.MOV.U32 R19, RZ, RZ, R31 ;  /* 0x000000ffff137224 */ /* 0x000fe400078e001f */
[----:B------:R-:W1:Y:S01]  /*72aa0*/  LDS.128 R20, [R252] ;  /* 0x00000000fc147984 */ /* 0x000e620000000c00 */
[----:B------:R-:W-:Y:S06]  /*72ab0*/  BAR.SYNC.DEFER_BLOCKING 0x0 ;  /* 0x0000000000007b1d */ /* 0x000fec0000010000 */
[----:B------:R-:W2:Y:S04]  /*72ac0*/  LDL.LU R14, [R1+0x220] ;  /* 0x00022000010e7983 */ /* 0x000ea80000300800 */
[----:B------:R-:W2:Y:S04]  /*72ad0*/  LDL.LU R15, [R1+0x228] ;  /* 0x00022800010f7983 */ /* 0x000ea80000300800 */
[----:B------:R-:W-:Y:S01]  /*72ae0*/  STSM.16.M88.4 [R8], R16 ;  /* 0x0000001008007844 */ /* 0x000fe20000000200 */
[----:B------:R-:W-:Y:S06]  /*72af0*/  BAR.SYNC.DEFER_BLOCKING 0x0 ;  /* 0x0000000000007b1d */ /* 0x000fec0000010000 */
[----:B------:R-:W3:Y:S04]  /*72b00*/  LDS.128 R16, [R252] ;  /* 0x00000000fc107984 */ /* 0x000ee80000000c00 */
[----:B-1----:R-:W-:Y:S04]  /*72b10*/  STL.64 [R1+0x210], R20 ;  /* 0x0002101401007387 */ /* 0x002fe80000100a00 */
[----:B------:R-:W-:Y:S01]  /*72b20*/  STL.64 [R1+0x218], R22 ;  /* 0x0002181601007387 */ /* 0x000fe20000100a00 */
[----:B------:R-:W-:Y:S06]  /*72b30*/  BAR.SYNC.DEFER_BLOCKING 0x0 ;  /* 0x0000000000007b1d */ /* 0x000fec0000010000 */
[----:B---3--:R1:W-:Y:S04]  /*72b40*/  STL.64 [R1+0x10], R16 ;  /* 0x0000101001007387 */ /* 0x0083e80000100a00 */
[----:B------:R3:W-:Y:S04]  /*72b50*/  STL.64 [R1+0x18], R18 ;  /* 0x0000181201007387 */ /* 0x0007e80000100a00 */
[----:B-1----:R-:W4:Y:S04]  /*72b60*/  LDL.LU R16, [R1+0x20] ;  /* 0x0000200001107983 */ /* 0x002f280000300800 */
[----:B------:R-:W4:Y:S01]  /*72b70*/  LDL.LU R17, [R1+0x28] ;  /* 0x0000280001117983 */ /* 0x000f220000300800 */
[----:B---3--:R-:W-:Y:S01]  /*72b80*/  MOV R18, R32 ;  /* 0x0000002000127202 */ /* 0x008fe20000000f00 */
[----:B------:R-:W-:-:S02]  /*72b90*/  IMAD.MOV.U32 R19, RZ, RZ, R34 ;  /* 0x000000ffff137224 */ /* 0x000fc400078e0022 */
[----:B--2---:R1:W-:Y:S01]  /*72ba0*/  STSM.16.M88.4 [R8], R12 ;  /* 0x0000000c08007844 */ /* 0x0043e20000000200 */
[----:B------:R-:W-:Y:S06]  /*72bb0*/  BAR.SYNC.DEFER_BLOCKING 0x0 ;  /* 0x0000000000007b1d */ /* 0x000fec0000010000 */
[----:B-1----:R-:W2:Y:S04]  /*72bc0*/  LDL.LU R12, [R1+0x424] ;  /* 0x00042400010c7983 */ /* 0x002ea80000300800 */
[----:B------:R-:W2:Y:S04]  /*72bd0*/  LDL.LU R13, [R1+0x42c] ;  /* 0x00042c00010d7983 */ /* 0x000ea80000300800 */
[----:B------:R-:W2:Y:S04]  /*72be0*/  LDL.LU R14, [R1+0x224] ;  /* 0x00022400010e7983 */ /* 0x000ea80000300800 */
[----:B------:R-:W1:Y:S01]  /*72bf0*/  LDS.128 R20, [R252] ;  /* 0x00000000fc147984 */ /* 0x000e620000000c00 */
[----:B------:R-:W-:Y:S06]  /*72c00*/  BAR.SYNC.DEFER_BLOCKING 0x0 ;  /* 0x0000000000007b1d */ /* 0x000fec0000010000 */
[----:B------:R-:W2:Y:S04]  /*72c10*/  LDL.LU R15, [R1+0x22c] ;  /* 0x00022c00010f7983 */ /* 0x000ea80000300800 */
[----:B----4-:R-:W-:Y:S01]  /*72c20*/  STSM.16.M88.4 [R8], R16 ;  /* 0x0000001008007844 */ /* 0x010fe20000000200 */
        /* <DEDUP_REMOVED lines=19> */
[----:B-1----:R-:W-:Y:S04]  /*72d60*/  STL.64 [R1+0x220], R20 ;  /* 0x0002201401007387 */ /* 0x002fe80000100a00 */
[----:B------:R-:W-:Y:S04]  /*72d70*/  STL.64 [R1+0x228], R22 ;  /* 0x0002281601007387 */ /* 0x000fe80000100a00 */
[----:B----4-:R-:W-:Y:S01]  /*72d80*/  STSM.16.M88.4 [R8], R16 ;  /* 0x0000001008007844 */ /* 0x010fe20000000200 */
[----:B------:R-:W-:Y:S06]  /*72d90*/  BAR.SYNC.DEFER_BLOCKING 0x0 ;  /* 0x0000000000007b1d */ /* 0x000fec0000010000 */
[----:B------:R-:W1:Y:S02]  /*72da0*/  LDS.128 R16, [R252] ;  /* 0x00000000fc107984 */ /* 0x000e640000000c00 */
[----:B------:R-:W-:Y:S06]  /*72db0*/  BAR.SYNC.DEFER_BLOCKING 0x0 ;  /* 0x0000000000007b1d */ /* 0x000fec0000010000 */
[----:B-1----:R1:W-:Y:S04]  /*72dc0*/  STL.64 [R1+0x20], R16 ;  /* 0x0000201001007387 */ /* 0x0023e80000100a00 */
        /* <DEDUP_REMOVED lines=42> */
[----:B------:R-:W4:Y:S04]  /*73070*/  LDL.LU R17, [R1+0x48] ;  /* 0x0000480001117983 */ /* 0x000f280000300800 */
[----:B--2---:R1:W-:Y:S01]  /*73080*/  STSM.16.M88.4 [R8], R12 ;  /* 0x0000000c08007844 */ /* 0x0043e20000000200 */
[----:B------:R-:W-:Y:S01]  /*73090*/  BAR.SYNC.DEFER_BLOCKING 0x0 ;  /* 0x0000000000007b1d */ /* 0x000fe20000010000 */
[----:B---3--:R-:W-:Y:S01]  /*730a0*/  MOV R18, R40 ;  /* 0x0000002800127202 */ /* 0x008fe20000000f00 */
[----:B------:R-:W-:-:S04]  /*730b0*/  IMAD.MOV.U32 R19, RZ, RZ, R42 ;  /* 0x000000ffff137224 */ /* 0x000fc800078e002a */
        /* <DEDUP_REMOVED lines=493> */
[----:B------:R-:W-:Y:S04]  /*74f90*/  STL.64 [R1+0x508], R18 ;  /* 0x0005081201007387 */ /* 0x000fe80000100a00 */
[----:B-1----:R-:W3:Y:S04]  /*74fa0*/  LDL.LU R16, [R1+0x104] ;  /* 0x0001040001107983 */ /* 0x002ee80000300800 */
[----:B------:R-:W3:Y:S04]  /*74fb0*/  LDL.LU R17, [R1+0x10c] ;  /* 0x00010c0001117983 */ /* 0x000ee80000300800 */
[----:B--2---:R1:W-:Y:S01]  /*74fc0*/  STSM.16.M88.4 [R8], R12 ;  /* 0x0000000c08007844 */ /* 0x0043e20000000200 */
[----:B------:R-:W-:Y:S06]  /*74fd0*/  BAR.SYNC.DEFER_BLOCKING 0x0 ;  /* 0x0000000000007b1d */ /* 0x000fec0000010000 */
[----:B-1----:R-:W2:Y:S04]  /*74fe0*/  LDL.LU R12, [R1+0x510] ;  /* 0x00051000010c7983 */ /* 0x002ea80000300800 */
[----:B------:R-:W2:Y:S04]  /*74ff0*/  LDL.LU R13, [R1+0x518] ;  /* 0x00051800010d7983 */ /* 0x000ea80000300800 */
[----:B------:R-:W2:Y:S04]  /*75000*/  LDL.LU R14, [R1+0x310] ;  /* 0x00031000010e7983 */ /* 0x000ea80000300800 */
[----:B------:R-:W2:Y:S04]  /*75010*/  LDL.LU R15, [R1+0x318] ;  /* 0x00031800010f7983 */ /* 0x000ea80000300800 */
[----:B------:R-:W1:Y:S01]  /*75020*/  LDS.128 R20, [R252] ;  /* 0x00000000fc147984 */ /* 0x000e620000000c00 */
[----:B------:R-:W-:Y:S01]  /*75030*/  MOV R18, R89 ;  /* 0x0000005900127202 */ /* 0x000fe20000000f00 */
[----:B------:R-:W-:Y:S01]  /*75040*/  IMAD.MOV.U32 R19, RZ, RZ, R91 ;  /* 0x000000ffff137224 */ /* 0x000fe200078e005b */
[----:B------:R-:W-:Y:S06]  /*75050*/  BAR.SYNC.DEFER_BLOCKING 0x0 ;  /* 0x0000000000007b1d */ /* 0x000fec0000010000 */
[----:B-1----:R-:W-:Y:S04]  /*75060*/  STL.64 [R1+0x100], R20 ;  /* 0x0001001401007387 */ /* 0x002fe80000100a00 */
[----:B------:R-:W-:Y:S04]  /*75070*/  STL.64 [R1+0x108], R22 ;  /* 0x0001081601007387 */ /* 0x000fe80000100a00 */
[----:B---3--:R-:W-:Y:S01]  /*75080*/  STSM.16.M88.4 [R8], R16 ;  /* 0x0000001008007844 */ /* 0x008fe20000000200 */
        /* <DEDUP_REMOVED lines=17> */
[----:B-1----:R-:W-:Y:S04]  /*751a0*/  STL [R1+0x168c], R248 ;  /* 0x00168cf801007387 */ /* 0x002fe80000100800 */
[----:B------:R-:W-:Y:S04]  /*751b0*/  STL [R1+0x1688], R249 ;  /* 0x001688f901007387 */ /* 0x000fe80000100800 */
[----:B------:R-:W-:Y:S04]  /*751c0*/  STL [R1+0x1684], R250 ;  /* 0x001684fa01007387 */ /* 0x000fe80000100800 */
[----:B------:R-:W-:Y:S04]  /*751d0*/  STL [R1+0x1680], R251 ;  /* 0x001680fb01007387 */ /* 0x000fe80000100800 */
[----:B---3--:R-:W-:Y:S01]  /*751e0*/  STSM.16.M88.4 [R8], R16 ;  /* 0x0000001008007844 */ /* 0x008fe20000000200 */
[----:B------:R-:W-:Y:S06]  /*751f0*/  BAR.SYNC.DEFER_BLOCKING 0x0 ;  /* 0x0000000000007b1d */ /* 0x000fec0000010000 */
[----:B------:R-:W1:Y:S02]  /*75200*/  LDS.128 R244, [R252] ;  /* 0x00000000fcf47984 */ /* 0x000e640000000c00 */
[----:B------:R-:W-:Y:S06]  /*75210*/  BAR.SYNC.DEFER_BLOCKING 0x0 ;  /* 0x0000000000007b1d */ /* 0x000fec0000010000 */
[----:B-1----:R-:W-:Y:S04]  /*75220*/  STL [R1+0x169c], R244 ;  /* 0x00169cf401007387 */ /* 0x002fe80000100800 */
[----:B------:R-:W-:Y:S04]  /*75230*/  STL [R1+0x1698], R245 ;  /* 0x001698f501007387 */ /* 0x000fe80000100800 */
[----:B------:R-:W-:Y:S04]  /*75240*/  STL [R1+0x1694], R246 ;  /* 0x001694f601007387 */ /* 0x000fe80000100800 */
[----:B------:R-:W-:Y:S04]  /*75250*/  STL [R1+0x1690], R247 ;  /* 0x001690f701007387 */ /* 0x000fe80000100800 */
[----:B------:R-:W3:Y:S04]  /*75260*/  LDL.LU R16, [R1+0x114] ;  /* 0x0001140001107983 */ /* 0x000ee80000300800 */
        /* <DEDUP_REMOVED lines=33> */
[----:B---3--:R-:W-:Y:S02]  /*75480*/  STSM.16.M88.4 [R8], R16 ;  /* 0x0000001008007844 */ /* 0x008fe40000000200 */
[----:B------:R-:W-:Y:S06]  /*75490*/  BAR.SYNC.DEFER_BLOCKING 0x0 ;  /* 0x0000000000007b1d */ /* 0x000fec0000010000 */
[----:B------:R-:W3:Y:S02]  /*754a0*/  LDS.128 R16, [R252] ;  /* 0x00000000fc107984 */ /* 0x000ee40000000c00 */
[----:B------:R-:W-:Y:S06]  /*754b0*/  BAR.SYNC.DEFER_BLOCKING 0x0 ;  /* 0x0000000000007b1d */ /* 0x000fec0000010000 */
[----:B--2---:R2:W-:Y:S02]  /*754c0*/  STSM.16.M88.4 [R8], R12 ;  /* 0x0000000c08007844 */ /* 0x0045e40000000200 */
[----:B------:R-:W-:Y:S06]  /*754d0*/  BAR.SYNC.DEFER_BLOCKING 0x0 ;  /* 0x0000000000007b1d */ /* 0x000fec0000010000 */
[----:B--2---:R-:W2:Y:S04]  /*754e0*/  LDL.LU R12, [R1+0x124] ;  /* 0x00012400010c7983 */ /* 0x004ea80000300800 */
[----:B------:R-:W2:Y:S04]  /*754f0*/  LDL.LU R13, [R1+0x12c] ;  /* 0x00012c00010d7983 */ /* 0x000ea80000300800 */
[----:B------:R-:W4:Y:S04]  /*75500*/  LDL.LU R24, [R1+0x530] ;  /* 0x0005300001187983 */ /* 0x000f280000300800 */
[----:B------:R-:W4:Y:S04]  /*75510*/  LDL.LU R25, [R1+0x538] ;  /* 0x0005380001197983 */ /* 0x000f280000300800 */
[----:B------:R-:W4:Y:S04]  /*75520*/  LDL.LU R26, [R1+0x330] ;  /* 0x00033000011a7983 */ /* 0x000f280000300800 */
[----:B------:R-:W4:Y:S04]  /*75530*/  LDL.LU R27, [R1+0x338] ;  /* 0x00033800011b7983 */ /* 0x000f280000300800 */
[----:B------:R-:W3:Y:S01]  /*75540*/  LDS.128 R20, [R252] ;  /* 0x00000000fc147984 */ /* 0x000ee20000000c00 */
[----:B------:R-:W-:Y:S01]  /*75550*/  MOV R14, R97 ;  /* 0x00000061000e7202 */ /* 0x000fe20000000f00 */
[----:B------:R-:W-:Y:S01]  /*75560*/  IMAD.MOV.U32 R15, RZ, RZ, R99 ;  /* 0x000000ffff0f7224 */ /* 0x000fe200078e0063 */
[----:B------:R-:W-:Y:S06]  /*75570*/  BAR.SYNC.DEFER_BLOCKING 0x0 ;  /* 0x0000000000007b1d */ /* 0x000fec0000010000 */
[----:B--2---:R-:W-:Y:S02]  /*75580*/  STSM.16.M88.4 [R8], R12 ;  /* 0x0000000c08007844 */ /* 0x004fe40000000200 */
[----:B------:R-:W-:Y:S06]  /*75590*/  BAR.SYNC.DEFER_BLOCKING 0x0 ;  /* 0x0000000000007b1d */ /* 0x000fec0000010000 */
[----:B------:R-:W2:Y:S02]  /*755a0*/  LDS.128 R12, [R252] ;  /* 0x00000000fc0c7984 */ /* 0x000ea40000000c00 */
[----:B------:R-:W-:Y:S06]  /*755b0*/  BAR.SYNC.DEFER_BLOCKING 0x0 ;  /* 0x0000000000007b1d */ /* 0x000fec0000010000 */
[----:B----4-:R4:W-:Y:S02]  /*755c0*/  STSM.16.M88.4 [R8], R24 ;  /* 0x0000001808007844 */ /* 0x0109e40000000200 */
[----:B------:R-:W-:Y:S06]  /*755d0*/  BAR.SYNC.DEFER_BLOCKING 0x0 ;  /* 0x0000000000007b1d */ /* 0x000fec0000010000 */
[----:B----4-:R-:W4:Y:S04]  /*755e0*/  LDL.LU R24, [R1+0x130] ;  /* 0x0001300001187983 */ /* 0x010f280000300800 */
[----:B------:R-:W4:Y:S04]  /*755f0*/  LDL.LU R25, [R1+0x138] ;  /* 0x0001380001197983 */ /* 0x000f280000300800 */
[----:B------:R-:W3:Y:S04]  /*75600*/  LDL.LU R28, [R1+0x534] ;  /* 0x00053400011c7983 */ /* 0x000ee80000300800 */
[----:B------:R-:W3:Y:S04]  /*75610*/  LDL.LU R29, [R1+0x53c] ;  /* 0x00053c00011d7983 */ /* 0x000ee80000300800 */
[----:B------:R-:W3:Y:S04]  /*75620*/  LDL.LU R30, [R1+0x334] ;  /* 0x00033400011e7983 */ /* 0x000ee80000300800 */
[----:B------:R-:W3:Y:S04]  /*75630*/  LDL.LU R31, [R1+0x33c] ;  /* 0x00033c00011f7983 */ /* 0x000ee80000300800 */
[----:B------:R-:W2:Y:S01]  /*75640*/  LDS.128 R32, [R252] ;  /* 0x00000000fc207984 */ /* 0x000ea20000000c00 */
[----:B------:R-:W-:Y:S01]  /*75650*/  MOV R26, R100 ;  /* 0x00000064001a7202 */ /* 0x000fe20000000f00 */
[----:B------:R-:W-:Y:S01]  /*75660*/  IMAD.MOV.U32 R27, RZ, RZ, R102 ;  /* 0x000000ffff1b7224 */ /* 0x000fe200078e0066 */
[----:B------:R-:W-:Y:S06]  /*75670*/  BAR.SYNC.DEFER_BLOCKING 0x0 ;  /* 0x0000000000007b1d */ /* 0x000fec0000010000 */
[----:B----4-:R-:W-:Y:S02]  /*75680*/  STSM.16.M88.4 [R8], R24 ;  /* 0x0000001808007844 */ /* 0x010fe40000000200 */
[----:B------:R-:W-:Y:S06]  /*75690*/  BAR.SYNC.DEFER_BLOCKING 0x0 ;  /* 0x0000000000007b1d */ /* 0x000fec0000010000 */
[----:B------:R-:W4:Y:S02]  /*756a0*/  LDS.128 R24, [R252] ;  /* 0x00000000fc187984 */ /* 0x000f240000000c00 */
[----:B------:R-:W-:Y:S06]  /*756b0*/  BAR.SYNC.DEFER_BLOCKING 0x0 ;  /* 0x0000000000007b1d */ /* 0x000fec0000010000 */
[----:B---3--:R3:W-:Y:S02]  /*756c0*/  STSM.16.M88.4 [R8], R28 ;  /* 0x0000001c08007844 */ /* 0x0087e40000000200 */
[----:B------:R-:W-:Y:S06]  /*756d0*/  BAR.SYNC.DEFER_BLOCKING 0x0 ;  /* 0x0000000000007b1d */ /* 0x000fec0000010000 */
[----:B---3--:R-:W3:Y:S04]  /*756e0*/  LDL.LU R28, [R1+0x134] ;  /* 0x00013400011c7983 */ /* 0x008ee80000300800 */
[----:B------:R-:W3:Y:S04]  /*756f0*/  LDL.LU R29, [R1+0x13c] ;  /* 0x00013c00011d7983 */ /* 0x000ee80000300800 */
[----:B------:R-:W2:Y:S04]  /*75700*/  LDL.LU R40, [R1+0x540] ;  /* 0x0005400001287983 */ /* 0x000ea80000300800 */
[----:B------:R-:W2:Y:S04]  /*75710*/  LDL.LU R41, [R1+0x548] ;  /* 0x0005480001297983 */ /* 0x000ea80000300800 */
[----:B------:R-:W2:Y:S04]  /*75720*/  LDL.LU R42, [R1+0x340] ;  /* 0x00034000012a7983 */ /* 0x000ea80000300800 */
[----:B------:R-:W2:Y:S04]  /*75730*/  LDL.LU R43, [R1+0x348] ;  /* 0x00034800012b7983 */ /* 0x000ea80000300800 */
[----:B------:R-:W4:Y:S01]  /*75740*/  LDS.128 R36, [R252] ;  /* 0x00000000fc247984 */ /* 0x000f220000000c00 */
        /* <DEDUP_REMOVED lines=154> */
[----:B------:R-:W2:Y:S01]  /*760f0*/  LDL.LU R109, [R1+0x18c] ;  /* 0x00018c00016d7983 */ /* 0x000ea20000300800 */
[----:B------:R-:W-:Y:S01]  /*76100*/  MOV R110, R121 ;  /* 0x00000079006e7202 */ /* 0x000fe20000000f00 */
[----:B------:R-:W-:-:S02]  /*76110*/  IMAD.MOV.U32 R111, RZ, RZ, R123 ;  /* 0x000000ffff6f7224 */ /* 0x000fc400078e007b */
[----:B------:R-:W4:Y:S04]  /*76120*/  LDL.LU R120, [R1+0x590] ;  /* 0x0005900001787983 */ /* 0x000f280000300800 */
[----:B------:R-:W4:Y:S04]  /*76130*/  LDL.LU R121, [R1+0x598] ;  /* 0x0005980001797983 */ /* 0x000f280000300800 */
[----:B------:R-:W4:Y:S04]  /*76140*/  LDL.LU R122, [R1+0x390] ;  /* 0x00039000017a7983 */ /* 0x000f280000300800 */
[----:B------:R-:W4:Y:S04]  /*76150*/  LDL.LU R123, [R1+0x398] ;  /* 0x00039800017b7983 */ /* 0x000f280000300800 */
[----:B------:R-:W3:Y:S01]  /*76160*/  LDS.128 R116, [R252] ;  /* 0x00000000fc747984 */ /* 0x000ee20000000c00 */
        /* <DEDUP_REMOVED lines=21> */
[----:B---3--:R3:W-:Y:S04]  /*762c0*/  STSM.16.M88.4 [R8], R152 ;  /* 0x0000009808007844 */ /* 0x0087e80000000200 */
[----:B---3--:R-:W3:Y:S04]  /*762d0*/  LDL.LU R152, [R1+0x194] ;  /* 0x0001940001987983 */ /* 0x008ee80000300800 */
[----:B------:R-:W3:Y:S04]  /*762e0*/  LDL.LU R153, [R1+0x19c] ;  /* 0x00019c0001997983 */ /* 0x000ee80000300800 */
[----:B------:R-:W2:Y:S04]  /*762f0*/  LDL.LU R160, [R1+0x5a0] ;  /* 0x0005a00001a07983 */ /* 0x000ea80000300800 */
[----:B------:R-:W2:Y:S04]  /*76300*/  LDL.LU R161, [R1+0x5a8] ;  /* 0x0005a80001a17983 */ /* 0x000ea80000300800 */
[----:B------:R-:W2:Y:S04]  /*76310*/  LDL.LU R162, [R1+0x3a0] ;  /* 0x0003a00001a27983 */ /* 0x000ea80000300800 */
[----:B------:R-:W2:Y:S01]  /*76320*/  LDL.LU R163, [R1+0x3a8] ;  /* 0x0003a80001a37983 */ /* 0x000ea20000300800 */
[----:B------:R-:W-:Y:S01]  /*76330*/  BAR.SYNC.DEFER_BLOCKING 0x0 ;  /* 0x0000000000007b1d */ /* 0x000fe20000010000 */
[----:B------:R-:W-:Y:S01]  /*76340*/  MOV R154, R125 ;  /* 0x0000007d009a7202 */ /* 0x000fe20000000f00 */
[----:B------:R-:W-:-:S04]  /*76350*/  IMAD.MOV.U32 R155, RZ, RZ, R127 ;  /* 0x000000ffff9b7224 */ /* 0x000fc800078e007f */
[----:B------:R-:W4:Y:S02]  /*76360*/  LDS.128 R124, [R252] ;  /* 0x00000000fc7c7984 */ /* 0x000f240000000c00 */
        /* <DEDUP_REMOVED lines=21> */
[----:B----4-:R4:W-:Y:S04]  /*764c0*/  STSM.16.M88.4 [R8], R164 ;  /* 0x000000a408007844 */ /* 0x0109e80000000200 */
[----:B----4-:R-:W4:Y:S04]  /*764d0*/  LDL.LU R164, [R1+0x1a4] ;  /* 0x0001a40001a47983 */ /* 0x010f280000300800 */
[----:B------:R-:W4:Y:S04]  /*764e0*/  LDL.LU R165, [R1+0x1ac] ;  /* 0x0001ac0001a57983 */ /* 0x000f280000300800 */
[----:B------:R-:W3:Y:S04]  /*764f0*/  LDL.LU R172, [R1+0x5b0] ;  /* 0x0005b00001ac7983 */ /* 0x000ee80000300800 */
[----:B------:R-:W3:Y:S04]  /*76500*/  LDL.LU R173, [R1+0x5b8] ;  /* 0x0005b80001ad7983 */ /* 0x000ee80000300800 */
[----:B------:R-:W3:Y:S04]  /*76510*/  LDL.LU R174, [R1+0x3b0] ;  /* 0x0003b00001ae7983 */ /* 0x000ee80000300800 */
[----:B------:R-:W3:Y:S01]  /*76520*/  LDL.LU R175, [R1+0x3b8] ;  /* 0x0003b80001af7983 */ /* 0x000ee20000300800 */
[----:B------:R-:W-:Y:S01]  /*76530*/  BAR.SYNC.DEFER_BLOCKING 0x0 ;  /* 0x0000000000007b1d */ /* 0x000fe20000010000 */
[----:B------:R-:W-:Y:S01]  /*76540*/  MOV R166, R129 ;  /* 0x0000008100a67202 */ /* 0x000fe20000000f00 */
[----:B------:R-:W-:-:S04]  /*76550*/  IMAD.MOV.U32 R167, RZ, RZ, R131 ;  /* 0x000000ffffa77224 */ /* 0x000fc800078e0083 */
[----:B------:R-:W2:Y:S02]  /*76560*/  LDS.128 R128, [R252] ;  /* 0x00000000fc807984 */ /* 0x000ea40000000c00 */
        /* <DEDUP_REMOVED lines=21> */
[----:B--2---:R2:W-:Y:S04]  /*766c0*/  STSM.16.M88.4 [R8], R176 ;  /* 0x000000b008007844 */ /* 0x0045e80000000200 */
[----:B--2---:R-:W2:Y:S04]  /*766d0*/  LDL.LU R176, [R1+0x1b4] ;  /* 0x0001b40001b07983 */ /* 0x004ea80000300800 */
[----:B------:R-:W2:Y:S04]  /*766e0*/  LDL.LU R177, [R1+0x1bc] ;  /* 0x0001bc0001b17983 */ /* 0x000ea80000300800 */
[----:B------:R-:W4:Y:S04]  /*766f0*/  LDL.LU R184, [R1+0x5c0] ;  /* 0x0005c00001b87983 */ /* 0x000f280000300800 */
[----:B------:R-:W4:Y:S04]  /*76700*/  LDL.LU R185, [R1+0x5c8] ;  /* 0x0005c80001b97983 */ /* 0x000f280000300800 */
[----:B------:R-:W4:Y:S04]  /*76710*/  LDL.LU R186, [R1+0x3c0] ;  /* 0x0003c00001ba7983 */ /* 0x000f280000300800 */
[----:B------:R-:W4:Y:S01]  /*76720*/  LDL.LU R187, [R1+0x3c8] ;  /* 0x0003c80001bb7983 */ /* 0x000f220000300800 */
[----:B------:R-:W-:Y:S01]  /*76730*/  BAR.SYNC.DEFER_BLOCKING 0x0 ;  /* 0x0000000000007b1d */ /* 0x000fe20000010000 */
[----:B------:R-:W-:Y:S01]  /*76740*/  MOV R178, R133 ;  /* 0x0000008500b27202 */ /* 0x000fe20000000f00 */
[----:B------:R-:W-:-:S04]  /*76750*/  IMAD.MOV.U32 R179, RZ, RZ, R135 ;  /* 0x000000ffffb37224 */ /* 0x000fc800078e0087 */
[----:B------:R-:W3:Y:S02]  /*76760*/  LDS.128 R132, [R252] ;  /* 0x00000000fc847984 */ /* 0x000ee40000000c00 */
        /* <DEDUP_REMOVED lines=119> */
[----:B------:R-:W3:Y:S01]  /*76ee0*/  LDL.LU R225, [R1+0x1fc] ;  /* 0x0001fc0001e17983 */ /* 0x000ee20000300800 */
[----:B------:R-:W-:Y:S01]  /*76ef0*/  MOV R226, R149 ;  /* 0x0000009500e27202 */ /* 0x000fe20000000f00 */
[----:B------:R-:W-:Y:S01]  /*76f00*/  IMAD.MOV.U32 R227, RZ, RZ, R151 ;  /* 0x000000ffffe37224 */ /* 0x000fe200078e0097 */
[----:B------:R-:W-:Y:S06]  /*76f10*/  BAR.SYNC.DEFER_BLOCKING 0x0 ;  /* 0x0000000000007b1d */ /* 0x000fec0000010000 */
[----:B------:R-:W2:Y:S04]  /*76f20*/  LDL.LU R239, [R1] ;  /* 0x0000000001ef7983 */ /* 0x000ea80000300800 */
[----:B------:R-:W4:Y:S04]  /*76f30*/  LDL.LU R238, [R1+0x200] ;  /* 0x0002000001ee7983 */ /* 0x000f280000300800 */
[----:B------:R-:W4:Y:S04]  /*76f40*/  LDL.LU R243, [R1+0x404] ;  /* 0x0004040001f37983 */ /* 0x000f280000300800 */
[----:B------:R-:W4:Y:S04]  /*76f50*/  LDL.LU R242, [R1+0x604] ;  /* 0x0006040001f27983 */ /* 0x000f280000300800 */
[----:B------:R-:W1:Y:S01]  /*76f60*/  LDS.128 R148, [R252] ;  /* 0x00000000fc947984 */ /* 0x000e620000000c00 */
[----:B------:R-:W-:Y:S06]  /*76f70*/  BAR.SYNC.DEFER_BLOCKING 0x0 ;  /* 0x0000000000007b1d */ /* 0x000fec0000010000 */
        /* <DEDUP_REMOVED lines=10> */
[----:B---3--:R3:W-:Y:S04]  /*77020*/  STSM.16.M88.4 [R8], R224 ;  /* 0x000000e008007844 */ /* 0x0087e80000000200 */
[----:B---3--:R-:W3:Y:S04]  /*77030*/  LDL.LU R8, [R1+0x400] ;  /* 0x0004000001087983 */ /* 0x008ee80000300800 */
[----:B------:R-:W2:Y:S01]  /*77040*/  LDL.LU R227, [R1+0x600] ;  /* 0x0006000001e37983 */ /* 0x000ea20000300800 */
[----:B------:R-:W-:Y:S01]  /*77050*/  IMAD.WIDE R10, R9, 0x4, R2 ;  /* 0x00000004090a7825 */ /* 0x000fe200078e0202 */
[----:B------:R-:W-:Y:S03]  /*77060*/  BAR.SYNC.DEFER_BLOCKING 0x0 ;  /* 0x0000000000007b1d */ /* 0x000fe60000010000 */
[----:B------:R-:W-:-:S02]  /*77070*/  VIADD R225, R0, 0x6 ;  /* 0x0000000600e17836 */ /* 0x000fc40000000000 */
[----:B------:R-:W-:Y:S01]  /*77080*/  VIADD R226, R0, 0x7 ;  /* 0x0000000700e27836 */ /* 0x000fe20000000000 */
[----:B---3--:R3:W-:Y:S01]  /*77090*/  @P0 STG.E desc[UR8][R10.64], R8 ;  /* 0x000000080a000986 */ /* 0x0087e2000c101908 */
[----:B------:R-:W-:Y:S01]  /*770a0*/  ISETP.LT.AND P0, PT, R6, UR10, !P6 ;  /* 0x0000000a06007c0c */ /* 0x000fe2000f701270 */
[----:B------:R-:W-:Y:S01]  /*770b0*/  ULDC UR10, c[0x0][0x228] ;  /* 0x00008a00000a7ab9 */ /* 0x000fe20000000800 */
[----:B------:R-:W-:Y:S01]  /*770c0*/  ISETP.LT.AND P6, PT, R7, UR6, !P6 ;  /* 0x0000000607007c0c */ /* 0x000fe2000f7c1270 */
[----:B------:R-:W-:Y:S01]  /*770d0*/  ULDC UR6, c[0x0][0x228] ;  /* 0x00008a0000067ab9 */ /* 0x000fe20000000800 */
[C---:B---3--:R-:W-:Y:S01]  /*770e0*/  IMAD.WIDE R10, R9.reuse, 0x4, R4 ;  /* 0x00000004090a7825 */ /* 0x048fe200078e0204 */
[----:B------:R-:W-:-:S04]  /*770f0*/  IADD3 R8, R9, UR28, RZ ;  /* 0x0000001c09087c10 */ /* 0x000fc8000fffe0ff */
[----:B--2---:R2:W-:Y:S01]  /*77100*/  @P5 STG.E desc[UR8][R10.64], R227 ;  /* 0x000000e30a005986 */ /* 0x0045e2000c101908 */
[----:B------:R-:W-:Y:S01]  /*77110*/  ISETP.LT.AND P5, PT, R6, UR4, !P2 ;  /* 0x0000000406007c0c */ /* 0x000fe2000d7a1270 */
[----:B------:R-:W-:Y:S01]  /*77120*/  ULDC UR4, c[0x0][0x22c] ;  /* 0x00008b0000047ab9 */ /* 0x000fe20000000800 */
[C---:B------:R-:W-:Y:S01]  /*77130*/  IADD3 R224, R8.reuse, UR28, RZ ;  /* 0x0000001c08e07c10 */ /* 0x040fe2000fffe0ff */
[C---:B--2---:R-:W-:Y:S01]  /*77140*/  IMAD.WIDE R10, R8.reuse, 0x4, R2 ;  /* 0x00000004080a7825 */ /* 0x044fe200078e0202 */
[----:B------:R-:W2:Y:S03]  /*77150*/  LDL.LU R227, [R1+0x410] ;  /* 0x0004100001e37983 */ /* 0x000ea60000300800 */
[----:B------:R-:W-:Y:S01]  /*77160*/  IMAD.WIDE R8, R8, 0x4, R4 ;  /* 0x0000000408087825 */ /* 0x000fe200078e0204 */
[----:B------:R3:W-:Y:S01]  /*77170*/  @P0 STG.E desc[UR8][R10.64], R239 ;  /* 0x000000ef0a000986 */ /* 0x0007e2000c101908 */
[----:B------:R-:W-:-:S03]  /*77180*/  ISETP.LT.AND P2, PT, R7, UR20, !P2 ;  /* 0x0000001407007c0c */ /* 0x000fc6000d741270 */
[----:B----4-:R4:W-:Y:S01]  /*77190*/  @P6 STG.E desc[UR8][R8.64], R238 ;  /* 0x000000ee08006986 */ /* 0x0109e2000c101908 */
[----:B---3--:R-:W-:Y:S01]  /*771a0*/  IMAD.WIDE R10, R224, 0x4, R2 ;  /* 0x00000004e00a7825 */ /* 0x008fe200078e0202 */
[----:B------:R-:W-:Y:S02]  /*771b0*/  ISETP.GE.AND P0, PT, R225, UR4, PT ;  /* 0x00000004e1007c0c */ /* 0x000fe4000bf06270 */
[----:B------:R-:W3:Y:S04]  /*771c0*/  LDL.LU R239, [R1+0x610] ;  /* 0x0006100001ef7983 */ /* 0x000ee80000300800 */
[----:B------:R1:W-:Y:S01]  /*771d0*/  @P5 STG.E desc[UR8][R10.64], R243 ;  /* 0x000000f30a005986 */ /* 0x0003e2000c101908 */
[----:B------:R-:W-:Y:S01]  /*771e0*/  ISETP.LT.AND P5, PT, R6, UR18, !P1 ;  /* 0x0000001206007c0c */ /* 0x000fe2000cfa1270 */
[----:B------:R-:W-:Y:S01]  /*771f0*/  ULDC UR4, c[0x0][0x22c] ;  /* 0x00008b0000047ab9 */ /* 0x000fe20000000800 */
[----:B------:R-:W-:Y:S01]  /*77200*/  IADD3 R225, R224, UR28, RZ ;  /* 0x0000001ce0e17c10 */ /* 0x000fe2000fffe0ff */
[----:B----4-:R-:W4:Y:S01]  /*77210*/  LDL.LU R238, [R1+0x210] ;  /* 0x0002100001ee7983 */ /* 0x010f220000300800 */
[----:B------:R-:W-:-:S02]  /*77220*/  ISETP.LT.AND P1, PT, R7, UR16, !P1 ;  /* 0x0000001007007c0c */ /* 0x000fc4000cf21270 */
[----:B------:R-:W-:Y:S01]  /*77230*/  ISETP.LT.AND P6, PT, R6, UR14, !P3 ;  /* 0x0000000e06007c0c */ /* 0x000fe2000dfc1270 */
[----:B------:R-:W-:-:S04]  /*77240*/  IMAD.WIDE R8, R225, 0x4, R2 ;  /* 0x00000004e1087825 */ /* 0x000fc800078e0202 */
[----:B-1----:R-:W-:Y:S01]  /*77250*/  IMAD.WIDE R10, R224, 0x4, R4 ;  /* 0x00000004e00a7825 */ /* 0x002fe200078e0204 */
[----:B------:R-:W4:Y:S03]  /*77260*/  LDL.LU R243, [R1+0x10] ;  /* 0x0000100001f37983 */ /* 0x000f260000300800 */
[----:B------:R-:W-:Y:S01]  /*77270*/  VIADD R224, R225, UR28 ;  /* 0x0000001ce1e07c36 */ /* 0x000fe20008000000 */
[----:B------:R1:W-:Y:S04]  /*77280*/  @P2 STG.E desc[UR8][R10.64], R242 ;  /* 0x000000f20a002986 */ /* 0x0003e8000c101908 */
[----:B------:R1:W-:Y:S02]  /*77290*/  @P5 STG.E desc[UR8][R8.64], R241 ;  /* 0x000000f108005986 */ /* 0x0003e4000c101908 */
[----:B-1----:R-:W-:-:S04]  /*772a0*/  IMAD.WIDE R10, R224, 0x4, R2 ;  /* 0x00000004e00a7825 */ /* 0x002fc800078e0202 */
[----:B------:R-:W-:-:S05]  /*772b0*/  IMAD.WIDE R8, R225, 0x4, R4 ;  /* 0x00000004e1087825 */ /* 0x000fca00078e0204 */
[----:B------:R-:W-:Y:S04]  /*772c0*/  @P1 STG.E desc[UR8][R8.64], R240 ;  /* 0x000000f008001986 */ /* 0x000fe8000c101908 */
[----:B------:R1:W-:Y:S04]  /*772d0*/  @P6 STG.E desc[UR8][R10.64], R247 ;  /* 0x000000f70a006986 */ /* 0x0003e8000c101908 */
[----:B-1----:R-:W4:Y:S01]  /*772e0*/  LDL.LU R247, [R1+0x414] ;  /* 0x0004140001f77983 */ /* 0x002f220000300800 */
[----:B------:R-:W-:Y:S02]  /*772f0*/  ISETP.LT.AND P3, PT, R7, UR22, !P3 ;  /* 0x0000001607007c0c */ /* 0x000fe4000df61270 */
[----:B------:R-:W-:Y:S01]  /*77300*/  ISETP.GE.AND P2, PT, R226, UR4, PT ;  /* 0x00000004e2007c0c */ /* 0x000fe2000bf46270 */
[----:B------:R-:W-:Y:S01]  /*77310*/  ULDC UR4, c[0x0][0x22c] ;  /* 0x00008b0000047ab9 */ /* 0x000fe20000000800 */
[C---:B------:R-:W-:Y:S01]  /*77320*/  IADD3 R226, R0.reuse, 0x8, RZ ;  /* 0x0000000800e27810 */ /* 0x040fe20007ffe0ff */
[----:B------:R-:W-:Y:S01]  /*77330*/  VIADD R10, R0, 0x9 ;  /* 0x00000009000a7836 */ /* 0x000fe20000000000 */
[----:B------:R-:W-:-:S02]  /*77340*/  ISETP.LT.AND P6, PT, R6, UR26, !P4 ;  /* 0x0000001a06007c0c */ /* 0x000fc4000e7c1270 */
[C---:B------:R-:W-:Y:S01]  /*77350*/  IADD3 R225, R224.reuse, UR28, RZ ;  /* 0x0000001ce0e17c10 */ /* 0x040fe2000fffe0ff */
[----:B------:R-:W-:Y:S01]  /*77360*/  IMAD.WIDE R8, R224, 0x4, R4 ;  /* 0x00000004e0087825 */ /* 0x000fe200078e0204 */
[----:B------:R-:W-:Y:S01]  /*77370*/  ISETP.GE.AND P5, PT, R226, UR4, PT ;  /* 0x00000004e2007c0c */ /* 0x000fe2000bfa6270 */
[----:B------:R-:W-:Y:S01]  /*77380*/  ULDC UR4, c[0x0][0x22c] ;  /* 0x00008b0000047ab9 */ /* 0x000fe20000000800 */
[----:B------:R-:W-:Y:S01]  /*77390*/  ISETP.LT.AND P4, PT, R7, UR24, !P4 ;  /* 0x0000001807007c0c */ /* 0x000fe2000e781270 */
[----:B------:R-:W4:Y:S01]  /*773a0*/  LDL.LU R242, [R1+0x614] ;  /* 0x0006140001f27983 */ /* 0x000f220000300800 */
[----:B------:R-:W-:Y:S01]  /*773b0*/  ISETP.GE.AND P1, PT, R10, UR4, PT ;  /* 0x000000040a007c0c */ /* 0x000fe2000bf26270 */
[C---:B------:R-:W-:Y:S01]  /*773c0*/  IMAD.WIDE R10, R225.reuse, 0x4, R2 ;  /* 0x00000004e10a7825 */ /* 0x040fe200078e0202 */
[----:B------:R-:W-:Y:S01]  /*773d0*/  ULDC UR4, c[0x0][0x22c] ;  /* 0x00008b0000047ab9 */ /* 0x000fe20000000800 */
[----:B------:R1:W-:Y:S02]  /*773e0*/  @P3 STG.E desc[UR8][R8.64], R246 ;  /* 0x000000f608003986 */ /* 0x0003e4000c101908 */
[----:B------:R-:W-:Y:S01]  /*773f0*/  VIADD R226, R0, 0xa ;  /* 0x0000000a00e27836 */ /* 0x000fe20000000000 */
[----:B------:R-:W-:Y:S01]  /*77400*/  ISETP.LT.AND P3, PT, R6, UR30, !P0 ;  /* 0x0000001e06007c0c */ /* 0x000fe2000c761270 */
[----:B------:R1:W-:Y:S01]  /*77410*/  @P6 STG.E desc[UR8][R10.64], R245 ;  /* 0x000000f50a006986 */ /* 0x0003e2000c101908 */
[----:B------:R-:W-:-:S02]  /*77420*/  IADD3 R224, R225, UR28, RZ ;  /* 0x0000001ce1e07c10 */ /* 0x000fc4000fffe0ff */
[----:B------:R-:W-:Y:S01]  /*77430*/  ISETP.GE.AND P6, PT, R226, UR4, PT ;  /* 0x00000004e2007c0c */ /* 0x000fe2000bfc6270 */
[----:B------:R-:W-:Y:S01]  /*77440*/  ULDC UR4, c[0x0][0x228] ;  /* 0x00008a0000047ab9 */ /* 0x000fe20000000800 */
[----:B------:R-:W4:Y:S01]  /*77450*/  LDL.LU R241, [R1+0x214] ;  /* 0x0002140001f17983 */ /* 0x000f220000300800 */
[----:B-1----:R-:W-:Y:S01]  /*77460*/  IMAD.WIDE R8, R225, 0x4, R4 ;  /* 0x00000004e1087825 */ /* 0x002fe200078e0204 */
[----:B------:R-:W-:Y:S01]  /*77470*/  ISETP.LT.AND P0, PT, R7, UR4, !P0 ;  /* 0x0000000407007c0c */ /* 0x000fe2000c701270 */
[----:B------:R-:W-:Y:S01]  /*77480*/  ULDC UR4, c[0x0][0x228] ;  /* 0x00008a0000047ab9 */ /* 0x000fe20000000800 */
[----:B------:R-:W4:Y:S01]  /*77490*/  LDL.LU R240, [R1+0x14] ;  /* 0x0000140001f07983 */ /* 0x000f220000300800 */
[----:B------:R-:W-:-:S03]  /*774a0*/  IMAD.WIDE R10, R224, 0x4, R2 ;  /* 0x00000004e00a7825 */ /* 0x000fc600078e0202 */
[----:B------:R1:W-:Y:S01]  /*774b0*/  @P4 STG.E desc[UR8][R8.64], R244 ;  /* 0x000000f408004986 */ /* 0x0003e2000c101908 */
[----:B------:R-:W-:Y:S01]  /*774c0*/  ISETP.LT.AND P4, PT, R6, UR4, !P2 ;  /* 0x0000000406007c0c */ /* 0x000fe2000d781270 */
[----:B------:R-:W-:Y:S01]  /*774d0*/  VIADD R226, R0, 0xb ;  /* 0x0000000b00e27836 */ /* 0x000fe20000000000 */
[----:B------:R-:W-:Y:S01]  /*774e0*/  IADD3 R225, R224, UR28, RZ ;  /* 0x0000001ce0e17c10 */ /* 0x000fe2000fffe0ff */
[----:B------:R1:W-:Y:S01]  /*774f0*/  @P3 STG.E desc[UR8][R10.64], R251 ;  /* 0x000000fb0a003986 */ /* 0x0003e2000c101908 */
[----:B------:R-:W-:Y:S01]  /*77500*/  ISETP.LT.AND P2, PT, R7, UR6, !P2 ;  /* 0x0000000607007c0c */ /* 0x000fe2000d741270 */
[----:B------:R-:W-:Y:S01]  /*77510*/  ULDC UR4, c[0x0][0x22c] ;  /* 0x00008b0000047ab9 */ /* 0x000fe20000000800 */
[----:B------:R-:W-:Y:S01]  /*77520*/  ISETP.LT.AND P3, PT, R6, UR10, !P5 ;  /* 0x0000000a06007c0c */ /* 0x000fe2000ef61270 */
[----:B------:R-:W-:Y:S01]  /*77530*/  ULDC UR6, c[0x0][0x228] ;  /* 0x00008a0000067ab9 */ /* 0x000fe20000000800 */
[----:B------:R-:W-:Y:S01]  /*77540*/  ULDC UR10, c[0x0][0x228] ;  /* 0x00008a00000a7ab9 */ /* 0x000fe20000000800 */
[----:B------:R-:W4:Y:S01]  /*77550*/  LDL.LU R246, [R1+0x618] ;  /* 0x0006180001f67983 */ /* 0x000f220000300800 */
[----:B-1----:R-:W-:-:S04]  /*77560*/  IMAD.WIDE R8, R224, 0x4, R4 ;  /* 0x00000004e0087825 */ /* 0x002fc800078e0204 */
[C---:B------:R-:W-:Y:S01]  /*77570*/  IMAD.WIDE R10, R225.reuse, 0x4, R2 ;  /* 0x00000004e10a7825 */ /* 0x040fe200078e0202 */
[----:B------:R1:W-:Y:S01]  /*77580*/  @P0 STG.E desc[UR8][R8.64], R250 ;  /* 0x000000fa08000986 */ /* 0x0003e2000c101908 */
[----:B------:R-:W-:Y:S01]  /*77590*/  ISETP.GE.AND P0, PT, R226, UR4, PT ;  /* 0x00000004e2007c0c */ /* 0x000fe2000bf06270 */
[----:B------:R-:W-:Y:S01]  /*775a0*/  ULDC UR4, c[0x0][0x22c] ;  /* 0x00008b0000047ab9 */ /* 0x000fe20000000800 */
[----:B------:R-:W-:Y:S01]  /*775b0*/  VIADD R224, R225, UR28 ;  /* 0x0000001ce1e07c36 */ /* 0x000fe20008000000 */
[----:B------:R-:W-:Y:S01]  /*775c0*/  IADD3 R226, R0, 0xc, RZ ;  /* 0x0000000c00e27810 */ /* 0x000fe20007ffe0ff */
[----:B------:R1:W-:Y:S01]  /*775d0*/  @P4 STG.E desc[UR8][R10.64], R249 ;  /* 0x000000f90a004986 */ /* 0x0003e2000c101908 */
[----:B------:R-:W-:Y:S01]  /*775e0*/  ISETP.LT.AND P5, PT, R7, UR6, !P5 ;  /* 0x0000000607007c0c */ /* 0x000fe2000efa1270 */
[----:B------:R-:W-:Y:S01]  /*775f0*/  ULDC UR6, c[0x0][0x228] ;  /* 0x00008a0000067ab9 */ /* 0x000fe20000000800 */
[----:B------:R-:W-:Y:S01]  /*77600*/  ISETP.GE.AND P4, PT, R226, UR4, PT ;  /* 0x00000004e2007c0c */ /* 0x000fe2000bf86270 */
[----:B------:R-:W-:Y:S01]  /*77610*/  ULDC UR4, c[0x0][0x228] ;  /* 0x00008a0000047ab9 */ /* 0x000fe20000000800 */
[----:B------:R-:W4:Y:S01]  /*77620*/  LDL.LU R245, [R1+0x218] ;  /* 0x0002180001f57983 */ /* 0x000f220000300800 */
[----:B-1----:R-:W-:-:S03]  /*77630*/  IMAD.WIDE R8, R225, 0x4, R4 ;  /* 0x00000004e1087825 */ /* 0x002fc600078e0204 */
[----:B------:R-:W4:Y:S01]  /*77640*/  LDL.LU R244, [R1+0x18] ;  /* 0x0000180001f47983 */ /* 0x000f220000300800 */
[----:B------:R-:W-:-:S03]  /*77650*/  IMAD.WIDE R10, R224, 0x4, R2 ;  /* 0x00000004e00a7825 */ /* 0x000fc600078e0202 */
[----:B------:R1:W-:Y:S01]  /*77660*/  @P2 STG.E desc[UR8][R8.64], R248 ;  /* 0x000000f808002986 */ /* 0x0003e2000c101908 */
[----:B------:R-:W-:Y:S01]  /*77670*/  ISETP.LT.AND P2, PT, R6, UR4, !P1 ;  /* 0x0000000406007c0c */ /* 0x000fe2000cf41270 */
[----:B------:R-:W-:Y:S01]  /*77680*/  ULDC UR4, c[0x0][0x22c] ;  /* 0x00008b0000047ab9 */ /* 0x000fe20000000800 */
[----:B------:R-:W-:Y:S01]  /*77690*/  ISETP.LT.AND P1, PT, R7, UR6, !P1 ;  /* 0x0000000607007c0c */ /* 0x000fe2000cf21270 */
[----:B------:R-:W4:Y:S01]  /*776a0*/  LDL.LU R251, [R1+0x41c] ;  /* 0x00041c0001fb7983 */ /* 0x000f220000300800 */
[----:B------:R-:W-:-:S03]  /*776b0*/  ULDC UR6, c[0x0][0x228] ;  /* 0x00008a0000067ab9 */ /* 0x000fc60000000800 */
[----:B------:R-:W4:Y:S01]  /*776c0*/  LDL.LU R250, [R1+0x61c] ;  /* 0x00061c0001fa7983 */ /* 0x000f220000300800 */
[----:B-1----:R-:W-:-:S03]  /*776d0*/  IMAD.WIDE R8, R224, 0x4, R4 ;  /* 0x00000004e0087825 */ /* 0x002fc600078e0204 */
[----:B------:R-:W4:Y:S04]  /*776e0*/  LDL.LU R249, [R1+0x21c] ;  /* 0x00021c0001f97983 */ /* 0x000f280000300800 */
[----:B------:R-:W4:Y:S04]  /*776f0*/  LDL.LU R248, [R1+0x1c] ;  /* 0x00001c0001f87983 */ /* 0x000f280000300800 */
[----:B--2---:R1:W-:Y:S01]  /*77700*/  @P3 STG.E desc[UR8][R10.64], R227 ;  /* 0x000000e30a003986 */ /* 0x0043e2000c101908 */
[----:B------:R-:W-:Y:S01]  /*77710*/  ISETP.LT.AND P3, PT, R6, UR10, !P6 ;  /* 0x0000000a06007c0c */ /* 0x000fe2000f761270 */
[----:B------:R-:W-:Y:S01]  /*77720*/  ULDC UR10, c[0x0][0x228] ;  /* 0x00008a00000a7ab9 */ /* 0x000fe20000000800 */
[----:B-1----:R-:W-:Y:S01]  /*77730*/  IADD3 R10, R224, UR28, RZ ;  /* 0x0000001ce00a7c10 */ /* 0x002fe2000fffe0ff */
[----:B------:R-:W-:-:S04]  /*77740*/  VIADD R11, R0, 0xd ;  /* 0x0000000d000b7836 */ /* 0x000fc80000000000 */
[C---:B------:R-:W-:Y:S01]  /*77750*/  VIADD R226, R10.reuse, UR28 ;  /* 0x0000001c0ae27c36 */ /* 0x040fe20008000000 */
[----:B---3--:R1:W-:Y:S01]  /*77760*/  @P5 STG.E desc[UR8][R8.64], R239 ;  /* 0x000000ef08005986 */ /* 0x0083e2000c101908 */
[----:B------:R-:W-:Y:S01]  /*77770*/  IMAD.WIDE R224, R10, 0x4, R2 ;  /* 0x000000040ae07825 */ /* 0x000fe200078e0202 */
[----:B------:R-:W-:Y:S01]  /*77780*/  ISETP.GE.AND P5, PT, R11, UR4, PT ;  /* 0x000000040b007c0c */ /* 0x000fe2000bfa6270 */
[----:B------:R-:W-:-:S03]  /*77790*/  ULDC UR4, c[0x0][0x22c] ;  /* 0x00008b0000047ab9 */ /* 0x000fc60000000800 */
[----:B----4-:R-:W-:Y:S01]  /*777a0*/  @P2 STG.E desc[UR8][R224.64], R238 ;  /* 0x000000eee0002986 */ /* 0x010fe2000c101908 */
[----:B-1----:R-:W-:-:S04]  /*777b0*/  IMAD.WIDE R8, R10, 0x4, R4 ;  /* 0x000000040a087825 */ /* 0x002fc800078e0204 */
[----:B------:R-:W-:Y:S01]  /*777c0*/  IMAD.WIDE R10, R226, 0x4, R2 ;  /* 0x00000004e20a7825 */ /* 0x000fe200078e0202 */
[----:B------:R-:W-:Y:S04]  /*777d0*/  @P1 STG.E desc[UR8][R8.64], R243 ;  /* 0x000000f308001986 */ /* 0x000fe8000c101908 */
[----:B------:R1:W-:Y:S04]  /*777e0*/  @P3 STG.E desc[UR8][R10.64], R247 ;  /* 0x000000f70a003986 */ /* 0x0003e8000c101908 */
[----:B-1----:R-:W2:Y:S01]  /*777f0*/  LDL.LU R247, [R1+0x418] ;  /* 0x0004180001f77983 */ /* 0x002ea20000300800 */
[----:B------:R-:W-:-:S04]  /*77800*/  IADD3 R227, R0, 0xe, RZ ;  /* 0x0000000e00e37810 */ /* 0x000fc80007ffe0ff */
[----:B------:R-:W-:Y:S01]  /*77810*/  ISETP.GE.AND P2, PT, R227, UR4, PT ;  /* 0x00000004e3007c0c */ /* 0x000fe2000bf46270 */
[----:B------:R-:W-:Y:S01]  /*77820*/  ULDC UR4, c[0x0][0x228] ;  /* 0x00008a0000047ab9 */ /* 0x000fe20000000800 */
[----:B------:R-:W-:Y:S01]  /*77830*/  VIADD R8, R0, 0xf ;  /* 0x0000000f00087836 */ /* 0x000fe20000000000 */
[C---:B------:R-:W-:Y:S01]  /*77840*/  ISETP.LT.AND P6, PT, R7.reuse, UR4, !P6 ;  /* 0x0000000407007c0c */ /* 0x040fe2000f7c1270 */
[----:B------:R-:W-:Y:S01]  /*77850*/  ULDC UR4, c[0x0][0x228] ;  /* 0x00008a0000047ab9 */ /* 0x000fe20000000800 */
[C---:B------:R-:W-:Y:S01]  /*77860*/  IADD3 R224, R226.reuse, UR28, RZ ;  /* 0x0000001ce2e07c10 */ /* 0x040fe2000fffe0ff */
[----:B------:R-:W-:Y:S01]  /*77870*/  IMAD.WIDE R10, R226, 0x4, R4 ;  /* 0x00000004e20a7825 */ /* 0x000fe200078e0204 */
[----:B------:R-:W-:Y:S01]  /*77880*/  ISETP.LT.AND P1, PT, R6, UR4, !P0 ;  /* 0x0000000406007c0c */ /* 0x000fe2000c721270 */
[----:B------:R-:W-:Y:S01]  /*77890*/  ULDC UR4, c[0x0][0x22c] ;  /* 0x00008b0000047ab9 */ /* 0x000fe20000000800 */
[----:B------:R-:W-:Y:S01]  /*778a0*/  ISETP.LT.AND P0, PT, R7, UR6, !P0 ;  /* 0x0000000607007c0c */ /* 0x000fe2000c701270 */
[----:B------:R-:W-:Y:S01]  /*778b0*/  VIADD R225, R0, 0x10 ;  /* 0x0000001000e17836 */ /* 0x000fe20000000000 */
[----:B------:R-:W-:Y:S01]  /*778c0*/  ISETP.GE.AND P3, PT, R8, UR4, PT ;  /* 0x0000000408007c0c */ /* 0x000fe2000bf66270 */
[----:B------:R-:W-:Y:S01]  /*778d0*/  IMAD.WIDE R8, R224, 0x4, R2 ;  /* 0x00000004e0087825 */ /* 0x000fe200078e0202 */
[----:B------:R-:W-:Y:S01]  /*778e0*/  ULDC UR4, c[0x0][0x22c] ;  /* 0x00008b0000047ab9 */ /* 0x000fe20000000800 */
[----:B------:R-:W3:Y:S01]  /*778f0*/  LDL.LU R227, [R1+0x620] ;  /* 0x0006200001e37983 */ /* 0x000ee20000300800 */
[----:B------:R-:W-:-:S03]  /*77900*/  ULDC UR6, c[0x0][0x228] ;  /* 0x00008a0000067ab9 */ /* 0x000fc60000000800 */
[----:B------:R1:W-:Y:S01]  /*77910*/  @P6 STG.E desc[UR8][R10.64], R242 ;  /* 0x000000f20a006986 */ /* 0x0003e2000c101908 */
[----:B------:R-:W-:Y:S01]  /*77920*/  ISETP.GE.AND P6, PT, R225, UR4, PT ;  /* 0x00000004e1007c0c */ /* 0x000fe2000bfc6270 */
[----:B------:R-:W-:Y:S02]  /*77930*/  ULDC UR4, c[0x0][0x228] ;  /* 0x00008a0000047ab9 */ /* 0x000fe40000000800 */
[----:B------:R4:W-:Y:S01]  /*77940*/  @P1 STG.E desc[UR8][R8.64], R241 ;  /* 0x000000f108001986 */ /* 0x0009e2000c101908 */
[----:B------:R-:W-:Y:S01]  /*77950*/  ISETP.LT.AND P1, PT, R6, UR4, !P4 ;  /* 0x0000000406007c0c */ /* 0x000fe2000e721270 */
[----:B------:R-:W-:Y:S01]  /*77960*/  ULDC UR4, c[0x0][0x228] ;  /* 0x00008a0000047ab9 */ /* 0x000fe20000000800 */
[C---:B------:R-:W-:Y:S01]  /*77970*/  ISETP.LT.AND P4, PT, R7.reuse, UR6, !P4 ;  /* 0x0000000607007c0c */ /* 0x040fe2000e781270 */
[----:B------:R-:W3:Y:S01]  /*77980*/  LDL.LU R239, [R1+0x420] ;  /* 0x0004200001ef7983 */ /* 0x000ee20000300800 */
[----:B------:R-:W-:Y:S01]  /*77990*/  ULDC UR6, c[0x0][0x228] ;  /* 0x00008a0000067ab9 */ /* 0x000fe20000000800 */
[C-C-:B-1----:R-:W-:Y:S01]  /*779a0*/  IMAD.WIDE R10, R224.reuse, 0x4, R4.reuse ;  /* 0x00000004e00a7825 */ /* 0x142fe200078e0204 */
[----:B------:R-:W-:Y:S01]  /*779b0*/  IADD3 R224, R224, UR28, RZ ;  /* 0x0000001ce0e07c10 */ /* 0x000fe2000fffe0ff */
[----:B------:R-:W3:Y:S04]  /*779c0*/  LDL.LU R238, [R1+0x220] ;  /* 0x0002200001ee7983 */ /* 0x000ee80000300800 */
[----:B------:R1:W-:Y:S01]  /*779d0*/  @P0 STG.E desc[UR8][R10.64], R240 ;  /* 0x000000f00a000986 */ /* 0x0003e2000c101908 */
[----:B------:R-:W-:Y:S01]  /*779e0*/  ISETP.LT.AND P0, PT, R6, UR4, !P5 ;  /* 0x0000000406007c0c */ /* 0x000fe2000ef01270 */
[----:B----4-:R-:W-:Y:S01]  /*779f0*/  IMAD.WIDE R8, R224, 0x4, R4 ;  /* 0x00000004e0087825 */ /* 0x010fe200078e0204 */
[----:B------:R-:W-:Y:S01]  /*77a00*/  ISETP.LT.AND P5, PT, R7, UR6, !P5 ;  /* 0x0000000607007c0c */ /* 0x000fe2000efa1270 */
[----:B------:R-:W-:Y:S01]  /*77a10*/  ULDC UR4, c[0x0][0x22c] ;  /* 0x00008b0000047ab9 */ /* 0x000fe20000000800 */
[----:B------:R-:W4:Y:S01]  /*77a20*/  LDL.LU R243, [R1+0x20] ;  /* 0x0000200001f37983 */ /* 0x000f220000300800 */
[C---:B------:R-:W-:Y:S01]  /*77a30*/  VIADD R225, R0.reuse, 0x11 ;  /* 0x0000001100e17836 */ /* 0x040fe20000000000 */
[----:B------:R-:W-:Y:S01]  /*77a40*/  ULDC UR6, c[0x0][0x228] ;  /* 0x00008a0000067ab9 */ /* 0x000fe20000000800 */
[----:B------:R-:W-:Y:S01]  /*77a50*/  VIADD R226, R0, 0x12 ;  /* 0x0000001200e27836 */ /* 0x000fe20000000000 */
[----:B------:R-:W4:Y:S01]  /*77a60*/  LDL.LU R242, [R1+0x624] ;  /* 0x0006240001f27983 */ /* 0x000f220000300800 */
[C---:B-1----:R-:W-:Y:S01]  /*77a70*/  IMAD.WIDE R10, R224.reuse, 0x4, R2 ;  /* 0x00000004e00a7825 */ /* 0x042fe200078e0202 */
[----:B------:R-:W-:-:S02]  /*77a80*/  IADD3 R224, R224, UR28, RZ ;  /* 0x0000001ce0e07c10 */ /* 0x000fc4000fffe0ff */
[----:B------:R-:W4:Y:S04]  /*77a90*/  LDL.LU R241, [R1+0x424] ;  /* 0x0004240001f17983 */ /* 0x000f280000300800 */
[----:B------:R-:W4:Y:S04]  /*77aa0*/  LDL.LU R240, [R1+0x224] ;  /* 0x0002240001f07983 */ /* 0x000f280000300800 */
[----:B--2---:R1:W-:Y:S01]  /*77ab0*/  @P1 STG.E desc[UR8][R10.64], R247 ;  /* 0x000000f70a001986 */ /* 0x0043e2000c101908 */
[----:B------:R-:W-:Y:S01]  /*77ac0*/  ISETP.GE.AND P1, PT, R225, UR4, PT ;  /* 0x00000004e1007c0c */ /* 0x000fe2000bf26270 */
[----:B------:R-:W-:-:S02]  /*77ad0*/  ULDC UR4, c[0x0][0x228] ;  /* 0x00008a0000047ab9 */ /* 0x000fc40000000800 */
[----:B------:R2:W-:Y:S01]  /*77ae0*/  @P4 STG.E desc[UR8][R8.64], R246 ;  /* 0x000000f608004986 */ /* 0x0005e2000c101908 */
[----:B------:R-:W-:Y:S01]  /*77af0*/  ISETP.LT.AND P4, PT, R6, UR4, !P2 ;  /* 0x0000000406007c0c */ /* 0x000fe2000d781270 */
[----:B------:R-:W-:Y:S01]  /*77b00*/  ULDC UR4, c[0x0][0x22c] ;  /* 0x00008b0000047ab9 */ /* 0x000fe20000000800 */
[C---:B------:R-:W-:Y:S01]  /*77b10*/  IADD3 R225, R224.reuse, UR28, RZ ;  /* 0x0000001ce0e17c10 */ /* 0x040fe2000fffe0ff */
[C---:B-1----:R-:W-:Y:S01]  /*77b20*/  IMAD.WIDE R10, R224.reuse, 0x4, R4 ;  /* 0x00000004e00a7825 */ /* 0x042fe200078e0204 */
[----:B------:R-:W4:Y:S03]  /*77b30*/  LDL.LU R247, [R1+0x24] ;  /* 0x0000240001f77983 */ /* 0x000f260000300800 */
[----:B--2---:R-:W-:Y:S01]  /*77b40*/  IMAD.WIDE R8, R224, 0x4, R2 ;  /* 0x00000004e0087825 */ /* 0x004fe200078e0202 */
[----:B------:R-:W2:Y:S04]  /*77b50*/  LDL.LU R246, [R1+0x628] ;  /* 0x0006280001f67983 */ /* 0x000ea80000300800 */
[----:B------:R1:W-:Y:S01]  /*77b60*/  @P0 STG.E desc[UR8][R8.64], R245 ;  /* 0x000000f508000986 */ /* 0x0003e2000c101908 */
[----:B------:R-:W-:Y:S01]  /*77b70*/  ISETP.GE.AND P0, PT, R226, UR4, PT ;  /* 0x00000004e2007c0c */ /* 0x000fe2000bf06270 */
[----:B------:R-:W-:-:S02]  /*77b80*/  ULDC UR4, c[0x0][0x228] ;  /* 0x00008a0000047ab9 */ /* 0x000fc40000000800 */
[----:B------:R3:W-:Y:S01]  /*77b90*/  @P5 STG.E desc[UR8][R10.64], R244 ;  /* 0x000000f40a005986 */ /* 0x0007e2000c101908 */
[----:B------:R-:W-:Y:S01]  /*77ba0*/  ISETP.LT.AND P2, PT, R7, UR4, !P2 ;  /* 0x0000000407007c0c */ /* 0x000fe2000d741270 */
[----:B------:R-:W-:Y:S01]  /*77bb0*/  ULDC UR4, c[0x0][0x22c] ;  /* 0x00008b0000047ab9 */ /* 0x000fe20000000800 */
[----:B------:R-:W-:Y:S02]  /*77bc0*/  ISETP.LT.AND P5, PT, R6, UR6, !P3 ;  /* 0x0000000606007c0c */ /* 0x000fe4000dfa1270 */
[C---:B------:R-:W-:Y:S01]  /*77bd0*/  IADD3 R224, R225.reuse, UR28, RZ ;  /* 0x0000001ce1e07c10 */ /* 0x040fe2000fffe0ff */
[--C-:B-1----:R-:W-:Y:S01]  /*77be0*/  IMAD.WIDE R8, R225, 0x4, R2.reuse ;  /* 0x00000004e1087825 */ /* 0x102fe200078e0202 */
[----:B------:R-:W2:Y:S01]  /*77bf0*/  LDL.LU R245, [R1+0x428] ;  /* 0x0004280001f57983 */ /* 0x000ea20000300800 */
[----:B------:R-:W-:Y:S02]  /*77c00*/  ULDC UR6, c[0x0][0x228] ;  /* 0x00008a0000067ab9 */ /* 0x000fe40000000800 */
[----:B---3--:R-:W-:Y:S01]  /*77c10*/  VIADD R10, R0, 0x13 ;  /* 0x00000013000a7836 */ /* 0x008fe20000000000 */
[----:B------:R1:W-:Y:S04]  /*77c20*/  @P4 STG.E desc[UR8][R8.64], R251 ;  /* 0x000000fb08004986 */ /* 0x0003e8000c101908 */
[----:B------:R-:W-:Y:S01]  /*77c30*/  ISETP.GE.AND P4, PT, R10, UR4, PT ;  /* 0x000000040a007c0c */ /* 0x000fe2000bf86270 */
[----:B------:R-:W-:Y:S01]  /*77c40*/  IMAD.WIDE R10, R224, 0x4, R2 ;  /* 0x00000004e00a7825 */ /* 0x000fe200078e0202 */
[----:B------:R-:W-:-:S03]  /*77c50*/  ULDC UR4, c[0x0][0x228] ;  /* 0x00008a0000047ab9 */ /* 0x000fc60000000800 */
[----:B-1----:R-:W-:-:S05]  /*77c60*/  IMAD.WIDE R8, R225, 0x4, R4 ;  /* 0x00000004e1087825 */ /* 0x002fca00078e0204 */
[----:B------:R-:W-:Y:S04]  /*77c70*/  @P2 STG.E desc[UR8][R8.64], R250 ;  /* 0x000000fa08002986 */ /* 0x000fe8000c101908 */
[----:B------:R1:W-:Y:S04]  /*77c80*/  @P5 STG.E desc[UR8][R10.64], R249 ;  /* 0x000000f90a005986 */ /* 0x0003e8000c101908 */
[----:B-1----:R-:W3:Y:S01]  /*77c90*/  LDL.LU R249, [R1+0x228] ;  /* 0x0002280001f97983 */ /* 0x002ee20000300800 */
[----:B------:R-:W-:Y:S01]  /*77ca0*/  VIADD R225, R0, 0x14 ;  /* 0x0000001400e17836 */ /* 0x000fe20000000000 */
[----:B------:R-:W-:Y:S01]  /*77cb0*/  ISETP.LT.AND P3, PT, R7, UR4, !P3 ;  /* 0x0000000407007c0c */ /* 0x000fe2000df61270 */
[----:B------:R-:W-:Y:S01]  /*77cc0*/  ULDC UR4, c[0x0][0x22c] ;  /* 0x00008b0000047ab9 */ /* 0x000fe20000000800 */
[----:B------:R-:W-:Y:S01]  /*77cd0*/  IMAD.WIDE R8, R224, 0x4, R4 ;  /* 0x00000004e0087825 */ /* 0x000fe200078e0204 */
[----:B------:R-:W3:Y:S01]  /*77ce0*/  LDL.LU R244, [R1+0x28] ;  /* 0x0000280001f47983 */ /* 0x000ee20000300800 */
[----:B------:R-:W-:Y:S01]  /*77cf0*/  ISETP.GE.AND P2, PT, R225, UR4, PT ;  /* 0x00000004e1007c0c */ /* 0x000fe2000bf46270 */
[----:B------:R-:W-:-:S02]  /*77d00*/  ULDC UR4, c[0x0][0x228] ;  /* 0x00008a0000047ab9 */ /* 0x000fc40000000800 */
[----:B------:R-:W-:Y:S01]  /*77d10*/  ISETP.LT.AND P5, PT, R6, UR4, !P6 ;  /* 0x0000000406007c0c */ /* 0x000fe2000f7a1270 */
[----:B------:R-:W-:Y:S01]  /*77d20*/  ULDC UR4, c[0x0][0x228] ;  /* 0x00008a0000047ab9 */ /* 0x000fe20000000800 */
[----:B------:R-:W-:Y:S01]  /*77d30*/  IADD3 R225, R224, UR28, RZ ;  /* 0x0000001ce0e17c10 */ /* 0x000fe2000fffe0ff */
[----:B------:R-:W-:Y:S01]  /*77d40*/  VIADD R226, R0, 0x15 ;  /* 0x0000001500e27836 */ /* 0x000fe20000000000 */
[----:B------:R-:W-:Y:S01]  /*77d50*/  ISETP.LT.AND P6, PT, R7, UR4, !P6 ;  /* 0x0000000407007c0c */ /* 0x000fe2000f7c1270 */
[----:B------:R-:W-:Y:S01]  /*77d60*/  ULDC UR4, c[0x0][0x228] ;  /* 0x00008a0000047ab9 */ /* 0x000fe20000000800 */
[----:B------:R1:W-:Y:S01]  /*77d70*/  @P3 STG.E desc[UR8][R8.64], R248 ;  /* 0x000000f808003986 */ /* 0x0003e2000c101908 */
[C---:B------:R-:W-:Y:S01]  /*77d80*/  IMAD.WIDE R10, R225.reuse, 0x4, R2 ;  /* 0x00000004e10a7825 */ /* 0x040fe200078e0202 */
[----:B------:R-:W-:Y:S01]  /*77d90*/  ISETP.LT.AND P3, PT, R6, UR4, !P1 ;  /* 0x0000000406007c0c */ /* 0x000fe2000cf61270 */
[----:B------:R-:W-:Y:S01]  /*77da0*/  ULDC UR4, c[0x0][0x22c] ;  /* 0x00008b0000047ab9 */ /* 0x000fe20000000800 */
[C---:B------:R-:W-:Y:S01]  /*77db0*/  IADD3 R224, R225.reuse, UR28, RZ ;  /* 0x0000001ce1e07c10 */ /* 0x040fe2000fffe0ff */
[----:B------:R-:W3:Y:S04]  /*77dc0*/  LDL.LU R251, [R1+0x62c] ;  /* 0x00062c0001fb7983 */ /* 0x000ee80000300800 */
[----:B------:R1:W-:Y:S01]  /*77dd0*/  @P5 STG.E desc[UR8][R10.64], R227 ;  /* 0x000000e30a005986 */ /* 0x0003e2000c101908 */
[----:B------:R-:W-:Y:S01]  /*77de0*/  ISETP.GE.AND P5, PT, R226, UR4, PT ;  /* 0x00000004e2007c0c */ /* 0x000fe2000bfa6270 */
[----:B------:R-:W-:Y:S01]  /*77df0*/  ULDC UR4, c[0x0][0x228] ;  /* 0x00008a0000047ab9 */ /* 0x000fe20000000800 */
[----:B-1----:R-:W-:Y:S01]  /*77e00*/  IMAD.WIDE R8, R225, 0x4, R4 ;  /* 0x00000004e1087825 */ /* 0x002fe200078e0204 */
[C---:B------:R-:W-:Y:S01]  /*77e10*/  ISETP.LT.AND P1, PT, R7.reuse, UR4, !P1 ;  /* 0x0000000407007c0c */ /* 0x040fe2000cf21270 */
[----:B------:R-:W-:Y:S01]  /*77e20*/  ULDC UR4, c[0x0][0x228] ;  /* 0x00008a0000047ab9 */ /* 0x000fe20000000800 */
[----:B------:R-:W3:Y:S04]  /*77e30*/  LDL.LU R250, [R1+0x42c] ;  /* 0x00042c0001fa7983 */ /* 0x000ee80000300800 */
[----:B------:R1:W-:Y:S01]  /*77e40*/  @P6 STG.E desc[UR8][R8.64], R239 ;  /* 0x000000ef08006986 */ /* 0x0003e2000c101908 */
[----:B------:R-:W-:Y:S01]  /*77e50*/  ISETP.LT.AND P6, PT, R6, UR4, !P0 ;  /* 0x0000000406007c0c */ /* 0x000fe2000c7c1270 */
[C-C-:B------:R-:W-:Y:S01]  /*77e60*/  IMAD.WIDE R10, R224.reuse, 0x4, R2.reuse ;  /* 0x00000004e00a7825 */ /* 0x140fe200078e0202 */
[----:B------:R-:W-:Y:S01]  /*77e70*/  IADD3 R225, R224, UR28, RZ ;  /* 0x0000001ce0e17c10 */ /* 0x000fe2000fffe0ff */
[----:B------:R-:W-:Y:S01]  /*77e80*/  ULDC UR4, c[0x0][0x22c] ;  /* 0x00008b0000047ab9 */ /* 0x000fe20000000800 */
[----:B------:R-:W-:Y:S01]  /*77e90*/  ISETP.LT.AND P0, PT, R7, UR6, !P0 ;  /* 0x0000000607007c0c */ /* 0x000fe2000c701270 */
[----:B------:R-:W-:Y:S01]  /*77ea0*/  VIADD R226, R0, 0x16 ;  /* 0x0000001600e27836 */ /* 0x000fe20000000000 */
[----:B------:R4:W-:Y:S01]  /*77eb0*/  @P3 STG.E desc[UR8][R10.64], R238 ;  /* 0x000000ee0a003986 */ /* 0x0009e2000c101908 */
[----:B------:R-:W-:Y:S01]  /*77ec0*/  ISETP.LT.AND P3, PT, R6, UR10, !P4 ;  /* 0x0000000a06007c0c */ /* 0x000fe2000e761270 */
[----:B------:R-:W-:Y:S01]  /*77ed0*/  ULDC UR6, c[0x0][0x228] ;  /* 0x00008a0000067ab9 */ /* 0x000fe20000000800 */
[----:B------:R-:W-:Y:S01]  /*77ee0*/  ULDC UR10, c[0x0][0x228] ;  /* 0x00008a00000a7ab9 */ /* 0x000fe20000000800 */
[----:B------:R-:W3:Y:S01]  /*77ef0*/  LDL.LU R248, [R1+0x2c] ;  /* 0x00002c0001f87983 */ /* 0x000ee20000300800 */
[----:B-1----:R-:W-:-:S04]  /*77f00*/  IMAD.WIDE R8, R225, 0x4, R2 ;  /* 0x00000004e1087825 */ /* 0x002fc800078e0202 */
[----:B----4-:R-:W-:-:S04]  /*77f10*/  IMAD.WIDE R10, R224, 0x4, R4 ;  /* 0x00000004e00a7825 */ /* 0x010fc800078e0204 */
[----:B------:R-:W-:Y:S01]  /*77f20*/  VIADD R224, R225, UR28 ;  /* 0x0000001ce1e07c36 */ /* 0x000fe20008000000 */
[----:B------:R1:W-:Y:S01]  /*77f30*/  @P1 STG.E desc[UR8][R10.64], R243 ;  /* 0x000000f30a001986 */ /* 0x0003e2000c101908 */
[----:B------:R-:W-:Y:S01]  /*77f40*/  ISETP.GE.AND P1, PT, R226, UR4, PT ;  /* 0x00000004e2007c0c */ /* 0x000fe2000bf26270 */
[----:B------:R-:W-:Y:S01]  /*77f50*/  ULDC UR4, c[0x0][0x22c] ;  /* 0x00008b0000047ab9 */ /* 0x000fe20000000800 */
[----:B------:R-:W-:Y:S01]  /*77f60*/  IADD3 R226, R0, 0x17, RZ ;  /* 0x0000001700e27810 */ /* 0x000fe20007ffe0ff */
[----:B------:R4:W-:Y:S01]  /*77f70*/  @P6 STG.E desc[UR8][R8.64], R242 ;  /* 0x000000f208006986 */ /* 0x0009e2000c101908 */
[----:B------:R-:W-:Y:S01]  /*77f80*/  ISETP.LT.AND P4, PT, R7, UR6, !P4 ;  /* 0x0000000607007c0c */ /* 0x000fe2000e781270 */
[----:B------:R-:W-:Y:S01]  /*77f90*/  ULDC UR6, c[0x0][0x228] ;  /* 0x00008a0000067ab9 */ /* 0x000fe20000000800 */
[----:B------:R-:W-:Y:S01]  /*77fa0*/  ISETP.GE.AND P6, PT, R226, UR4, PT ;  /* 0x00000004e2007c0c */ /* 0x000fe2000bfc6270 */
[----:B------:R-:W-:Y:S01]  /*77fb0*/  ULDC UR4, c[0x0][0x228] ;  /* 0x00008a0000047ab9 */ /* 0x000fe20000000800 */
[----:B-1----:R-:W-:-:S04]  /*77fc0*/  IMAD.WIDE R10, R224, 0x4, R2 ;  /* 0x00000004e00a7825 */ /* 0x002fc800078e0202 */
[----:B----4-:R-:W-:-:S05]  /*77fd0*/  IMAD.WIDE R8, R225, 0x4, R4 ;  /* 0x00000004e1087825 */ /* 0x010fca00078e0204 */
[----:B------:R1:W-:Y:S01]  /*77fe0*/  @P0 STG.E desc[UR8][R8.64], R241 ;  /* 0x000000f108000986 */ /* 0x0003e2000c101908 */
[C---:B------:R-:W-:Y:S01]  /*77ff0*/  ISETP.LT.AND P0, PT, R6.reuse, UR4, !P2 ;  /* 0x0000000406007c0c */ /* 0x040fe2000d701270 */
[----:B------:R-:W-:Y:S01]  /*78000*/  ULDC UR4, c[0x0][0x22c] ;  /* 0x00008b0000047ab9 */ /* 0x000fe20000000800 */
[----:B------:R-:W-:Y:S01]  /*78010*/  ISETP.LT.AND P2, PT, R7, UR6, !P2 ;  /* 0x0000000607007c0c */ /* 0x000fe2000d741270 */
[----:B------:R4:W-:Y:S01]  /*78020*/  @P3 STG.E desc[UR8][R10.64], R240 ;  /* 0x000000f00a003986 */ /* 0x0009e2000c101908 */
[----:B------:R-:W-:Y:S01]  /*78030*/  ISETP.LT.AND P3, PT, R6, UR10, !P5 ;  /* 0x0000000a06007c0c */ /* 0x000fe2000ef61270 */
[----:B------:R-:W-:Y:S01]  /*78040*/  ULDC UR6, c[0x0][0x228] ;  /* 0x00008a0000067ab9 */ /* 0x000fe20000000800 */
[----:B------:R-:W-:Y:S01]  /*78050*/  IADD3 R227, R0, 0x19, RZ ;  /* 0x0000001900e37810 */ /* 0x000fe20007ffe0ff */
[----:B------:R-:W-:Y:S01]  /*78060*/  ULDC UR10, c[0x0][0x228] ;  /* 0x00008a00000a7ab9 */ /* 0x000fe20000000800 */
[C---:B-1----:R-:W-:Y:S01]  /*78070*/  IMAD.WIDE R8, R224.reuse, 0x4, R4 ;  /* 0x00000004e0087825 */ /* 0x042fe200078e0204 */
[----:B----4-:R-:W-:-:S03]  /*78080*/  IADD3 R10, R224, UR28, RZ ;  /* 0x0000001ce00a7c10 */ /* 0x010fc6000fffe0ff */
[----:B------:R-:W-:Y:S02]  /*78090*/  VIADD R11, R0, 0x18 ;  /* 0x00000018000b7836 */ /* 0x000fe40000000000 */
[C---:B------:R-:W-:Y:S02]  /*780a0*/  VIADD R226, R10.reuse, UR28 ;  /* 0x0000001c0ae27c36 */ /* 0x040fe40008000000 */
[C---:B------:R-:W-:Y:S01]  /*780b0*/  IMAD.WIDE R224, R10.reuse, 0x4, R2 ;  /* 0x000000040ae07825 */ /* 0x040fe200078e0202 */
[----:B------:R1:W-:Y:S01]  /*780c0*/  @P4 STG.E desc[UR8][R8.64], R247 ;  /* 0x000000f708004986 */ /* 0x0003e2000c101908 */
[----:B------:R-:W-:Y:S01]  /*780d0*/  ISETP.GE.AND P4, PT, R11, UR4, PT ;  /* 0x000000040b007c0c */ /* 0x000fe2000bf86270 */
[----:B------:R-:W-:Y:S02]  /*780e0*/  ULDC UR4, c[0x0][0x22c] ;  /* 0x00008b0000047ab9 */ /* 0x000fe40000000800 */
[----:B--2---:R2:W-:Y:S01]  /*780f0*/  @P0 STG.E desc[UR8][R224.64], R246 ;  /* 0x000000f6e0000986 */ /* 0x0045e2000c101908 */
[----:B-1----:R-:W-:-:S04]  /*78100*/  IMAD.WIDE R8, R10, 0x4, R4 ;  /* 0x000000040a087825 */ /* 0x002fc800078e0204 */
[C---:B------:R-:W-:Y:S01]  /*78110*/  IMAD.WIDE R10, R226.reuse, 0x4, R2 ;  /* 0x00000004e20a7825 */ /* 0x040fe200078e0202 */
[----:B------:R-:W-:Y:S01]  /*78120*/  @P2 STG.E desc[UR8][R8.64], R245 ;  /* 0x000000f508002986 */ /* 0x000fe2000c101908 */
[C---:B--2---:R-:W-:Y:S02]  /*78130*/  IADD3 R224, R226.reuse, UR28, RZ ;  /* 0x0000001ce2e07c10 */ /* 0x044fe4000fffe0ff */
[----:B------:R-:W-:Y:S01]  /*78140*/  ISETP.GE.AND P0, PT, R227, UR4, PT ;  /* 0x00000004e3007c0c */ /* 0x000fe2000bf06270 */
[----:B------:R-:W-:Y:S01]  /*78150*/  ULDC UR4, c[0x0][0x228] ;  /* 0x00008a0000047ab9 */ /* 0x000fe20000000800 */
[----:B---3--:R1:W-:Y:S04]  /*78160*/  @P3 STG.E desc[UR8][R10.64], R249 ;  /* 0x000000f90a003986 */ /* 0x0083e8000c101908 */
[----:B-1----:R-:W2:Y:S01]  /*78170*/  LDL.LU R249, [R1+0x22c] ;  /* 0x00022c0001f97983 */ /* 0x002ea20000300800 */
[----:B------:R-:W-:-:S03]  /*78180*/  IMAD.WIDE R10, R226, 0x4, R4 ;  /* 0x00000004e20a7825 */ /* 0x000fc600078e0204 */
[----:B------:R-:W3:Y:S04]  /*78190*/  LDL.LU R226, [R1+0x630] ;  /* 0x0006300001e27983 */ /* 0x000ee80000300800 */
[----:B------:R-:W4:Y:S04]  /*781a0*/  LDL.LU R227, [R1+0x430] ;  /* 0x0004300001e37983 */ /* 0x000f280000300800 */
[----:B------:R-:W4:Y:S04]  /*781b0*/  LDL.LU R239, [R1+0x230] ;  /* 0x0002300001ef7983 */ /* 0x000f280000300800 */
[----:B------:R-:W4:Y:S04]  /*781c0*/  LDL.LU R238, [R1+0x30] ;  /* 0x0000300001ee7983 */ /* 0x000f280000300800 */
[----:B------:R-:W4:Y:S04]  /*781d0*/  LDL.LU R243, [R1+0x634] ;  /* 0x0006340001f37983 */ /* 0x000f280000300800 */
[----:B------:R-:W4:Y:S01]  /*781e0*/  LDL.LU R242, [R1+0x434] ;  /* 0x0004340001f27983 */ /* 0x000f220000300800 */
[----:B------:R-:W-:Y:S01]  /*781f0*/  ISETP.LT.AND P5, PT, R7, UR4, !P5 ;  /* 0x0000000407007c0c */ /* 0x000fe2000efa1270 */
[----:B------:R-:W-:-:S02]  /*78200*/  ULDC UR4, c[0x0][0x228] ;  /* 0x00008a0000047ab9 */ /* 0x000fc40000000800 */
[----:B------:R-:W4:Y:S01]  /*78210*/  LDL.LU R241, [R1+0x234] ;  /* 0x0002340001f17983 */ /* 0x000f220000300800 */
[----:B------:R-:W-:Y:S01]  /*78220*/  ISETP.LT.AND P2, PT, R6, UR4, !P1 ;  /* 0x0000000406007c0c */ /* 0x000fe2000cf41270 */
[C---:B------:R-:W-:Y:S01]  /*78230*/  VIADD R8, R0.reuse, 0x1a ;  /* 0x0000001a00087836 */ /* 0x040fe20000000000 */
[----:B------:R-:W-:Y:S01]  /*78240*/  ULDC UR4, c[0x0][0x22c] ;  /* 0x00008b0000047ab9 */ /* 0x000fe20000000800 */
[----:B------:R-:W4:Y:S01]  /*78250*/  LDL.LU R240, [R1+0x34] ;  /* 0x0000340001f07983 */ /* 0x000f220000300800 */
[----:B------:R-:W-:Y:S01]  /*78260*/  VIADD R225, R0, 0x1b ;  /* 0x0000001b00e17836 */ /* 0x000fe20000000000 */
[----:B------:R-:W-:Y:S01]  /*78270*/  ISETP.LT.AND P1, PT, R7, UR6, !P1 ;  /* 0x0000000607007c0c */ /* 0x000fe2000cf21270 */
[----:B------:R-:W-:Y:S01]  /*78280*/  ULDC UR6, c[0x0][0x228] ;  /* 0x00008a0000067ab9 */ /* 0x000fe20000000800 */
[----:B------:R-:W-:Y:S01]  /*78290*/  ISETP.GE.AND P3, PT, R8, UR4, PT ;  /* 0x0000000408007c0c */ /* 0x000fe2000bf66270 */
[----:B------:R-:W-:Y:S01]  /*782a0*/  IMAD.WIDE R8, R224, 0x4, R2 ;  /* 0x00000004e0087825 */ /* 0x000fe200078e0202 */
[----:B------:R-:W4:Y:S01]  /*782b0*/  LDL.LU R247, [R1+0x638] ;  /* 0x0006380001f77983 */ /* 0x000f220000300800 */
[----:B------:R-:W-:-:S03]  /*782c0*/  ULDC UR4, c[0x0][0x22c] ;  /* 0x00008b0000047ab9 */ /* 0x000fc60000000800 */
[----:B------:R1:W-:Y:S01]  /*782d0*/  @P5 STG.E desc[UR8][R10.64], R244 ;  /* 0x000000f40a005986 */ /* 0x0003e2000c101908 */
[----:B------:R-:W-:Y:S01]  /*782e0*/  ISETP.GE.AND P5, PT, R225, UR4, PT ;  /* 0x00000004e1007c0c */ /* 0x000fe2000bfa6270 */
[----:B------:R-:W-:Y:S02]  /*782f0*/  ULDC UR4, c[0x0][0x228] ;  /* 0x00008a0000047ab9 */ /* 0x000fe40000000800 */
[----:B------:R1:W-:Y:S01]  /*78300*/  @P2 STG.E desc[UR8][R8.64], R251 ;  /* 0x000000fb08002986 */ /* 0x0003e2000c101908 */
[----:B------:R-:W-:Y:S01]  /*78310*/  ISETP.LT.AND P2, PT, R6, UR4, !P6 ;  /* 0x0000000406007c0c */ /* 0x000fe2000f741270 */
[----:B------:R-:W-:Y:S01]  /*78320*/  ULDC UR4, c[0x0][0x228] ;  /* 0x00008a0000047ab9 */ /* 0x000fe20000000800 */
[----:B------:R-:W-:Y:S01]  /*78330*/  ISETP.LT.AND P6, PT, R7, UR6, !P6 ;  /* 0x0000000607007c0c */ /* 0x000fe2000f7c1270 */
[----:B------:R-:W4:Y:S01]  /*78340*/  LDL.LU R246, [R1+0x438] ;  /* 0x0004380001f67983 */ /* 0x000f220000300800 */
[----:B-1----:R-:W-:-:S03]  /*78350*/  IMAD.WIDE R10, R224, 0x4, R4 ;  /* 0x00000004e00a7825 */ /* 0x002fc600078e0204 */
[----:B------:R-:W4:Y:S01]  /*78360*/  LDL.LU R245, [R1+0x238] ;  /* 0x0002380001f57983 */ /* 0x000f220000300800 */
[----:B------:R-:W-:Y:S01]  /*78370*/  IADD3 R224, R224, UR28, RZ ;  /* 0x0000001ce0e07c10 */ /* 0x000fe2000fffe0ff */
[----:B------:R-:W-:Y:S02]  /*78380*/  ULDC UR6, c[0x0][0x228] ;  /* 0x00008a0000067ab9 */ /* 0x000fe40000000800 */
[----:B------:R1:W-:Y:S01]  /*78390*/  @P1 STG.E desc[UR8][R10.64], R250 ;  /* 0x000000fa0a001986 */ /* 0x0003e2000c101908 */
[----:B------:R-:W-:Y:S01]  /*783a0*/  ISETP.LT.AND P1, PT, R6, UR4, !P4 ;  /* 0x0000000406007c0c */ /* 0x000fe2000e721270 */
[----:B------:R-:W-:Y:S02]  /*783b0*/  IMAD.WIDE R8, R224, 0x4, R4 ;  /* 0x00000004e0087825 */ /* 0x000fe400078e0204 */
[----:B------:R-:W4:Y:S02]  /*783c0*/  LDL.LU R244, [R1+0x38] ;  /* 0x0000380001f47983 */ /* 0x000f240000300800 */
[----:B------:R-:W-:Y:S01]  /*783d0*/  VIADD R225, R0, 0x1c ;  /* 0x0000001c00e17836 */ /* 0x000fe20000000000 */
[----:B------:R-:W-:Y:S01]  /*783e0*/  ISETP.LT.AND P4, PT, R7, UR6, !P4 ;  /* 0x0000000607007c0c */ /* 0x000fe2000e781270 */
[----:B------:R-:W4:Y:S01]  /*783f0*/  LDL.LU R251, [R1+0x63c] ;  /* 0x00063c0001fb7983 */ /* 0x000f220000300800 */
[----:B------:R-:W-:Y:S01]  /*78400*/  ULDC UR4, c[0x0][0x22c] ;  /* 0x00008b0000047ab9 */ /* 0x000fe20000000800 */
[----:B------:R-:W-:Y:S01]  /*78410*/  ULDC UR6, c[0x0][0x228] ;  /* 0x00008a0000067ab9 */ /* 0x000fe20000000800 */
[C---:B-1----:R-:W-:Y:S01]  /*78420*/  IMAD.WIDE R10, R224.reuse, 0x4, R2 ;  /* 0x00000004e00a7825 */ /* 0x042fe200078e0202 */
[----:B------:R-:W-:Y:S01]  /*78430*/  IADD3 R224, R224, UR28, RZ ;  /* 0x0000001ce0e07c10 */ /* 0x000fe2000fffe0ff */
[----:B------:R-:W4:Y:S04]  /*78440*/  LDL.LU R250, [R1+0x43c] ;  /* 0x00043c0001fa7983 */ /* 0x000f280000300800 */
[----:B--2---:R1:W-:Y:S01]  /*78450*/  @P2 STG.E desc[UR8][R10.64], R249 ;  /* 0x000000f90a002986 */ /* 0x0043e2000c101908 */
[----:B------:R-:W-:Y:S01]  /*78460*/  ISETP.GE.AND P2, PT, R225, UR4, PT ;  /* 0x00000004e1007c0c */ /* 0x000fe2000bf46270 */
[----:B------:R-:W-:-:S02]  /*78470*/  ULDC UR4, c[0x0][0x228] ;  /* 0x00008a0000047ab9 */ /* 0x000fc40000000800 */
[----:B------:R2:W-:Y:S01]  /*78480*/  @P6 STG.E desc[UR8][R8.64], R248 ;  /* 0x000000f808006986 */ /* 0x0005e2000c101908 */
[----:B------:R-:W-:Y:S01]  /*78490*/  VIADD R225, R0, 0x1d ;  /* 0x0000001d00e17836 */ /* 0x000fe20000000000 */
[----:B------:R-:W-:Y:S01]  /*784a0*/  ISETP.LT.AND P6, PT, R6, UR4, !P0 ;  /* 0x0000000406007c0c */ /* 0x000fe2000c7c1270 */
[----:B------:R-:W-:Y:S01]  /*784b0*/  ULDC UR4, c[0x0][0x22c] ;  /* 0x00008b0000047ab9 */ /* 0x000fe20000000800 */
[----:B-1----:R-:W4:Y:S01]  /*784c0*/  LDL.LU R249, [R1+0x23c] ;  /* 0x00023c0001f97983 */ /* 0x002f220000300800 */
[----:B--2---:R-:W-:-:S03]  /*784d0*/  IMAD.WIDE R8, R224, 0x4, R2 ;  /* 0x00000004e0087825 */ /* 0x004fc600078e0202 */
[----:B------:R-:W2:Y:S01]  /*784e0*/  LDL.LU R248, [R1+0x3c] ;  /* 0x00003c0001f87983 */ /* 0x000ea20000300800 */
[----:B------:R-:W-:-:S03]  /*784f0*/  IMAD.WIDE R10, R224, 0x4, R4 ;  /* 0x00000004e00a7825 */ /* 0x000fc600078e0204 */
[----:B---3--:R1:W-:Y:S01]  /*78500*/  @P1 STG.E desc[UR8][R8.64], R226 ;  /* 0x000000e208001986 */ /* 0x0083e2000c101908 */
[----:B------:R-:W-:Y:S01]  /*78510*/  ISETP.GE.AND P1, PT, R225, UR4, PT ;  /* 0x00000004e1007c0c */ /* 0x000fe2000bf26270 */
[----:B------:R-:W-:Y:S02]  /*78520*/  ULDC UR4, c[0x0][0x228] ;  /* 0x00008a0000047ab9 */ /* 0x000fe40000000800 */
[----:B----4-:R3:W-:Y:S01]  /*78530*/  @P4 STG.E desc[UR8][R10.64], R227 ;  /* 0x000000e30a004986 */ /* 0x0107e2000c101908 */
[----:B------:R-:W-:Y:S01]  /*78540*/  ISETP.LT.AND P0, PT, R7, UR4, !P0 ;  /* 0x0000000407007c0c */ /* 0x000fe2000c701270 */
[----:B------:R-:W-:Y:S01]  /*78550*/  ULDC UR4, c[0x0][0x22c] ;  /* 0x00008b0000047ab9 */ /* 0x000fe20000000800 */
[----:B------:R-:W-:Y:S02]  /*78560*/  ISETP.LT.AND P4, PT, R6, UR6, !P3 ;  /* 0x0000000606007c0c */ /* 0x000fe4000df81270 */
[----:B-1----:R-:W-:Y:S01]  /*78570*/  IADD3 R8, R224, UR28, RZ ;  /* 0x0000001ce0087c10 */ /* 0x002fe2000fffe0ff */
[----:B------:R-:W-:Y:S01]  /*78580*/  VIADD R9, R0, 0x1e ;  /* 0x0000001e00097836 */ /* 0x000fe20000000000 */
[----:B------:R-:W-:-:S03]  /*78590*/  ULDC UR6, c[0x0][0x228] ;  /* 0x00008a0000067ab9 */ /* 0x000fc60000000800 */
[C---:B---3--:R-:W-:Y:S01]  /*785a0*/  IMAD.WIDE R10, R8.reuse, 0x4, R2 ;  /* 0x00000004080a7825 */ /* 0x048fe200078e0202 */
[----:B------:R-:W-:-:S04]  /*785b0*/  IADD3 R224, R8, UR28, RZ ;  /* 0x0000001c08e07c10 */ /* 0x000fc8000fffe0ff */
[----:B------:R1:W-:Y:S01]  /*785c0*/  @P6 STG.E desc[UR8][R10.64], R239 ;  /* 0x000000ef0a006986 */ /* 0x0003e2000c101908 */
[----:B------:R-:W-:Y:S01]  /*785d0*/  ISETP.GE.AND P6, PT, R9, UR4, PT ;  /* 0x0000000409007c0c */ /* 0x000fe2000bfc6270 */
[----:B------:R-:W-:Y:S01]  /*785e0*/  IMAD.WIDE R8, R8, 0x4, R4 ;  /* 0x0000000408087825 */ /* 0x000fe200078e0204 */
[----:B------:R-:W-:-:S04]  /*785f0*/  ULDC UR4, c[0x0][0x228] ;  /* 0x00008a0000047ab9 */ /* 0x000fc80000000800 */
[----:B------:R-:W-:Y:S01]  /*78600*/  @P0 STG.E desc[UR8][R8.64], R238 ;  /* 0x000000ee08000986 */ /* 0x000fe2000c101908 */
[----:B-1----:R-:W-:-:S05]  /*78610*/  IMAD.WIDE R10, R224, 0x4, R2 ;  /* 0x00000004e00a7825 */ /* 0x002fca00078e0202 */
[----:B------:R1:W-:Y:S04]  /*78620*/  @P4 STG.E desc[UR8][R10.64], R243 ;  /* 0x000000f30a004986 */ /* 0x0003e8000c101908 */
[----:B-1----:R-:W3:Y:S01]  /*78630*/  LDL.LU R243, [R1+0x640] ;  /* 0x0006400001f37983 */ /* 0x002ee20000300800 */
[----:B------:R-:W-:Y:S01]  /*78640*/  VIADD R225, R0, 0x1f ;  /* 0x0000001f00e17836 */ /* 0x000fe20000000000 */
[----:B------:R-:W-:Y:S01]  /*78650*/  ISETP.LT.AND P3, PT, R7, UR4, !P3 ;  /* 0x0000000407007c0c */ /* 0x000fe2000df61270 */
[----:B------:R-:W-:-:S03]  /*78660*/  ULDC UR4, c[0x0][0x22c] ;  /* 0x00008b0000047ab9 */ /* 0x000fc60000000800 */
[----:B------:R-:W-:Y:S01]  /*78670*/  ISETP.GE.AND P0, PT, R225, UR4, PT ;  /* 0x00000004e1007c0c */ /* 0x000fe2000bf06270 */
[----:B------:R-:W-:Y:S02]  /*78680*/  ULDC UR4, c[0x0][0x228] ;  /* 0x00008a0000047ab9 */ /* 0x000fe40000000800 */
[----:B------:R-:W-:Y:S01]  /*78690*/  ISETP.LT.AND P4, PT, R6, UR4, !P5 ;  /* 0x0000000406007c0c */ /* 0x000fe2000ef81270 */
[----:B------:R-:W-:Y:S01]  /*786a0*/  ULDC UR4, c[0x0][0x228] ;  /* 0x00008a0000047ab9 */ /* 0x000fe20000000800 */
[C---:B------:R-:W-:Y:S01]  /*786b0*/  IADD3 R225, R224.reuse, UR28, RZ ;  /* 0x0000001ce0e17c10 */ /* 0x040fe2000fffe0ff */
[----:B------:R-:W-:Y:S01]  /*786c0*/  IMAD.WIDE R8, R224, 0x4, R4 ;  /* 0x00000004e0087825 */ /* 0x000fe200078e0204 */
[----:B------:R-:W-:Y:S01]  /*786d0*/  ISETP.LT.AND P5, PT, R7, UR4, !P5 ;  /* 0x0000000407007c0c */ /* 0x000fe2000efa1270 */
[----:B------:R-:W-:Y:S02]  /*786e0*/  ULDC UR4, c[0x0][0x228] ;  /* 0x00008a0000047ab9 */ /* 0x000fe40000000800 */
[----:B------:R-:W-:Y:S01]  /*786f0*/  IMAD.WIDE R10, R225, 0x4, R2 ;  /* 0x00000004e10a7825 */ /* 0x000fe200078e0202 */
[----:B------:R1:W-:Y:S01]  /*78700*/  @P3 STG.E desc[UR8][R8.64], R242 ;  /* 0x000000f208003986 */ /* 0x0003e2000c101908 */
[----:B------:R-:W-:Y:S01]  /*78710*/  ISETP.LT.AND P3, PT, R6, UR4, !P2 ;  /* 0x0000000406007c0c */ /* 0x000fe2000d761270 */
[----:B------:R-:W-:Y:S01]  /*78720*/  ULDC UR4, c[0x0][0x22c] ;  /* 0x00008b0000047ab9 */ /* 0x000fe20000000800 */
[----:B------:R-:W-:-:S02]  /*78730*/  VIADD R226, R0, 0x20 ;  /* 0x0000002000e27836 */ /* 0x000fc40000000000 */
[----:B------:R4:W-:Y:S01]  /*78740*/  @P4 STG.E desc[UR8][R10.64], R241 ;  /* 0x000000f10a004986 */ /* 0x0009e2000c101908 */
[C---:B------:R-:W-:Y:S02]  /*78750*/  IADD3 R224, R225.reuse, UR28, RZ ;  /* 0x0000001ce1e07c10 */ /* 0x040fe4000fffe0ff */
[----:B------:R-:W-:Y:S01]  /*78760*/  ISETP.GE.AND P4, PT, R226, UR4, PT ;  /* 0x00000004e2007c0c */ /* 0x000fe2000bf86270 */
[----:B------:R-:W-:Y:S01]  /*78770*/  ULDC UR4, c[0x0][0x228] ;  /* 0x00008a0000047ab9 */ /* 0x000fe20000000800 */
[----:B-1----:R-:W-:Y:S01]  /*78780*/  IMAD.WIDE R8, R225, 0x4, R4 ;  /* 0x00000004e1087825 */ /* 0x002fe200078e0204 */
[----:B------:R-:W-:Y:S01]  /*78790*/  ISETP.LT.AND P2, PT, R7, UR4, !P2 ;  /* 0x0000000407007c0c */ /* 0x000fe2000d741270 */
[----:B------:R-:W-:-:S03]  /*787a0*/  ULDC UR4, c[0x0][0x228] ;  /* 0x00008a0000047ab9 */ /* 0x000fc60000000800 */
[----:B------:R1:W-:Y:S01]  /*787b0*/  @P5 STG.E desc[UR8][R8.64], R240 ;  /* 0x000000f008005986 */ /* 0x0003e2000c101908 */
[--C-:B----4-:R-:W-:Y:S01]  /*787c0*/  IMAD.WIDE R10, R224, 0x4, R2.reuse ;  /* 0x00000004e00a7825 */ /* 0x110fe200078e0202 */
[----:B------:R-:W-:Y:S01]  /*787d0*/  ISETP.LT.AND P5, PT, R6, UR4, !P1 ;  /* 0x0000000406007c0c */ /* 0x000fe2000cfa1270 */
[----:B------:R-:W-:Y:S01]  /*787e0*/  ULDC UR4, c[0x0][0x22c] ;  /* 0x00008b0000047ab9 */ /* 0x000fe20000000800 */
[----:B------:R-:W-:Y:S02]  /*787f0*/  IADD3 R225, R224, UR28, RZ ;  /* 0x0000001ce0e17c10 */ /* 0x000fe4000fffe0ff */
[----:B------:R4:W-:Y:S01]  /*78800*/  @P3 STG.E desc[UR8][R10.64], R247 ;  /* 0x000000f70a003986 */ /* 0x0009e2000c101908 */
[----:B------:R-:W-:Y:S01]  /*78810*/  ISETP.LT.AND P1, PT, R7, UR6, !P1 ;  /* 0x0000000607007c0c */ /* 0x000fe2000cf21270 */
[----:B------:R-:W-:Y:S01]  /*78820*/  VIADD R226, R0, 0x21 ;  /* 0x0000002100e27836 */ /* 0x000fe20000000000 */
[----:B------:R-:W-:Y:S01]  /*78830*/  ISETP.LT.AND P3, PT, R6, UR10, !P6 ;  /* 0x0000000a06007c0c */ /* 0x000fe2000f761270 */
[----:B------:R-:W-:Y:S01]  /*78840*/  ULDC UR6, c[0x0][0x228] ;  /* 0x00008a0000067ab9 */ /* 0x000fe20000000800 */
[----:B------:R-:W-:Y:S01]  /*78850*/  IADD3 R227, R0, 0x24, RZ ;  /* 0x0000002400e37810 */ /* 0x000fe20007ffe0ff */
[----:B-1----:R-:W-:-:S04]  /*78860*/  IMAD.WIDE R8, R225, 0x4, R2 ;  /* 0x00000004e1087825 */ /* 0x002fc800078e0202 */
[----:B----4-:R-:W-:Y:S01]  /*78870*/  IMAD.WIDE R10, R224, 0x4, R4 ;  /* 0x00000004e00a7825 */ /* 0x010fe200078e0204 */
[----:B------:R-:W-:-:S04]  /*78880*/  ULDC UR10, c[0x0][0x228] ;  /* 0x00008a00000a7ab9 */ /* 0x000fc80000000800 */
[----:B------:R1:W-:Y:S01]  /*78890*/  @P2 STG.E desc[UR8][R10.64], R246 ;  /* 0x000000f60a002986 */ /* 0x0003e2000c101908 */
[----:B------:R-:W-:Y:S01]  /*788a0*/  ISETP.GE.AND P2, PT, R226, UR4, PT ;  /* 0x00000004e2007c0c */ /* 0x000fe2000bf46270 */
[----:B------:R-:W-:Y:S01]  /*788b0*/  VIADD R224, R225, UR28 ;  /* 0x0000001ce1e07c36 */ /* 0x000fe20008000000 */
[----:B------:R-:W-:Y:S01]  /*788c0*/  IADD3 R226, R0, 0x22, RZ ;  /* 0x0000002200e27810 */ /* 0x000fe20007ffe0ff */
[----:B------:R4:W-:Y:S01]  /*788d0*/  @P5 STG.E desc[UR8][R8.64], R245 ;  /* 0x000000f508005986 */ /* 0x0009e2000c101908 */
[----:B------:R-:W-:Y:S01]  /*788e0*/  ULDC UR4, c[0x0][0x22c] ;  /* 0x00008b0000047ab9 */ /* 0x000fe20000000800 */
[----:B------:R-:W-:Y:S01]  /*788f0*/  ISETP.LT.AND P6, PT, R7, UR6, !P6 ;  /* 0x0000000607007c0c */ /* 0x000fe2000f7c1270 */
[----:B------:R-:W-:Y:S01]  /*78900*/  ULDC UR6, c[0x0][0x228] ;  /* 0x00008a0000067ab9 */ /* 0x000fe20000000800 */
[----:B------:R-:W-:Y:S01]  /*78910*/  ISETP.GE.AND P5, PT, R226, UR4, PT ;  /* 0x00000004e2007c0c */ /* 0x000fe2000bfa6270 */
[----:B------:R-:W-:Y:S01]  /*78920*/  ULDC UR4, c[0x0][0x228] ;  /* 0x00008a0000047ab9 */ /* 0x000fe20000000800 */
[----:B-1----:R-:W-:-:S04]  /*78930*/  IMAD.WIDE R10, R224, 0x4, R2 ;  /* 0x00000004e00a7825 */ /* 0x002fc800078e0202 */
[----:B----4-:R-:W-:-:S05]  /*78940*/  IMAD.WIDE R8, R225, 0x4, R4 ;  /* 0x00000004e1087825 */ /* 0x010fca00078e0204 */
[----:B------:R1:W-:Y:S01]  /*78950*/  @P1 STG.E desc[UR8][R8.64], R244 ;  /* 0x000000f408001986 */ /* 0x0003e2000c101908 */
[----:B------:R-:W-:Y:S01]  /*78960*/  ISETP.LT.AND P1, PT, R6, UR4, !P0 ;  /* 0x0000000406007c0c */ /* 0x000fe2000c721270 */
[----:B------:R-:W-:Y:S02]  /*78970*/  ULDC UR4, c[0x0][0x22c] ;  /* 0x00008b0000047ab9 */ /* 0x000fe40000000800 */
[----:B------:R4:W-:Y:S01]  /*78980*/  @P3 STG.E desc[UR8][R10.64], R251 ;  /* 0x000000fb0a003986 */ /* 0x0009e2000c101908 */
[C---:B-1----:R-:W-:Y:S01]  /*78990*/  IMAD.WIDE R8, R224.reuse, 0x4, R4 ;  /* 0x00000004e0087825 */ /* 0x042fe200078e0204 */
[----:B----4-:R-:W-:-:S03]  /*789a0*/  IADD3 R10, R224, UR28, RZ ;  /* 0x0000001ce00a7c10 */ /* 0x010fc6000fffe0ff */
[----:B------:R-:W-:Y:S01]  /*789b0*/  VIADD R11, R0, 0x23 ;  /* 0x00000023000b7836 */ /* 0x000fe20000000000 */
[----:B------:R1:W-:Y:S01]  /*789c0*/  @P6 STG.E desc[UR8][R8.64], R250 ;  /* 0x000000fa08006986 */ /* 0x0003e2000c101908 */
[----:B------:R-:W-:-:S03]  /*789d0*/  IMAD.WIDE R224, R10, 0x4, R2 ;  /* 0x000000040ae07825 */ /* 0x000fc600078e0202 */
[----:B------:R-:W-:Y:S01]  /*789e0*/  ISETP.GE.AND P6, PT, R11, UR4, PT ;  /* 0x000000040b007c0c */ /* 0x000fe2000bfc6270 */
[----:B------:R-:W-:Y:S01]  /*789f0*/  ULDC UR4, c[0x0][0x22c] ;  /* 0x00008b0000047ab9 */ /* 0x000fe20000000800 */
[----:B------:R-:W-:Y:S02]  /*78a00*/  ISETP.LT.AND P0, PT, R7, UR6, !P0 ;  /* 0x0000000607007c0c */ /* 0x000fe4000c701270 */
[----:B------:R-:W-:Y:S01]  /*78a10*/  ISETP.LT.AND P3, PT, R6, UR10, !P4 ;  /* 0x0000000a06007c0c */ /* 0x000fe2000e761270 */
[C---:B------:R-:W-:Y:S01]  /*78a20*/  VIADD R226, R10.reuse, UR28 ;  /* 0x0000001c0ae27c36 */ /* 0x040fe20008000000 */
[----:B------:R-:W-:Y:S01]  /*78a30*/  ULDC UR6, c[0x0][0x228] ;  /* 0x00008a0000067ab9 */ /* 0x000fe20000000800 */
[----:B------:R-:W-:Y:S01]  /*78a40*/  ULDC UR10, c[0x0][0x228] ;  /* 0x00008a00000a7ab9 */ /* 0x000fe20000000800 */
[----:B-1----:R-:W-:-:S04]  /*78a50*/  IMAD.WIDE R8, R10, 0x4, R4 ;  /* 0x000000040a087825 */ /* 0x002fc800078e0204 */
[----:B------:R-:W-:Y:S01]  /*78a60*/  IMAD.WIDE R10, R226, 0x4, R2 ;  /* 0x00000004e20a7825 */ /* 0x000fe200078e0202 */
[----:B------:R1:W-:Y:S01]  /*78a70*/  @P1 STG.E desc[UR8][R224.64], R249 ;  /* 0x000000f9e0001986 */ /* 0x0003e2000c101908 */
[----:B------:R-:W-:Y:S01]  /*78a80*/  ISETP.GE.AND P1, PT, R227, UR4, PT ;  /* 0x00000004e3007c0c */ /* 0x000fe2000bf26270 */
[----:B------:R-:W-:Y:S02]  /*78a90*/  ULDC UR4, c[0x0][0x228] ;  /* 0x00008a0000047ab9 */ /* 0x000fe40000000800 */
        /* <DEDUP_REMOVED lines=12> */
[----:B--2---:R2:W-:Y:S04]  /*78b60*/  @P0 STG.E desc[UR8][R8.64], R248 ;  /* 0x000000f808000986 */ /* 0x0045e8000c101908 */
[----:B-1----:R-:W4:Y:S04]  /*78b70*/  LDL.LU R249, [R1+0x4c] ;  /* 0x00004c0001f97983 */ /* 0x002f280000300800 */
[----:B---3--:R1:W-:Y:S04]  /*78b80*/  @P3 STG.E desc[UR8][R10.64], R243 ;  /* 0x000000f30a003986 */ /* 0x0083e8000c101908 */
[----:B--2---:R-:W2:Y:S04]  /*78b90*/  LDL.LU R248, [R1+0x24c] ;  /* 0x00024c0001f87983 */ /* 0x004ea80000300800 */
[----:B-1----:R-:W3:Y:S01]  /*78ba0*/  LDL.LU R243, [R1+0x644] ;  /* 0x0006440001f37983 */ /* 0x002ee20000300800 */
[----:B------:R-:W-:Y:S01]  /*78bb0*/  ISETP.LT.AND P4, PT, R7, UR4, !P4 ;  /* 0x0000000407007c0c */ /* 0x000fe2000e781270 */
[----:B------:R-:W-:-:S02]  /*78bc0*/  ULDC UR4, c[0x0][0x228] ;  /* 0x00008a0000047ab9 */ /* 0x000fc40000000800 */
[----:B------:R-:W-:Y:S01]  /*78bd0*/  ISETP.LT.AND P0, PT, R6, UR4, !P2 ;  /* 0x0000000406007c0c */ /* 0x000fe2000d701270 */
[----:B------:R-:W-:Y:S01]  /*78be0*/  VIADD R8, R0, 0x25 ;  /* 0x0000002500087836 */ /* 0x000fe20000000000 */
[C---:B------:R-:W-:Y:S01]  /*78bf0*/  IADD3 R224, R226.reuse, UR28, RZ ;  /* 0x0000001ce2e07c10 */ /* 0x040fe2000fffe0ff */
[----:B------:R-:W-:Y:S01]  /*78c00*/  ULDC UR4, c[0x0][0x22c] ;  /* 0x00008b0000047ab9 */ /* 0x000fe20000000800 */
[----:B------:R-:W-:Y:S01]  /*78c10*/  IMAD.WIDE R10, R226, 0x4, R4 ;  /* 0x00000004e20a7825 */ /* 0x000fe200078e0204 */
[----:B------:R-:W-:Y:S01]  /*78c20*/  ISETP.LT.AND P2, PT, R7, UR6, !P2 ;  /* 0x0000000607007c0c */ /* 0x000fe2000d741270 */
[----:B------:R-:W-:Y:S01]  /*78c30*/  ULDC UR6, c[0x0][0x228] ;  /* 0x00008a0000067ab9 */ /* 0x000fe20000000800 */
[----:B------:R-:W-:Y:S01]  /*78c40*/  ISETP.GE.AND P3, PT, R8, UR4, PT ;  /* 0x0000000408007c0c */ /* 0x000fe2000bf66270 */
[----:B------:R-:W-:Y:S01]  /*78c50*/  VIADD R225, R0, 0x26 ;  /* 0x0000002600e17836 */ /* 0x000fe20000000000 */
[----:B------:R-:W-:Y:S01]  /*78c60*/  ULDC UR4, c[0x0][0x22c] ;  /* 0x00008b0000047ab9 */ /* 0x000fe20000000800 */
[----:B------:R-:W-:-:S04]  /*78c70*/  IMAD.WIDE R8, R224, 0x4, R2 ;  /* 0x00000004e0087825 */ /* 0x000fc800078e0202 */
[----:B------:R-:W-:Y:S01]  /*78c80*/  VIADD R226, R0, 0x28 ;  /* 0x0000002800e27836 */ /* 0x000fe20000000000 */
[----:B----4-:R1:W-:Y:S01]  /*78c90*/  @P4 STG.E desc[UR8][R10.64], R227 ;  /* 0x000000e30a004986 */ /* 0x0103e2000c101908 */
[----:B------:R-:W-:Y:S01]  /*78ca0*/  ISETP.GE.AND P4, PT, R225, UR4, PT ;  /* 0x00000004e1007c0c */ /* 0x000fe2000bf86270 */
[----:B------:R-:W-:Y:S02]  /*78cb0*/  ULDC UR4, c[0x0][0x228] ;  /* 0x00008a0000047ab9 */ /* 0x000fe40000000800 */
[----:B------:R4:W-:Y:S01]  /*78cc0*/  @P0 STG.E desc[UR8][R8.64], R239 ;  /* 0x000000ef08000986 */ /* 0x0009e2000c101908 */
[----:B------:R-:W-:Y:S01]  /*78cd0*/  ISETP.LT.AND P0, PT, R6, UR4, !P5 ;  /* 0x0000000406007c0c */ /* 0x000fe2000ef01270 */
[----:B------:R-:W-:Y:S01]  /*78ce0*/  ULDC UR4, c[0x0][0x228] ;  /* 0x00008a0000047ab9 */ /* 0x000fe20000000800 */
[C---:B------:R-:W-:Y:S01]  /*78cf0*/  ISETP.LT.AND P5, PT, R7.reuse, UR6, !P5 ;  /* 0x0000000607007c0c */ /* 0x040fe2000efa1270 */
[----:B------:R-:W-:Y:S01]  /*78d00*/  ULDC UR6, c[0x0][0x228] ;  /* 0x00008a0000067ab9 */ /* 0x000fe20000000800 */
[C-C-:B-1----:R-:W-:Y:S01]  /*78d10*/  IMAD.WIDE R10, R224.reuse, 0x4, R4.reuse ;  /* 0x00000004e00a7825 */ /* 0x142fe200078e0204 */
[----:B------:R-:W-:Y:S01]  /*78d20*/  IADD3 R224, R224, UR28, RZ ;  /* 0x0000001ce0e07c10 */ /* 0x000fe2000fffe0ff */
[----:B------:R-:W2:Y:S04]  /*78d30*/  LDL.LU R227, [R1+0x650] ;  /* 0x0006500001e37983 */ /* 0x000ea80000300800 */
[----:B------:R1:W-:Y:S01]  /*78d40*/  @P2 STG.E desc[UR8][R10.64], R238 ;  /* 0x000000ee0a002986 */ /* 0x0003e2000c101908 */
[----:B------:R-:W-:Y:S01]  /*78d50*/  ISETP.LT.AND P2, PT, R6, UR4, !P6 ;  /* 0x0000000406007c0c */ /* 0x000fe2000f741270 */
[----:B----4-:R-:W-:Y:S01]  /*78d60*/  IMAD.WIDE R8, R224, 0x4, R4 ;  /* 0x00000004e0087825 */ /* 0x010fe200078e0204 */
[----:B------:R-:W-:Y:S01]  /*78d70*/  ISETP.LT.AND P6, PT, R7, UR6, !P6 ;  /* 0x0000000607007c0c */ /* 0x000fe2000f7c1270 */
[----:B------:R-:W-:Y:S01]  /*78d80*/  ULDC UR4, c[0x0][0x22c] ;  /* 0x00008b0000047ab9 */ /* 0x000fe20000000800 */
[----:B------:R-:W-:Y:S01]  /*78d90*/  ULDC UR6, c[0x0][0x228] ;  /* 0x00008a0000067ab9 */ /* 0x000fe20000000800 */
[----:B------:R-:W-:Y:S01]  /*78da0*/  VIADD R225, R0, 0x27 ;  /* 0x0000002700e17836 */ /* 0x000fe20000000000 */
[----:B------:R-:W4:Y:S01]  /*78db0*/  LDL.LU R239, [R1+0x450] ;  /* 0x0004500001ef7983 */ /* 0x000f220000300800 */
[C---:B-1----:R-:W-:Y:S01]  /*78dc0*/  IMAD.WIDE R10, R224.reuse, 0x4, R2 ;  /* 0x00000004e00a7825 */ /* 0x042fe200078e0202 */
[----:B------:R-:W-:-:S02]  /*78dd0*/  IADD3 R224, R224, UR28, RZ ;  /* 0x0000001ce0e07c10 */ /* 0x000fc4000fffe0ff */
[----:B------:R-:W4:Y:S04]  /*78de0*/  LDL.LU R238, [R1+0x50] ;  /* 0x0000500001ee7983 */ /* 0x000f280000300800 */
[----:B---3--:R1:W-:Y:S01]  /*78df0*/  @P0 STG.E desc[UR8][R10.64], R243 ;  /* 0x000000f30a000986 */ /* 0x0083e2000c101908 */
[----:B------:R-:W-:Y:S01]  /*78e00*/  ISETP.GE.AND P0, PT, R225, UR4, PT ;  /* 0x00000004e1007c0c */ /* 0x000fe2000bf06270 */
[----:B------:R-:W-:Y:S02]  /*78e10*/  ULDC UR4, c[0x0][0x228] ;  /* 0x00008a0000047ab9 */ /* 0x000fe40000000800 */
[----:B------:R3:W-:Y:S01]  /*78e20*/  @P5 STG.E desc[UR8][R8.64], R242 ;  /* 0x000000f208005986 */ /* 0x0007e2000c101908 */
[----:B------:R-:W-:Y:S01]  /*78e30*/  ISETP.LT.AND P5, PT, R6, UR4, !P1 ;  /* 0x0000000406007c0c */ /* 0x000fe2000cfa1270 */
[----:B------:R-:W-:Y:S01]  /*78e40*/  ULDC UR4, c[0x0][0x22c] ;  /* 0x00008b0000047ab9 */ /* 0x000fe20000000800 */
[C---:B------:R-:W-:Y:S01]  /*78e50*/  IADD3 R225, R224.reuse, UR28, RZ ;  /* 0x0000001ce0e17c10 */ /* 0x040fe2000fffe0ff */
[C---:B-1----:R-:W-:Y:S01]  /*78e60*/  IMAD.WIDE R10, R224.reuse, 0x4, R4 ;  /* 0x00000004e00a7825 */ /* 0x042fe200078e0204 */
[----:B------:R-:W4:Y:S03]  /*78e70*/  LDL.LU R243, [R1+0x250] ;  /* 0x0002500001f37983 */ /* 0x000f260000300800 */
[----:B---3--:R-:W-:Y:S01]  /*78e80*/  IMAD.WIDE R8, R224, 0x4, R2 ;  /* 0x00000004e0087825 */ /* 0x008fe200078e0202 */
[----:B------:R-:W3:Y:S04]  /*78e90*/  LDL.LU R242, [R1+0x654] ;  /* 0x0006540001f27983 */ /* 0x000ee80000300800 */
        /* <DEDUP_REMOVED lines=9> */
[----:B------:R-:W3:Y:S01]  /*78f30*/  LDL.LU R241, [R1+0x454] ;  /* 0x0004540001f17983 */ /* 0x000ee20000300800 */
[----:B------:R-:W-:Y:S02]  /*78f40*/  ULDC UR6, c[0x0][0x228] ;  /* 0x00008a0000067ab9 */ /* 0x000fe40000000800 */
[----:B------:R-:W-:Y:S01]  /*78f50*/  VIADD R10, R0, 0x29 ;  /* 0x00000029000a7836 */ /* 0x000fe20000000000 */
        /* <DEDUP_REMOVED lines=36> */
[C---:B------:R-:W-:Y:S01]  /*791a0*/  IMAD.WIDE R10, R224.reuse, 0x4, R2 ;  /* 0x00000004e00a7825 */ /* 0x040fe200078e0202 */
[----:B------:R-:W-:Y:S01]  /*791b0*/  IADD3 R225, R224, UR28, RZ ;  /* 0x0000001ce0e17c10 */ /* 0x000fe2000fffe0ff */
[----:B------:R-:W-:Y:S01]  /*791c0*/  ULDC UR4, c[0x0][0x22c] ;  /* 0x00008b0000047ab9 */ /* 0x000fe20000000800 */
[C---:B------:R-:W-:Y:S01]  /*791d0*/  ISETP.LT.AND P2, PT, R7.reuse, UR6, !P2 ;  /* 0x0000000607007c0c */ /* 0x040fe2000d741270 */
[----:B------:R-:W-:Y:S01]  /*791e0*/  VIADD R226, R0, 0x2c ;  /* 0x0000002c00e27836 */ /* 0x000fe20000000000 */
[----:B------:R2:W-:Y:S01]  /*791f0*/  @P3 STG.E desc[UR8][R10.64], R249 ;  /* 0x000000f90a003986 */ /* 0x0005e2000c101908 */
[----:B------:R-:W-:Y:S01]  /*79200*/  ISETP.LT.AND P3, PT, R6, UR10, !P5 ;  /* 0x0000000a06007c0c */ /* 0x000fe2000ef61270 */
[----:B------:R-:W-:Y:S01]  /*79210*/  ULDC UR6, c[0x0][0x228] ;  /* 0x00008a0000067ab9 */ /* 0x000fe20000000800 */
[----:B------:R-:W-:Y:S01]  /*79220*/  ULDC UR10, c[0x0][0x228] ;  /* 0x00008a00000a7ab9 */ /* 0x000fe20000000800 */
[----:B------:R-:W3:Y:S01]  /*79230*/  LDL.LU R244, [R1+0x258] ;  /* 0x0002580001f47983 */ /* 0x000ee20000300800 */
[----:B-1----:R-:W-:Y:S01]  /*79240*/  IMAD.WIDE R8, R224, 0x4, R4 ;  /* 0x00000004e0087825 */ /* 0x002fe200078e0204 */
[----:B------:R-:W-:Y:S01]  /*79250*/  ISETP.LT.AND P5, PT, R7, UR6, !P5 ;  /* 0x0000000607007c0c */ /* 0x000fe2000efa1270 */
[----:B------:R-:W-:Y:S01]  /*79260*/  ULDC UR6, c[0x0][0x228] ;  /* 0x00008a0000067ab9 */ /* 0x000fe20000000800 */
[----:B------:R-:W3:Y:S01]  /*79270*/  LDL.LU R251, [R1+0x65c] ;  /* 0x00065c0001fb7983 */ /* 0x000ee20000300800 */
[----:B------:R-:W-:-:S02]  /*79280*/  VIADD R224, R225, UR28 ;  /* 0x0000001ce1e07c36 */ /* 0x000fc40008000000 */
[C---:B--2---:R-:W-:Y:S01]  /*79290*/  IMAD.WIDE R10, R225.reuse, 0x4, R2 ;  /* 0x00000004e10a7825 */ /* 0x044fe200078e0202 */
[----:B------:R1:W-:Y:S01]  /*792a0*/  @P0 STG.E desc[UR8][R8.64], R248 ;  /* 0x000000f808000986 */ /* 0x0003e2000c101908 */
[----:B------:R-:W-:Y:S01]  /*792b0*/  ISETP.GE.AND P0, PT, R226, UR4, PT ;  /* 0x00000004e2007c0c */ /* 0x000fe2000bf06270 */
[----:B------:R-:W-:Y:S01]  /*792c0*/  ULDC UR4, c[0x0][0x22c] ;  /* 0x00008b0000047ab9 */ /* 0x000fe20000000800 */
[----:B------:R-:W-:Y:S01]  /*792d0*/  IADD3 R226, R0, 0x2d, RZ ;  /* 0x0000002d00e27810 */ /* 0x000fe20007ffe0ff */
[----:B------:R-:W2:Y:S04]  /*792e0*/  LDL.LU R250, [R1+0x45c] ;  /* 0x00045c0001fa7983 */ /* 0x000ea80000300800 */
[----:B------:R-:W2:Y:S01]  /*792f0*/  LDL.LU R249, [R1+0x5c] ;  /* 0x00005c0001f97983 */ /* 0x000ea20000300800 */
[----:B-1----:R-:W-:-:S03]  /*79300*/  IMAD.WIDE R8, R225, 0x4, R4 ;  /* 0x00000004e1087825 */ /* 0x002fc600078e0204 */
[----:B------:R-:W2:Y:S04]  /*79310*/  LDL.LU R248, [R1+0x25c] ;  /* 0x00025c0001f87983 */ /* 0x000ea80000300800 */
[----:B------:R1:W-:Y:S01]  /*79320*/  @P4 STG.E desc[UR8][R10.64], R227 ;  /* 0x000000e30a004986 */ /* 0x0003e2000c101908 */
[----:B------:R-:W-:Y:S01]  /*79330*/  ISETP.GE.AND P4, PT, R226, UR4, PT ;  /* 0x00000004e2007c0c */ /* 0x000fe2000bf86270 */
[----:B------:R-:W-:Y:S01]  /*79340*/  ULDC UR4, c[0x0][0x228] ;  /* 0x00008a0000047ab9 */ /* 0x000fe20000000800 */
[----:B-1----:R-:W-:Y:S01]  /*79350*/  IMAD.WIDE R10, R224, 0x4, R2 ;  /* 0x00000004e00a7825 */ /* 0x002fe200078e0202 */
[----:B----4-:R1:W-:Y:S01]  /*79360*/  @P2 STG.E desc[UR8][R8.64], R239 ;  /* 0x000000ef08002986 */ /* 0x0103e2000c101908 */
[C---:B------:R-:W-:Y:S01]  /*79370*/  ISETP.LT.AND P2, PT, R6.reuse, UR4, !P1 ;  /* 0x0000000406007c0c */ /* 0x040fe2000cf41270 */
[----:B------:R-:W-:Y:S01]  /*79380*/  ULDC UR4, c[0x0][0x22c] ;  /* 0x00008b0000047ab9 */ /* 0x000fe20000000800 */
[----:B------:R-:W-:Y:S01]  /*79390*/  ISETP.LT.AND P1, PT, R7, UR6, !P1 ;  /* 0x0000000607007c0c */ /* 0x000fe2000cf21270 */
[----:B------:R-:W-:Y:S01]  /*793a0*/  ULDC UR6, c[0x0][0x228] ;  /* 0x00008a0000067ab9 */ /* 0x000fe20000000800 */
[----:B------:R4:W-:Y:S01]  /*793b0*/  @P3 STG.E desc[UR8][R10.64], R238 ;  /* 0x000000ee0a003986 */ /* 0x0009e2000c101908 */
[----:B------:R-:W-:Y:S01]  /*793c0*/  ISETP.LT.AND P3, PT, R6, UR10, !P6 ;  /* 0x0000000a06007c0c */ /* 0x000fe2000f761270 */
        /* <DEDUP_REMOVED lines=9> */
[----:B---3--:R-:W-:Y:S01]  /*79460*/  @P2 STG.E desc[UR8][R224.64], R242 ;  /* 0x000000f2e0002986 */ /* 0x008fe2000c101908 */
[----:B-1----:R-:W-:-:S04]  /*79470*/  IMAD.WIDE R8, R10, 0x4, R4 ;  /* 0x000000040a087825 */ /* 0x002fc800078e0204 */
[C---:B------:R-:W-:Y:S01]  /*79480*/  IMAD.WIDE R10, R226.reuse, 0x4, R2 ;  /* 0x00000004e20a7825 */ /* 0x040fe200078e0202 */
[----:B------:R-:W-:Y:S04]  /*79490*/  @P1 STG.E desc[UR8][R8.64], R241 ;  /* 0x000000f108001986 */ /* 0x000fe8000c101908 */
[----:B------:R1:W-:Y:S04]  /*794a0*/  @P3 STG.E desc[UR8][R10.64], R245 ;  /* 0x000000f50a003986 */ /* 0x0003e8000c101908 */
[----:B-1----:R-:W3:Y:S01]  /*794b0*/  LDL.LU R245, [R1+0x58] ;  /* 0x0000580001f57983 */ /* 0x002ee20000300800 */
[C---:B------:R-:W-:Y:S01]  /*794c0*/  IADD3 R224, R226.reuse, UR28, RZ ;  /* 0x0000001ce2e07c10 */ /* 0x040fe2000fffe0ff */
[----:B------:R-:W-:-:S02]  /*794d0*/  IMAD.WIDE R10, R226, 0x4, R4 ;  /* 0x00000004e20a7825 */ /* 0x000fc400078e0204 */
[----:B------:R-:W4:Y:S01]  /*794e0*/  LDL.LU R226, [R1+0x460] ;  /* 0x0004600001e27983 */ /* 0x000f220000300800 */
[----:B------:R-:W-:-:S04]  /*794f0*/  IADD3 R227, R0, 0x2f, RZ ;  /* 0x0000002f00e37810 */ /* 0x000fc80007ffe0ff */
[----:B------:R-:W-:Y:S01]  /*79500*/  ISETP.GE.AND P2, PT, R227, UR4, PT ;  /* 0x00000004e3007c0c */ /* 0x000fe2000bf46270 */
[----:B------:R-:W-:Y:S01]  /*79510*/  ULDC UR4, c[0x0][0x228] ;  /* 0x00008a0000047ab9 */ /* 0x000fe20000000800 */
[----:B------:R-:W4:Y:S04]  /*79520*/  LDL.LU R227, [R1+0x660] ;  /* 0x0006600001e37983 */ /* 0x000f280000300800 */
[----:B------:R-:W4:Y:S01]  /*79530*/  LDL.LU R239, [R1+0x260] ;  /* 0x0002600001ef7983 */ /* 0x000f220000300800 */
[C---:B------:R-:W-:Y:S01]  /*79540*/  ISETP.LT.AND P6, PT, R7.reuse, UR4, !P6 ;  /* 0x0000000407007c0c */ /* 0x040fe2000f7c1270 */
[----:B------:R-:W-:Y:S02]  /*79550*/  ULDC UR4, c[0x0][0x228] ;  /* 0x00008a0000047ab9 */ /* 0x000fe40000000800 */
        /* <DEDUP_REMOVED lines=10> */
[----:B------:R-:W-:Y:S01]  /*79600*/  ULDC UR4, c[0x0][0x22c] ;  /* 0x00008b0000047ab9 */ /* 0x000fe20000000800 */
[----:B------:R1:W-:Y:S01]  /*79610*/  @P6 STG.E desc[UR8][R10.64], R240 ;  /* 0x000000f00a006986 */ /* 0x0003e2000c101908 */
[----:B------:R-:W-:Y:S01]  /*79620*/  ISETP.GE.AND P6, PT, R225, UR4, PT ;  /* 0x00000004e1007c0c */ /* 0x000fe2000bfc6270 */
[----:B------:R-:W-:-:S02]  /*79630*/  ULDC UR4, c[0x0][0x228] ;  /* 0x00008a0000047ab9 */ /* 0x000fc40000000800 */
[----:B------:R-:W4:Y:S04]  /*79640*/  LDL.LU R242, [R1+0x664] ;  /* 0x0006640001f27983 */ /* 0x000f280000300800 */
[----:B------:R2:W-:Y:S01]  /*79650*/  @P1 STG.E desc[UR8][R8.64], R247 ;  /* 0x000000f708001986 */ /* 0x0005e2000c101908 */
[----:B------:R-:W-:Y:S01]  /*79660*/  ISETP.LT.AND P1, PT, R6, UR4, !P4 ;  /* 0x0000000406007c0c */ /* 0x000fe2000e721270 */
[----:B------:R-:W-:Y:S02]  /*79670*/  ULDC UR4, c[0x0][0x228] ;  /* 0x00008a0000047ab9 */ /* 0x000fe40000000800 */
[----:B------:R-:W4:Y:S01]  /*79680*/  LDL.LU R241, [R1+0x264] ;  /* 0x0002640001f17983 */ /* 0x000f220000300800 */
[C-C-:B-1----:R-:W-:Y:S01]  /*79690*/  IMAD.WIDE R10, R224.reuse, 0x4, R4.reuse ;  /* 0x00000004e00a7825 */ /* 0x142fe200078e0204 */
[C---:B------:R-:W-:Y:S01]  /*796a0*/  ISETP.LT.AND P4, PT, R7.reuse, UR6, !P4 ;  /* 0x0000000607007c0c */ /* 0x040fe2000e781270 */
[----:B------:R-:W-:Y:S01]  /*796b0*/  ULDC UR6, c[0x0][0x228] ;  /* 0x00008a0000067ab9 */ /* 0x000fe20000000800 */
[----:B------:R-:W-:Y:S01]  /*796c0*/  IADD3 R224, R224, UR28, RZ ;  /* 0x0000001ce0e07c10 */ /* 0x000fe2000fffe0ff */
[----:B------:R-:W4:Y:S04]  /*796d0*/  LDL.LU R240, [R1+0x64] ;  /* 0x0000640001f07983 */ /* 0x000f280000300800 */
[----:B------:R1:W-:Y:S01]  /*796e0*/  @P0 STG.E desc[UR8][R10.64], R246 ;  /* 0x000000f60a000986 */ /* 0x0003e2000c101908 */
[----:B------:R-:W-:Y:S01]  /*796f0*/  ISETP.LT.AND P0, PT, R6, UR4, !P5 ;  /* 0x0000000406007c0c */ /* 0x000fe2000ef01270 */
[C---:B--2---:R-:W-:Y:S01]  /*79700*/  IMAD.WIDE R8, R224.reuse, 0x4, R4 ;  /* 0x00000004e0087825 */ /* 0x044fe200078e0204 */
[----:B------:R-:W-:Y:S01]  /*79710*/  ULDC UR4, c[0x0][0x22c] ;  /* 0x00008b0000047ab9 */ /* 0x000fe20000000800 */
[----:B------:R-:W2:Y:S02]  /*79720*/  LDL.LU R247, [R1+0x468] ;  /* 0x0004680001f77983 */ /* 0x000ea40000300800 */
[C-C-:B-1----:R-:W-:Y:S01]  /*79730*/  IMAD.WIDE R10, R224.reuse, 0x4, R2.reuse ;  /* 0x00000004e00a7825 */ /* 0x142fe200078e0202 */
[----:B------:R-:W-:Y:S01]  /*79740*/  IADD3 R224, R224, UR28, RZ ;  /* 0x0000001ce0e07c10 */ /* 0x000fe2000fffe0ff */
[----:B------:R-:W2:Y:S02]  /*79750*/  LDL.LU R246, [R1+0x668] ;  /* 0x0006680001f67983 */ /* 0x000ea40000300800 */
[----:B------:R-:W-:Y:S01]  /*79760*/  VIADD R225, R0, 0x32 ;  /* 0x0000003200e17836 */ /* 0x000fe20000000000 */
[----:B------:R-:W-:Y:S01]  /*79770*/  ISETP.LT.AND P5, PT, R7, UR6, !P5 ;  /* 0x0000000607007c0c */ /* 0x000fe2000efa1270 */
[----:B------:R-:W-:Y:S01]  /*79780*/  ULDC UR6, c[0x0][0x228] ;  /* 0x00008a0000067ab9 */ /* 0x000fe20000000800 */
[----:B---3--:R1:W-:Y:S04]  /*79790*/  @P1 STG.E desc[UR8][R10.64], R245 ;  /* 0x000000f50a001986 */ /* 0x0083e8000c101908 */
[----:B------:R3:W-:Y:S04]  /*797a0*/  @P4 STG.E desc[UR8][R8.64], R244 ;  /* 0x000000f408004986 */ /* 0x0007e8000c101908 */
[----:B-1----:R-:W2:Y:S01]  /*797b0*/  LDL.LU R245, [R1+0x268] ;  /* 0x0002680001f57983 */ /* 0x002ea20000300800 */
[----:B---3--:R-:W-:-:S03]  /*797c0*/  IMAD.WIDE R8, R224, 0x4, R2 ;  /* 0x00000004e0087825 */ /* 0x008fc600078e0202 */
[----:B------:R-:W3:Y:S04]  /*797d0*/  LDL.LU R244, [R1+0x68] ;  /* 0x0000680001f47983 */ /* 0x000ee80000300800 */
[----:B------:R1:W-:Y:S04]  /*797e0*/  @P0 STG.E desc[UR8][R8.64], R251 ;  /* 0x000000fb08000986 */ /* 0x0003e8000c101908 */
[----:B-1----:R-:W3:Y:S01]  /*797f0*/  LDL.LU R251, [R1+0x46c] ;  /* 0x00046c0001fb7983 */ /* 0x002ee20000300800 */
[----:B------:R-:W-:Y:S01]  /*79800*/  ISETP.GE.AND P1, PT, R225, UR4, PT ;  /* 0x00000004e1007c0c */ /* 0x000fe2000bf26270 */
[----:B------:R-:W-:Y:S01]  /*79810*/  ULDC UR4, c[0x0][0x228] ;  /* 0x00008a0000047ab9 */ /* 0x000fe20000000800 */
[----:B------:R-:W-:Y:S01]  /*79820*/  VIADD R225, R0, 0x33 ;  /* 0x0000003300e17836 */ /* 0x000fe20000000000 */
[----:B------:R-:W-:Y:S01]  /*79830*/  ISETP.LT.AND P4, PT, R6, UR4, !P2 ;  /* 0x0000000406007c0c */ /* 0x000fe2000d781270 */
[----:B------:R-:W-:Y:S01]  /*79840*/  ULDC UR4, c[0x0][0x22c] ;  /* 0x00008b0000047ab9 */ /* 0x000fe20000000800 */
[C---:B------:R-:W-:Y:S01]  /*79850*/  IMAD.WIDE R10, R224.reuse, 0x4, R4 ;  /* 0x00000004e00a7825 */ /* 0x040fe200078e0204 */
[----:B------:R-:W-:-:S02]  /*79860*/  IADD3 R224, R224, UR28, RZ ;  /* 0x0000001ce0e07c10 */ /* 0x000fc4000fffe0ff */
[----:B------:R-:W-:Y:S01]  /*79870*/  ISETP.GE.AND P0, PT, R225, UR4, PT ;  /* 0x00000004e1007c0c */ /* 0x000fe2000bf06270 */
[----:B------:R-:W-:Y:S02]  /*79880*/  ULDC UR4, c[0x0][0x228] ;  /* 0x00008a0000047ab9 */ /* 0x000fe40000000800 */
[----:B------:R-:W-:Y:S01]  /*79890*/  ISETP.LT.AND P2, PT, R7, UR4, !P2 ;  /* 0x0000000407007c0c */ /* 0x000fe2000d741270 */
[----:B------:R1:W-:Y:S01]  /*798a0*/  @P5 STG.E desc[UR8][R10.64], R250 ;  /* 0x000000fa0a005986 */ /* 0x0003e2000c101908 */
[----:B------:R-:W-:Y:S01]  /*798b0*/  IMAD.WIDE R8, R224, 0x4, R2 ;  /* 0x00000004e0087825 */ /* 0x000fe200078e0202 */
[----:B------:R-:W-:Y:S01]  /*798c0*/  ISETP.LT.AND P5, PT, R6, UR6, !P3 ;  /* 0x0000000606007c0c */ /* 0x000fe2000dfa1270 */
[----:B------:R-:W-:Y:S01]  /*798d0*/  ULDC UR4, c[0x0][0x22c] ;  /* 0x00008b0000047ab9 */ /* 0x000fe20000000800 */
[----:B------:R-:W-:Y:S01]  /*798e0*/  IADD3 R225, R224, UR28, RZ ;  /* 0x0000001ce0e17c10 */ /* 0x000fe2000fffe0ff */
[----:B------:R-:W-:Y:S01]  /*798f0*/  ULDC UR6, c[0x0][0x228] ;  /* 0x00008a0000067ab9 */ /* 0x000fe20000000800 */
[----:B------:R4:W-:Y:S01]  /*79900*/  @P4 STG.E desc[UR8][R8.64], R249 ;  /* 0x000000f908004986 */ /* 0x0009e2000c101908 */
[----:B-1----:R-:W-:-:S03]  /*79910*/  VIADD R10, R0, 0x34 ;  /* 0x00000034000a7836 */ /* 0x002fc60000000000 */
[----:B------:R-:W3:Y:S02]  /*79920*/  LDL.LU R250, [R1+0x66c] ;  /* 0x00066c0001fa7983 */ /* 0x000ee40000300800 */
[----:B------:R-:W-:Y:S01]  /*79930*/  ISETP.GE.AND P4, PT, R10, UR4, PT ;  /* 0x000000040a007c0c */ /* 0x000fe2000bf86270 */
[----:B----4-:R-:W-:Y:S01]  /*79940*/  IMAD.WIDE R8, R224, 0x4, R4 ;  /* 0x00000004e0087825 */ /* 0x010fe200078e0204 */
[----:B------:R-:W-:Y:S01]  /*79950*/  ULDC UR4, c[0x0][0x228] ;  /* 0x00008a0000047ab9 */ /* 0x000fe20000000800 */
[----:B------:R-:W4:Y:S02]  /*79960*/  LDL.LU R249, [R1+0x26c] ;  /* 0x00026c0001f97983 */ /* 0x000f240000300800 */
[----:B------:R-:W-:Y:S01]  /*79970*/  VIADD R224, R0, 0x35 ;  /* 0x0000003500e07836 */ /* 0x000fe20000000000 */
[----:B------:R-:W-:Y:S01]  /*79980*/  ISETP.LT.AND P3, PT, R7, UR4, !P3 ;  /* 0x0000000407007c0c */ /* 0x000fe2000df61270 */
[----:B------:R-:W-:Y:S01]  /*79990*/  IMAD.WIDE R10, R225, 0x4, R2 ;  /* 0x00000004e10a7825 */ /* 0x000fe200078e0202 */
[----:B------:R-:W-:Y:S01]  /*799a0*/  ULDC UR4, c[0x0][0x22c] ;  /* 0x00008b0000047ab9 */ /* 0x000fe20000000800 */
[----:B------:R1:W-:Y:S01]  /*799b0*/  @P2 STG.E desc[UR8][R8.64], R248 ;  /* 0x000000f808002986 */ /* 0x0003e2000c101908 */
[----:B------:R-:W-:Y:S01]  /*799c0*/  ISETP.GE.AND P2, PT, R224, UR4, PT ;  /* 0x00000004e0007c0c */ /* 0x000fe2000bf46270 */
[----:B------:R-:W-:-:S02]  /*799d0*/  ULDC UR4, c[0x0][0x228] ;  /* 0x00008a0000047ab9 */ /* 0x000fc40000000800 */
[----:B------:R1:W-:Y:S01]  /*799e0*/  @P5 STG.E desc[UR8][R10.64], R226 ;  /* 0x000000e20a005986 */ /* 0x0003e2000c101908 */
[----:B------:R-:W-:Y:S01]  /*799f0*/  ISETP.LT.AND P5, PT, R6, UR4, !P6 ;  /* 0x0000000406007c0c */ /* 0x000fe2000f7a1270 */
[----:B------:R-:W-:Y:S02]  /*79a00*/  ULDC UR4, c[0x0][0x228] ;  /* 0x00008a0000047ab9 */ /* 0x000fe40000000800 */
[----:B------:R-:W-:Y:S01]  /*79a10*/  ISETP.LT.AND P6, PT, R7, UR4, !P6 ;  /* 0x0000000407007c0c */ /* 0x000fe2000f7c1270 */
[----:B------:R-:W-:Y:S01]  /*79a20*/  ULDC UR4, c[0x0][0x228] ;  /* 0x00008a0000047ab9 */ /* 0x000fe20000000800 */
[C---:B-1----:R-:W-:Y:S01]  /*79a30*/  IMAD.WIDE R8, R225.reuse, 0x4, R4 ;  /* 0x00000004e1087825 */ /* 0x042fe200078e0204 */
[----:B------:R-:W-:Y:S01]  /*79a40*/  IADD3 R225, R225, UR28, RZ ;  /* 0x0000001ce1e17c10 */ /* 0x000fe2000fffe0ff */
[----:B------:R-:W4:Y:S02]  /*79a50*/  LDL.LU R248, [R1+0x6c] ;  /* 0x00006c0001f87983 */ /* 0x000f240000300800 */
[----:B------:R-:W-:-:S02]  /*79a60*/  VIADD R226, R0, 0x36 ;  /* 0x0000003600e27836 */ /* 0x000fc40000000000 */
[C---:B------:R-:W-:Y:S01]  /*79a70*/  IMAD.WIDE R10, R225.reuse, 0x4, R2 ;  /* 0x00000004e10a7825 */ /* 0x040fe200078e0202 */
[----:B------:R1:W-:Y:S01]  /*79a80*/  @P3 STG.E desc[UR8][R8.64], R227 ;  /* 0x000000e308003986 */ /* 0x0003e2000c101908 */
[----:B------:R-:W-:Y:S01]  /*79a90*/  ISETP.LT.AND P3, PT, R6, UR4, !P1 ;  /* 0x0000000406007c0c */ /* 0x000fe2000cf61270 */
[----:B------:R-:W-:Y:S02]  /*79aa0*/  ULDC UR4, c[0x0][0x22c] ;  /* 0x00008b0000047ab9 */ /* 0x000fe40000000800 */
[----:B------:R1:W-:Y:S01]  /*79ab0*/  @P5 STG.E desc[UR8][R10.64], R239 ;  /* 0x000000ef0a005986 */ /* 0x0003e2000c101908 */
[----:B------:R-:W-:Y:S01]  /*79ac0*/  ISETP.GE.AND P5, PT, R226, UR4, PT ;  /* 0x00000004e2007c0c */ /* 0x000fe2000bfa6270 */
[----:B------:R-:W-:Y:S01]  /*79ad0*/  ULDC UR4, c[0x0][0x228] ;  /* 0x00008a0000047ab9 */ /* 0x000fe20000000800 */
[----:B------:R-:W-:Y:S02]  /*79ae0*/  IADD3 R224, R225, UR28, RZ ;  /* 0x0000001ce1e07c10 */ /* 0x000fe4000fffe0ff */
[----:B------:R-:W-:Y:S01]  /*79af0*/  ISETP.LT.AND P1, PT, R7, UR4, !P1 ;  /* 0x0000000407007c0c */ /* 0x000fe2000cf21270 */
[----:B------:R-:W-:Y:S01]  /*79b00*/  ULDC UR4, c[0x0][0x228] ;  /* 0x00008a0000047ab9 */ /* 0x000fe20000000800 */
[----:B-1----:R-:W-:Y:S01]  /*79b10*/  IMAD.WIDE R8, R225, 0x4, R4 ;  /* 0x00000004e1087825 */ /* 0x002fe200078e0204 */
[----:B------:R-:W-:-:S03]  /*79b20*/  IADD3 R225, R224, UR28, RZ ;  /* 0x0000001ce0e17c10 */ /* 0x000fc6000fffe0ff */
[--C-:B------:R-:W-:Y:S01]  /*79b30*/  IMAD.WIDE R10, R224, 0x4, R2.reuse ;  /* 0x00000004e00a7825 */ /* 0x100fe200078e0202 */
[----:B------:R1:W-:Y:S01]  /*79b40*/  @P6 STG.E desc[UR8][R8.64], R238 ;  /* 0x000000ee08006986 */ /* 0x0003e2000c101908 */
[----:B------:R-:W-:Y:S01]  /*79b50*/  ISETP.LT.AND P6, PT, R6, UR4, !P0 ;  /* 0x0000000406007c0c */ /* 0x000fe2000c7c1270 */
[----:B------:R-:W-:Y:S01]  /*79b60*/  ULDC UR4, c[0x0][0x22c] ;  /* 0x00008b0000047ab9 */ /* 0x000fe20000000800 */
[----:B------:R-:W-:Y:S01]  /*79b70*/  ISETP.LT.AND P0, PT, R7, UR6, !P0 ;  /* 0x0000000607007c0c */ /* 0x000fe2000c701270 */
[----:B------:R1:W-:Y:S01]  /*79b80*/  @P3 STG.E desc[UR8][R10.64], R243 ;  /* 0x000000f30a003986 */ /* 0x0003e2000c101908 */
[----:B------:R-:W-:Y:S01]  /*79b90*/  VIADD R226, R0, 0x37 ;  /* 0x0000003700e27836 */ /* 0x000fe20000000000 */
[----:B------:R-:W-:Y:S01]  /*79ba0*/  ISETP.LT.AND P3, PT, R6, UR10, !P4 ;  /* 0x0000000a06007c0c */ /* 0x000fe2000e761270 */
[----:B------:R-:W-:Y:S01]  /*79bb0*/  ULDC UR6, c[0x0][0x228] ;  /* 0x00008a0000067ab9 */ /* 0x000fe20000000800 */
[----:B------:R-:W-:Y:S01]  /*79bc0*/  ULDC UR10, c[0x0][0x228] ;  /* 0x00008a00000a7ab9 */ /* 0x000fe20000000800 */
[----:B-1----:R-:W-:-:S04]  /*79bd0*/  IMAD.WIDE R8, R225, 0x4, R2 ;  /* 0x00000004e1087825 */ /* 0x002fc800078e0202 */
[----:B------:R-:W-:-:S04]  /*79be0*/  IMAD.WIDE R10, R224, 0x4, R4 ;  /* 0x00000004e00a7825 */ /* 0x000fc800078e0204 */
        /* <DEDUP_REMOVED lines=11> */
[----:B------:R-:W-:-:S05]  /*79ca0*/  IMAD.WIDE R8, R225, 0x4, R4 ;  /* 0x00000004e1087825 */ /* 0x000fca00078e0204 */
[----:B------:R1:W-:Y:S01]  /*79cb0*/  @P0 STG.E desc[UR8][R8.64], R240 ;  /* 0x000000f008000986 */ /* 0x0003e2000c101908 */
[C---:B------:R-:W-:Y:S01]  /*79cc0*/  ISETP.LT.AND P0, PT, R6.reuse, UR4, !P2 ;  /* 0x0000000406007c0c */ /* 0x040fe2000d701270 */
[----:B------:R-:W-:Y:S01]  /*79cd0*/  ULDC UR4, c[0x0][0x22c] ;  /* 0x00008b0000047ab9 */ /* 0x000fe20000000800 */
[----:B------:R-:W-:Y:S01]  /*79ce0*/  ISETP.LT.AND P2, PT, R7, UR6, !P2 ;  /* 0x0000000607007c0c */ /* 0x000fe2000d741270 */
[----:B--2---:R2:W-:Y:S01]  /*79cf0*/  @P3 STG.E desc[UR8][R10.64], R247 ;  /* 0x000000f70a003986 */ /* 0x0045e2000c101908 */
[----:B------:R-:W-:Y:S01]  /*79d00*/  ISETP.LT.AND P3, PT, R6, UR10, !P5 ;  /* 0x0000000a06007c0c */ /* 0x000fe2000ef61270 */
[----:B------:R-:W-:Y:S01]  /*79d10*/  ULDC UR6, c[0x0][0x228] ;  /* 0x00008a0000067ab9 */ /* 0x000fe20000000800 */
[----:B------:R-:W-:Y:S01]  /*79d20*/  IADD3 R227, R0, 0x3a, RZ ;  /* 0x0000003a00e37810 */ /* 0x000fe20007ffe0ff */
[----:B------:R-:W-:Y:S01]  /*79d30*/  ULDC UR10, c[0x0][0x228] ;  /* 0x00008a00000a7ab9 */ /* 0x000fe20000000800 */
[C---:B-1----:R-:W-:Y:S01]  /*79d40*/  IMAD.WIDE R8, R224.reuse, 0x4, R4 ;  /* 0x00000004e0087825 */ /* 0x042fe200078e0204 */
[----:B--2---:R-:W-:-:S03]  /*79d50*/  IADD3 R10, R224, UR28, RZ ;  /* 0x0000001ce00a7c10 */ /* 0x004fc6000fffe0ff */
[----:B------:R-:W-:Y:S01]  /*79d60*/  VIADD R11, R0, 0x39 ;  /* 0x00000039000b7836 */ /* 0x000fe20000000000 */
[----:B------:R1:W-:Y:S01]  /*79d70*/  @P4 STG.E desc[UR8][R8.64], R246 ;  /* 0x000000f608004986 */ /* 0x0003e2000c101908 */
[----:B------:R-:W-:-:S03]  /*79d80*/  VIADD R226, R10, UR28 ;  /* 0x0000001c0ae27c36 */ /* 0x000fc60008000000 */
[----:B------:R-:W-:Y:S01]  /*79d90*/  ISETP.GE.AND P4, PT, R11, UR4, PT ;  /* 0x000000040b007c0c */ /* 0x000fe2000bf86270 */
[----:B------:R-:W-:Y:S01]  /*79da0*/  IMAD.WIDE R224, R10, 0x4, R2 ;  /* 0x000000040ae07825 */ /* 0x000fe200078e0202 */
[----:B------:R-:W-:-:S03]  /*79db0*/  ULDC UR4, c[0x0][0x22c] ;  /* 0x00008b0000047ab9 */ /* 0x000fc60000000800 */
[----:B-1----:R-:W-:-:S04]  /*79dc0*/  IMAD.WIDE R8, R10, 0x4, R4 ;  /* 0x000000040a087825 */ /* 0x002fc800078e0204 */
[C---:B------:R-:W-:Y:S01]  /*79dd0*/  IMAD.WIDE R10, R226.reuse, 0x4, R2 ;  /* 0x00000004e20a7825 */ /* 0x040fe200078e0202 */
[----:B------:R1:W-:Y:S01]  /*79de0*/  @P0 STG.E desc[UR8][R224.64], R245 ;  /* 0x000000f5e0000986 */ /* 0x0003e2000c101908 */
[----:B------:R-:W-:Y:S01]  /*79df0*/  ISETP.GE.AND P0, PT, R227, UR4, PT ;  /* 0x00000004e3007c0c */ /* 0x000fe2000bf06270 */
[----:B------:R-:W-:Y:S02]  /*79e00*/  ULDC UR4, c[0x0][0x228] ;  /* 0x00008a0000047ab9 */ /* 0x000fe40000000800 */
[----:B---3--:R-:W-:Y:S01]  /*79e10*/  @P2 STG.E desc[UR8][R8.64], R244 ;  /* 0x000000f408002986 */ /* 0x008fe2000c101908 */
[----:B-1----:R-:W-:-:S03]  /*79e20*/  IADD3 R224, R226, UR28, RZ ;  /* 0x0000001ce2e07c10 */ /* 0x002fc6000fffe0ff */
[----:B------:R1:W-:Y:S02]  /*79e30*/  @P3 STG.E desc[UR8][R10.64], R251 ;  /* 0x000000fb0a003986 */ /* 0x0003e4000c101908 */
[----:B-1----:R-:W-:Y:S02]  /*79e40*/  IMAD.WIDE R10, R226, 0x4, R4 ;  /* 0x00000004e20a7825 */ /* 0x002fe400078e0204 */
[----:B------:R-:W2:Y:S04]  /*79e50*/  LDL.LU R226, [R1+0x470] ;  /* 0x0004700001e27983 */ /* 0x000ea80000300800 */
[----:B------:R-:W3:Y:S04]  /*79e60*/  LDL.LU R227, [R1+0x670] ;  /* 0x0006700001e37983 */ /* 0x000ee80000300800 */
[----:B------:R-:W3:Y:S04]  /*79e70*/  LDL.LU R239, [R1+0x270] ;  /* 0x0002700001ef7983 */ /* 0x000ee80000300800 */
[----:B------:R-:W3:Y:S04]  /*79e80*/  LDL.LU R238, [R1+0x70] ;  /* 0x0000700001ee7983 */ /* 0x000ee80000300800 */
[----:B------:R-:W3:Y:S04]  /*79e90*/  LDL.LU R243, [R1+0x474] ;  /* 0x0004740001f37983 */ /* 0x000ee80000300800 */
[----:B------:R-:W3:Y:S04]  /*79ea0*/  LDL.LU R242, [R1+0x674] ;  /* 0x0006740001f27983 */ /* 0x000ee80000300800 */
[----:B------:R-:W3:Y:S04]  /*79eb0*/  LDL.LU R241, [R1+0x274] ;  /* 0x0002740001f17983 */ /* 0x000ee80000300800 */
[----:B------:R-:W3:Y:S01]  /*79ec0*/  LDL.LU R240, [R1+0x74] ;  /* 0x0000740001f07983 */ /* 0x000ee20000300800 */
[----:B------:R-:W-:Y:S01]  /*79ed0*/  ISETP.LT.AND P5, PT, R7, UR4, !P5 ;  /* 0x0000000407007c0c */ /* 0x000fe2000efa1270 */
[----:B------:R-:W-:-:S02]  /*79ee0*/  ULDC UR4, c[0x0][0x228] ;  /* 0x00008a0000047ab9 */ /* 0x000fc40000000800 */
[----:B------:R-:W3:Y:S01]  /*79ef0*/  LDL.LU R247, [R1+0x478] ;  /* 0x0004780001f77983 */ /* 0x000ee20000300800 */
[----:B------:R-:W-:Y:S01]  /*79f00*/  ISETP.LT.AND P2, PT, R6, UR4, !P1 ;  /* 0x0000000406007c0c */ /* 0x000fe2000cf41270 */
[C---:B------:R-:W-:Y:S01]  /*79f10*/  VIADD R8, R0.reuse, 0x3b ;  /* 0x0000003b00087836 */ /* 0x040fe20000000000 */
[----:B------:R-:W-:Y:S01]  /*79f20*/  ULDC UR4, c[0x0][0x22c] ;  /* 0x00008b0000047ab9 */ /* 0x000fe20000000800 */
[----:B------:R-:W3:Y:S01]  /*79f30*/  LDL.LU R246, [R1+0x678] ;  /* 0x0006780001f67983 */ /* 0x000ee20000300800 */
[----:B------:R-:W-:Y:S01]  /*79f40*/  VIADD R225, R0, 0x3c ;  /* 0x0000003c00e17836 */ /* 0x000fe20000000000 */
[----:B------:R-:W-:Y:S01]  /*79f50*/  ISETP.LT.AND P1, PT, R7, UR6, !P1 ;  /* 0x0000000607007c0c */ /* 0x000fe2000cf21270 */
[----:B------:R-:W-:Y:S01]  /*79f60*/  ULDC UR6, c[0x0][0x228] ;  /* 0x00008a0000067ab9 */ /* 0x000fe20000000800 */
[----:B------:R-:W-:Y:S01]  /*79f70*/  ISETP.GE.AND P3, PT, R8, UR4, PT ;  /* 0x0000000408007c0c */ /* 0x000fe2000bf66270 */
[----:B------:R-:W-:Y:S01]  /*79f80*/  IMAD.WIDE R8, R224, 0x4, R2 ;  /* 0x00000004e0087825 */ /* 0x000fe200078e0202 */
[----:B------:R-:W3:Y:S01]  /*79f90*/  LDL.LU R245, [R1+0x278] ;  /* 0x0002780001f57983 */ /* 0x000ee20000300800 */
[----:B------:R-:W-:-:S03]  /*79fa0*/  ULDC UR4, c[0x0][0x22c] ;  /* 0x00008b0000047ab9 */ /* 0x000fc60000000800 */
[----:B------:R1:W-:Y:S01]  /*79fb0*/  @P5 STG.E desc[UR8][R10.64], R250 ;  /* 0x000000fa0a005986 */ /* 0x0003e2000c101908 */
[----:B------:R-:W-:Y:S01]  /*79fc0*/  ISETP.GE.AND P5, PT, R225, UR4, PT ;  /* 0x00000004e1007c0c */ /* 0x000fe2000bfa6270 */
[----:B------:R-:W-:Y:S02]  /*79fd0*/  ULDC UR4, c[0x0][0x228] ;  /* 0x00008a0000047ab9 */ /* 0x000fe40000000800 */
[----:B----4-:R4:W-:Y:S01]  /*79fe0*/  @P2 STG.E desc[UR8][R8.64], R249 ;  /* 0x000000f908002986 */ /* 0x0109e2000c101908 */
[----:B------:R-:W-:Y:S01]  /*79ff0*/  ISETP.LT.AND P2, PT, R6, UR4, !P6 ;  /* 0x0000000406007c0c */ /* 0x000fe2000f741270 */
[----:B------:R-:W-:Y:S01]  /*7a000*/  ULDC UR4, c[0x0][0x228] ;  /* 0x00008a0000047ab9 */ /* 0x000fe20000000800 */
[----:B------:R-:W-:Y:S01]  /*7a010*/  ISETP.LT.AND P6, PT, R7, UR6, !P6 ;  /* 0x0000000607007c0c */ /* 0x000fe2000f7c1270 */
[----:B------:R-:W3:Y:S01]  /*7a020*/  LDL.LU R244, [R1+0x78] ;  /* 0x0000780001f47983 */ /* 0x000ee20000300800 */
[----:B------:R-:W-:Y:S01]  /*7a030*/  ULDC UR6, c[0x0][0x228] ;  /* 0x00008a0000067ab9 */ /* 0x000fe20000000800 */
[----:B-1----:R-:W-:-:S02]  /*7a040*/  IMAD.WIDE R10, R224, 0x4, R4 ;  /* 0x00000004e00a7825 */ /* 0x002fc400078e0204 */
[----:B------:R-:W3:Y:S01]  /*7a050*/  LDL.LU R251, [R1+0x47c] ;  /* 0x00047c0001fb7983 */ /* 0x000ee20000300800 */
[----:B------:R-:W-:-:S03]  /*7a060*/  IADD3 R224, R224, UR28, RZ ;  /* 0x0000001ce0e07c10 */ /* 0x000fc6000fffe0ff */
[----:B------:R1:W-:Y:S01]  /*7a070*/  @P1 STG.E desc[UR8][R10.64], R248 ;  /* 0x000000f80a001986 */ /* 0x0003e2000c101908 */
[----:B------:R-:W-:Y:S01]  /*7a080*/  ISETP.LT.AND P1, PT, R6, UR4, !P4 ;  /* 0x0000000406007c0c */ /* 0x000fe2000e721270 */
[----:B----4-:R-:W-:Y:S01]  /*7a090*/  IMAD.WIDE R8, R224, 0x4, R4 ;  /* 0x00000004e0087825 */ /* 0x010fe200078e0204 */
[----:B------:R-:W-:Y:S01]  /*7a0a0*/  ISETP.LT.AND P4, PT, R7, UR6, !P4 ;  /* 0x0000000607007c0c */ /* 0x000fe2000e781270 */
[----:B------:R-:W4:Y:S01]  /*7a0b0*/  LDL.LU R250, [R1+0x67c] ;  /* 0x00067c0001fa7983 */ /* 0x000f220000300800 */
[----:B------:R-:W-:Y:S01]  /*7a0c0*/  ULDC UR4, c[0x0][0x22c] ;  /* 0x00008b0000047ab9 */ /* 0x000fe20000000800 */
[----:B------:R-:W-:Y:S01]  /*7a0d0*/  VIADD R225, R0, 0x3d ;  /* 0x0000003d00e17836 */ /* 0x000fe20000000000 */
[----:B------:R-:W-:Y:S01]  /*7a0e0*/  ULDC UR6, c[0x0][0x228] ;  /* 0x00008a0000067ab9 */ /* 0x000fe20000000800 */
[----:B------:R-:W4:Y:S01]  /*7a0f0*/  LDL.LU R249, [R1+0x27c] ;  /* 0x00027c0001f97983 */ /* 0x000f220000300800 */
[C---:B-1----:R-:W-:Y:S01]  /*7a100*/  IMAD.WIDE R10, R224.reuse, 0x4, R2 ;  /* 0x00000004e00a7825 */ /* 0x042fe200078e0202 */
[----:B------:R-:W-:-:S02]  /*7a110*/  IADD3 R224, R224, UR28, RZ ;  /* 0x0000001ce0e07c10 */ /* 0x000fc4000fffe0ff */
[----:B------:R-:W4:Y:S04]  /*7a120*/  LDL.LU R248, [R1+0x7c] ;  /* 0x00007c0001f87983 */ /* 0x000f280000300800 */
[----:B--2---:R1:W-:Y:S04]  /*7a130*/  @P2 STG.E desc[UR8][R10.64], R226 ;  /* 0x000000e20a002986 */ /* 0x0043e8000c101908 */
[----:B---3--:R2:W-:Y:S01]  /*7a140*/  @P6 STG.E desc[UR8][R8.64], R227 ;  /* 0x000000e308006986 */ /* 0x0085e2000c101908 */
[----:B-1----:R-:W-:-:S04]  /*7a150*/  IMAD.WIDE R10, R224, 0x4, R4 ;  /* 0x00000004e00a7825 */ /* 0x002fc800078e0204 */
[----:B--2---:R-:W-:-:S05]  /*7a160*/  IMAD.WIDE R8, R224, 0x4, R2 ;  /* 0x00000004e0087825 */ /* 0x004fca00078e0202 */
[----:B------:R-:W-:Y:S04]  /*7a170*/  @P1 STG.E desc[UR8][R8.64], R239 ;  /* 0x000000ef08001986 */ /* 0x000fe8000c101908 */
[----:B------:R1:W-:Y:S04]  /*7a180*/  @P4 STG.E desc[UR8][R10.64], R238 ;  /* 0x000000ee0a004986 */ /* 0x0003e8000c101908 */
[----:B-1----:R-:W2:Y:S01]  /*7a190*/  LDL.LU R238, [R1+0x680] ;  /* 0x0006800001ee7983 */ /* 0x002ea20000300800 */
[----:B------:R-:W-:Y:S01]  /*7a1a0*/  ISETP.GE.AND P2, PT, R225, UR4, PT ;  /* 0x00000004e1007c0c */ /* 0x000fe2000bf46270 */
[----:B------:R-:W-:Y:S01]  /*7a1b0*/  ULDC UR4, c[0x0][0x228] ;  /* 0x00008a0000047ab9 */ /* 0x000fe20000000800 */
[----:B------:R-:W-:Y:S01]  /*7a1c0*/  VIADD R225, R0, 0x3e ;  /* 0x0000003e00e17836 */ /* 0x000fe20000000000 */
[----:B------:R-:W-:Y:S01]  /*7a1d0*/  ISETP.LT.AND P6, PT, R6, UR4, !P0 ;  /* 0x0000000406007c0c */ /* 0x000fe2000c7c1270 */
[----:B------:R-:W-:Y:S01]  /*7a1e0*/  ULDC UR4, c[0x0][0x22c] ;  /* 0x00008b0000047ab9 */ /* 0x000fe20000000800 */
[----:B------:R-:W-:-:S02]  /*7a1f0*/  IADD3 R8, R224, UR28, RZ ;  /* 0x0000001ce0087c10 */ /* 0x000fc4000fffe0ff */
[----:B------:R-:W-:Y:S01]  /*7a200*/  ISETP.GE.AND P1, PT, R225, UR4, PT ;  /* 0x00000004e1007c0c */ /* 0x000fe2000bf26270 */
[----:B------:R-:W-:Y:S02]  /*7a210*/  ULDC UR4, c[0x0][0x228] ;  /* 0x00008a0000047ab9 */ /* 0x000fe40000000800 */
[----:B------:R-:W-:Y:S01]  /*7a220*/  ISETP.LT.AND P0, PT, R7, UR4, !P0 ;  /* 0x0000000407007c0c */ /* 0x000fe2000c701270 */
[----:B------:R-:W-:Y:S01]  /*7a230*/  IMAD.WIDE R10, R8, 0x4, R2 ;  /* 0x00000004080a7825 */ /* 0x000fe200078e0202 */
[----:B------:R-:W-:Y:S01]  /*7a240*/  ISETP.LT.AND P4, PT, R6, UR6, !P3 ;  /* 0x0000000606007c0c */ /* 0x000fe2000df81270 */
[----:B------:R-:W-:Y:S02]  /*7a250*/  ULDC UR4, c[0x0][0x22c] ;  /* 0x00008b0000047ab9 */ /* 0x000fe40000000800 */
[----:B------:R-:W-:Y:S01]  /*7a260*/  VIADD R9, R0, 0x3f ;  /* 0x0000003f00097836 */ /* 0x000fe20000000000 */
[----:B------:R1:W-:Y:S01]  /*7a270*/  @P6 STG.E desc[UR8][R10.64], R243 ;  /* 0x000000f30a006986 */ /* 0x0003e2000c101908 */
[----:B------:R-:W-:Y:S01]  /*7a280*/  IADD3 R224, R8, UR28, RZ ;  /* 0x0000001c08e07c10 */ /* 0x000fe2000fffe0ff */
[----:B------:R-:W-:Y:S01]  /*7a290*/  VIADD R225, R0, 0x40 ;  /* 0x0000004000e17836 */ /* 0x000fe20000000000 */
[----:B------:R-:W-:Y:S01]  /*7a2a0*/  ULDC UR6, c[0x0][0x228] ;  /* 0x00008a0000067ab9 */ /* 0x000fe20000000800 */
[----:B------:R-:W-:Y:S01]  /*7a2b0*/  ISETP.GE.AND P6, PT, R9, UR4, PT ;  /* 0x0000000409007c0c */ /* 0x000fe2000bfc6270 */
[----:B------:R-:W-:Y:S01]  /*7a2c0*/  IMAD.WIDE R8, R8, 0x4, R4 ;  /* 0x0000000408087825 */ /* 0x000fe200078e0204 */
[----:B------:R-:W-:-:S02]  /*7a2d0*/  ULDC UR4, c[0x0][0x228] ;  /* 0x00008a0000047ab9 */ /* 0x000fc40000000800 */
[----:B------:R-:W-:Y:S01]  /*7a2e0*/  ISETP.LT.AND P3, PT, R7, UR4, !P3 ;  /* 0x0000000407007c0c */ /* 0x000fe2000df61270 */
[----:B------:R-:W-:Y:S01]  /*7a2f0*/  ULDC UR4, c[0x0][0x22c] ;  /* 0x00008b0000047ab9 */ /* 0x000fe20000000800 */
[----:B------:R3:W-:Y:S01]  /*7a300*/  @P0 STG.E desc[UR8][R8.64], R242 ;  /* 0x000000f208000986 */ /* 0x0007e2000c101908 */
[----:B-1----:R-:W-:Y:S01]  /*7a310*/  IMAD.WIDE R10, R224, 0x4, R2 ;  /* 0x00000004e00a7825 */ /* 0x002fe200078e0202 */
[----:B------:R-:W-:Y:S01]  /*7a320*/  ISETP.GE.AND P0, PT, R225, UR4, PT ;  /* 0x00000004e1007c0c */ /* 0x000fe2000bf06270 */
[----:B------:R-:W-:-:S03]  /*7a330*/  ULDC UR4, c[0x0][0x228] ;  /* 0x00008a0000047ab9 */ /* 0x000fc60000000800 */
[----:B------:R1:W-:Y:S01]  /*7a340*/  @P4 STG.E desc[UR8][R10.64], R241 ;  /* 0x000000f10a004986 */ /* 0x0003e2000c101908 */
[----:B------:R-:W-:Y:S01]  /*7a350*/  ISETP.LT.AND P4, PT, R6, UR4, !P5 ;  /* 0x0000000406007c0c */ /* 0x000fe2000ef81270 */
[----:B------:R-:W-:Y:S01]  /*7a360*/  ULDC UR4, c[0x0][0x228] ;  /* 0x00008a0000047ab9 */ /* 0x000fe20000000800 */
[C---:B------:R-:W-:Y:S01]  /*7a370*/  IADD3 R225, R224.reuse, UR28, RZ ;  /* 0x0000001ce0e17c10 */ /* 0x040fe2000fffe0ff */
[----:B---3--:R-:W-:Y:S01]  /*7a380*/  IMAD.WIDE R8, R224, 0x4, R4 ;  /* 0x00000004e0087825 */ /* 0x008fe200078e0204 */
[----:B------:R-:W-:Y:S01]  /*7a390*/  ISETP.LT.AND P5, PT, R7, UR4, !P5 ;  /* 0x0000000407007c0c */ /* 0x000fe2000efa1270 */
[----:B------:R-:W-:Y:S02]  /*7a3a0*/  ULDC UR4, c[0x0][0x228] ;  /* 0x00008a0000047ab9 */ /* 0x000fe40000000800 */
[----:B------:R-:W-:Y:S01]  /*7a3b0*/  VIADD R226, R0, 0x41 ;  /* 0x0000004100e27836 */ /* 0x000fe20000000000 */
[----:B------:R3:W-:Y:S01]  /*7a3c0*/  @P3 STG.E desc[UR8][R8.64], R240 ;  /* 0x000000f008003986 */ /* 0x0007e2000c101908 */
[C---:B-1----:R-:W-:Y:S01]  /*7a3d0*/  IMAD.WIDE R10, R225.reuse, 0x4, R2 ;  /* 0x00000004e10a7825 */ /* 0x042fe200078e0202 */
[----:B------:R-:W-:Y:S01]  /*7a3e0*/  ISETP.LT.AND P3, PT, R6, UR4, !P2 ;  /* 0x0000000406007c0c */ /* 0x000fe2000d761270 */
[----:B------:R-:W-:Y:S01]  /*7a3f0*/  ULDC UR4, c[0x0][0x22c] ;  /* 0x00008b0000047ab9 */ /* 0x000fe20000000800 */
[C---:B------:R-:W-:Y:S01]  /*7a400*/  IADD3 R224, R225.reuse, UR28, RZ ;  /* 0x0000001ce1e07c10 */ /* 0x040fe2000fffe0ff */
[----:B------:R-:W2:Y:S04]  /*7a410*/  LDL.LU R241, [R1+0x280] ;  /* 0x0002800001f17983 */ /* 0x000ea80000300800 */
[----:B------:R1:W-:Y:S01]  /*7a420*/  @P4 STG.E desc[UR8][R10.64], R247 ;  /* 0x000000f70a004986 */ /* 0x0003e2000c101908 */
[----:B------:R-:W-:Y:S01]  /*7a430*/  ISETP.GE.AND P4, PT, R226, UR4, PT ;  /* 0x00000004e2007c0c */ /* 0x000fe2000bf86270 */
[----:B---3--:R-:W-:Y:S01]  /*7a440*/  IMAD.WIDE R8, R225, 0x4, R4 ;  /* 0x00000004e1087825 */ /* 0x008fe200078e0204 */
[----:B------:R-:W-:Y:S01]  /*7a450*/  ULDC UR4, c[0x0][0x228] ;  /* 0x00008a0000047ab9 */ /* 0x000fe20000000800 */
[----:B------:R-:W3:Y:S01]  /*7a460*/  LDL.LU R239, [R1+0x80] ;  /* 0x0000800001ef7983 */ /* 0x000ee20000300800 */
[----:B------:R-:W-:Y:S01]  /*7a470*/  ISETP.LT.AND P2, PT, R7, UR4, !P2 ;  /* 0x0000000407007c0c */ /* 0x000fe2000d741270 */
[----:B------:R-:W-:-:S02]  /*7a480*/  ULDC UR4, c[0x0][0x228] ;  /* 0x00008a0000047ab9 */ /* 0x000fc40000000800 */
[----:B------:R4:W-:Y:S01]  /*7a490*/  @P5 STG.E desc[UR8][R8.64], R246 ;  /* 0x000000f608005986 */ /* 0x0009e2000c101908 */
[----:B------:R-:W-:Y:S01]  /*7a4a0*/  ISETP.LT.AND P5, PT, R6, UR4, !P1 ;  /* 0x0000000406007c0c */ /* 0x000fe2000cfa1270 */
[C-C-:B-1----:R-:W-:Y:S01]  /*7a4b0*/  IMAD.WIDE R10, R224.reuse, 0x4, R2.reuse ;  /* 0x00000004e00a7825 */ /* 0x142fe200078e0202 */
[----:B------:R-:W-:Y:S01]  /*7a4c0*/  IADD3 R225, R224, UR28, RZ ;  /* 0x0000001ce0e17c10 */ /* 0x000fe2000fffe0ff */
[----:B------:R-:W-:Y:S01]  /*7a4d0*/  ULDC UR4, c[0x0][0x22c] ;  /* 0x00008b0000047ab9 */ /* 0x000fe20000000800 */
[----:B------:R-:W-:Y:S01]  /*7a4e0*/  ISETP.LT.AND P1, PT, R7, UR6, !P1 ;  /* 0x0000000607007c0c */ /* 0x000fe2000cf21270 */
[----:B------:R-:W-:Y:S01]  /*7a4f0*/  VIADD R226, R0, 0x42 ;  /* 0x0000004200e27836 */ /* 0x000fe20000000000 */
[----:B------:R1:W-:Y:S01]  /*7a500*/  @P3 STG.E desc[UR8][R10.64], R245 ;  /* 0x000000f50a003986 */ /* 0x0003e2000c101908 */
[----:B------:R-:W-:Y:S01]  /*7a510*/  ISETP.LT.AND P3, PT, R6, UR10, !P6 ;  /* 0x0000000a06007c0c */ /* 0x000fe2000f761270 */
[----:B------:R-:W-:Y:S01]  /*7a520*/  ULDC UR6, c[0x0][0x228] ;  /* 0x00008a0000067ab9 */ /* 0x000fe20000000800 */
[----:B----4-:R-:W-:Y:S01]  /*7a530*/  IMAD.WIDE R8, R225, 0x4, R2 ;  /* 0x00000004e1087825 */ /* 0x010fe200078e0202 */
[----:B------:R-:W4:Y:S03]  /*7a540*/  LDL.LU R243, [R1+0x684] ;  /* 0x0006840001f37983 */ /* 0x000f260000300800 */
[----:B-1----:R-:W-:Y:S01]  /*7a550*/  IMAD.WIDE R10, R224, 0x4, R4 ;  /* 0x00000004e00a7825 */ /* 0x002fe200078e0204 */
[----:B------:R-:W-:Y:S01]  /*7a560*/  ISETP.LT.AND P6, PT, R7, UR6, !P6 ;  /* 0x0000000607007c0c */ /* 0x000fe2000f7c1270 */
[----:B------:R-:W4:Y:S01]  /*7a570*/  LDL.LU R242, [R1+0x484] ;  /* 0x0004840001f27983 */ /* 0x000f220000300800 */
[----:B------:R-:W-:Y:S01]  /*7a580*/  ULDC UR6, c[0x0][0x228] ;  /* 0x00008a0000067ab9 */ /* 0x000fe20000000800 */
[----:B------:R-:W-:Y:S01]  /*7a590*/  VIADD R224, R225, UR28 ;  /* 0x0000001ce1e07c36 */ /* 0x000fe20008000000 */
[----:B------:R-:W-:Y:S01]  /*7a5a0*/  ULDC UR10, c[0x0][0x228] ;  /* 0x00008a00000a7ab9 */ /* 0x000fe20000000800 */
[----:B------:R1:W-:Y:S01]  /*7a5b0*/  @P2 STG.E desc[UR8][R10.64], R244 ;  /* 0x000000f40a002986 */ /* 0x0003e2000c101908 */
[----:B------:R-:W-:Y:S01]  /*7a5c0*/  ISETP.GE.AND P2, PT, R226, UR4, PT ;  /* 0x00000004e2007c0c */ /* 0x000fe2000bf46270 */
[----:B------:R-:W-:Y:S01]  /*7a5d0*/  ULDC UR4, c[0x0][0x22c] ;  /* 0x00008b0000047ab9 */ /* 0x000fe20000000800 */
[----:B------:R-:W-:Y:S01]  /*7a5e0*/  IADD3 R226, R0, 0x43, RZ ;  /* 0x0000004300e27810 */ /* 0x000fe20007ffe0ff */
[----:B------:R1:W-:Y:S03]  /*7a5f0*/  @P5 STG.E desc[UR8][R8.64], R251 ;  /* 0x000000fb08005986 */ /* 0x0003e6000c101908 */
[----:B------:R-:W-:Y:S01]  /*7a600*/  ISETP.GE.AND P5, PT, R226, UR4, PT ;  /* 0x00000004e2007c0c */ /* 0x000fe2000bfa6270 */
[----:B------:R-:W-:Y:S01]  /*7a610*/  ULDC UR4, c[0x0][0x228] ;  /* 0x00008a0000047ab9 */ /* 0x000fe20000000800 */
[----:B------:R-:W4:Y:S01]  /*7a620*/  LDL.LU R240, [R1+0x84] ;  /* 0x0000840001f07983 */ /* 0x000f220000300800 */
[----:B-1----:R-:W-:-:S03]  /*7a630*/  IMAD.WIDE R10, R224, 0x4, R2 ;  /* 0x00000004e00a7825 */ /* 0x002fc600078e0202 */
[----:B------:R-:W4:Y:S01]  /*7a640*/  LDL.LU R247, [R1+0x688] ;  /* 0x0006880001f77983 */ /* 0x000f220000300800 */
[----:B------:R-:W-:-:S03]  /*7a650*/  IMAD.WIDE R8, R225, 0x4, R4 ;  /* 0x00000004e1087825 */ /* 0x000fc600078e0204 */
[----:B------:R-:W4:Y:S04]  /*7a660*/  LDL.LU R246, [R1+0x488] ;  /* 0x0004880001f67983 */ /* 0x000f280000300800 */
[----:B------:R1:W-:Y:S01]  /*7a670*/  @P1 STG.E desc[UR8][R8.64], R250 ;  /* 0x000000fa08001986 */ /* 0x0003e2000c101908 */
[----:B------:R-:W-:Y:S01]  /*7a680*/  ISETP.LT.AND P1, PT, R6, UR4, !P0 ;  /* 0x0000000406007c0c */ /* 0x000fe2000c721270 */
[----:B------:R-:W-:Y:S02]  /*7a690*/  ULDC UR4, c[0x0][0x22c] ;  /* 0x00008b0000047ab9 */ /* 0x000fe40000000800 */
[----:B------:R1:W-:Y:S04]  /*7a6a0*/  @P3 STG.E desc[UR8][R10.64], R249 ;  /* 0x000000f90a003986 */ /* 0x0003e8000c101908 */
[----:B------:R-:W4:Y:S01]  /*7a6b0*/  LDL.LU R245, [R1+0x288] ;  /* 0x0002880001f57983 */ /* 0x000f220000300800 */
[----:B-1----:R-:W-:-:S03]  /*7a6c0*/  IMAD.WIDE R8, R224, 0x4, R4 ;  /* 0x00000004e0087825 */ /* 0x002fc600078e0204 */
[----:B------:R-:W4:Y:S01]  /*7a6d0*/  LDL.LU R244, [R1+0x88] ;  /* 0x0000880001f47983 */ /* 0x000f220000300800 */
[----:B------:R-:W-:-:S03]  /*7a6e0*/  IADD3 R10, R224, UR28, RZ ;  /* 0x0000001ce00a7c10 */ /* 0x000fc6000fffe0ff */
[----:B------:R-:W4:Y:S02]  /*7a6f0*/  LDL.LU R251, [R1+0x68c] ;  /* 0x00068c0001fb7983 */ /* 0x000f240000300800 */
[----:B------:R-:W-:Y:S02]  /*7a700*/  IMAD.WIDE R224, R10, 0x4, R2 ;  /* 0x000000040ae07825 */ /* 0x000fe400078e0202 */
[----:B------:R-:W4:Y:S04]  /*7a710*/  LDL.LU R250, [R1+0x48c] ;  /* 0x00048c0001fa7983 */ /* 0x000f280000300800 */
[----:B------:R1:W-:Y:S04]  /*7a720*/  @P6 STG.E desc[UR8][R8.64], R248 ;  /* 0x000000f808006986 */ /* 0x0003e8000c101908 */
[----:B------:R-:W4:Y:S04]  /*7a730*/  LDL.LU R249, [R1+0x28c] ;  /* 0x00028c0001f97983 */ /* 0x000f280000300800 */
[----:B-1----:R-:W4:Y:S04]  /*7a740*/  LDL.LU R248, [R1+0x8c] ;  /* 0x00008c0001f87983 */ /* 0x002f280000300800 */
[----:B--2---:R1:W-:Y:S04]  /*7a750*/  @P1 STG.E desc[UR8][R224.64], R238 ;  /* 0x000000eee0001986 */ /* 0x0043e8000c101908 */
[----:B-1----:R-:W2:Y:S04]  /*7a760*/  LDL.LU R238, [R1+0x16b4] ;  /* 0x0016b40001ee7983 */ /* 0x002ea80000300800 */
[----:B------:R-:W3:Y:S01]  /*7a770*/  LDL.LU R225, [R1+0x480] ;  /* 0x0004800001e17983 */ /* 0x000ee20000300800 */
[----:B------:R-:W-:-:S02]  /*7a780*/  ISETP.LT.AND P0, PT, R7, UR6, !P0 ;  /* 0x0000000607007c0c */ /* 0x000fc4000c701270 */
[----:B------:R-:W-:Y:S01]  /*7a790*/  ISETP.LT.AND P3, PT, R6, UR10, !P4 ;  /* 0x0000000a06007c0c */ /* 0x000fe2000e761270 */
[C---:B------:R-:W-:Y:S01]  /*7a7a0*/  VIADD R11, R0.reuse, 0x44 ;  /* 0x00000044000b7836 */ /* 0x040fe20000000000 */
[----:B------:R-:W-:Y:S01]  /*7a7b0*/  IADD3 R227, R0, 0x45, RZ ;  /* 0x0000004500e37810 */ /* 0x000fe20007ffe0ff */
[C---:B------:R-:W-:Y:S01]  /*7a7c0*/  VIADD R226, R10.reuse, UR28 ;  /* 0x0000001c0ae27c36 */ /* 0x040fe20008000000 */
[----:B------:R-:W-:Y:S01]  /*7a7d0*/  ULDC UR6, c[0x0][0x228] ;  /* 0x00008a0000067ab9 */ /* 0x000fe20000000800 */
[----:B------:R-:W-:Y:S01]  /*7a7e0*/  IMAD.WIDE R8, R10, 0x4, R4 ;  /* 0x000000040a087825 */ /* 0x000fe200078e0204 */
[----:B------:R-:W-:Y:S01]  /*7a7f0*/  ISETP.GE.AND P6, PT, R11, UR4, PT ;  /* 0x000000040b007c0c */ /* 0x000fe2000bfc6270 */
[----:B------:R-:W-:Y:S01]  /*7a800*/  ULDC UR4, c[0x0][0x22c] ;  /* 0x00008b0000047ab9 */ /* 0x000fe20000000800 */
[----:B------:R-:W-:Y:S01]  /*7a810*/  ULDC UR10, c[0x0][0x228] ;  /* 0x00008a00000a7ab9 */ /* 0x000fe20000000800 */
[----:B------:R-:W-:Y:S01]  /*7a820*/  IMAD.WIDE R10, R226, 0x4, R2 ;  /* 0x00000004e20a7825 */ /* 0x000fe200078e0202 */
[----:B------:R-:W-:Y:S01]  /*7a830*/  ISETP.GE.AND P1, PT, R227, UR4, PT ;  /* 0x00000004e3007c0c */ /* 0x000fe2000bf26270 */
[----:B------:R-:W-:-:S02]  /*7a840*/  ULDC UR4, c[0x0][0x228] ;  /* 0x00008a0000047ab9 */ /* 0x000fc40000000800 */
[C---:B------:R-:W-:Y:S01]  /*7a850*/  ISETP.LT.AND P4, PT, R7.reuse, UR4, !P4 ;  /* 0x0000000407007c0c */ /* 0x040fe2000e781270 */
[----:B------:R-:W-:Y:S01]  /*7a860*/  ULDC UR4, c[0x0][0x228] ;  /* 0x00008a0000047ab9 */ /* 0x000fe20000000800 */
[----:B------:R-:W-:Y:S01]  /*7a870*/  IADD3 R224, R226, UR28, RZ ;  /* 0x0000001ce2e07c10 */ /* 0x000fe2000fffe0ff */
[----:B---3--:R-:W-:Y:S04]  /*7a880*/  @P0 STG.E desc[UR8][R8.64], R225 ;  /* 0x000000e108000986 */ /* 0x008fe8000c101908 */
[----:B------:R1:W-:Y:S04]  /*7a890*/  @P3 STG.E desc[UR8][R10.64], R241 ;  /* 0x000000f10a003986 */ /* 0x0003e8000c101908 */
[----:B-1----:R-:W3:Y:S01]  /*7a8a0*/  LDL.LU R241, [R1+0x284] ;  /* 0x0002840001f17983 */ /* 0x002ee20000300800 */
[----:B------:R-:W-:Y:S01]  /*7a8b0*/  ISETP.LT.AND P0, PT, R6, UR4, !P2 ;  /* 0x0000000406007c0c */ /* 0x000fe2000d701270 */
[----:B------:R-:W-:Y:S01]  /*7a8c0*/  VIADD R8, R0, 0x46 ;  /* 0x0000004600087836 */ /* 0x000fe20000000000 */
[----:B------:R-:W-:Y:S01]  /*7a8d0*/  ULDC UR4, c[0x0][0x22c] ;  /* 0x00008b0000047ab9 */ /* 0x000fe20000000800 */
[----:B------:R-:W-:Y:S01]  /*7a8e0*/  IMAD.WIDE R10, R226, 0x4, R4 ;  /* 0x00000004e20a7825 */ /* 0x000fe200078e0204 */
[----:B------:R-:W-:Y:S01]  /*7a8f0*/  ISETP.LT.AND P2, PT, R7, UR6, !P2 ;  /* 0x0000000607007c0c */ /* 0x000fe2000d741270 */
[----:B------:R-:W-:Y:S01]  /*7a900*/  ULDC UR6, c[0x0][0x228] ;  /* 0x00008a0000067ab9 */ /* 0x000fe20000000800 */
[----:B------:R-:W-:Y:S01]  /*7a910*/  ISETP.GE.AND P3, PT, R8, UR4, PT ;  /* 0x0000000408007c0c */ /* 0x000fe2000bf66270 */
[----:B------:R-:W-:Y:S01]  /*7a920*/  VIADD R225, R0, 0x47 ;  /* 0x0000004700e17836 */ /* 0x000fe20000000000 */
[----:B------:R-:W-:Y:S01]  /*7a930*/  ULDC UR4, c[0x0][0x22c] ;  /* 0x00008b0000047ab9 */ /* 0x000fe20000000800 */
[----:B------:R-:W-:Y:S01]  /*7a940*/  IMAD.WIDE R8, R224, 0x4, R2 ;  /* 0x00000004e0087825 */ /* 0x000fe200078e0202 */
[----:B------:R1:W-:Y:S02]  /*7a950*/  @P4 STG.E desc[UR8][R10.64], R239 ;  /* 0x000000ef0a004986 */ /* 0x0003e4000c101908 */
[----:B------:R-:W-:Y:S01]  /*7a960*/  ISETP.GE.AND P4, PT, R225, UR4, PT ;  /* 0x00000004e1007c0c */ /* 0x000fe2000bf86270 */
[----:B------:R-:W-:Y:S01]  /*7a970*/  ULDC UR4, c[0x0][0x228] ;  /* 0x00008a0000047ab9 */ /* 0x000fe20000000800 */
[----:B----4-:R4:W-:Y:S01]  /*7a980*/  @P0 STG.E desc[UR8][R8.64], R243 ;  /* 0x000000f308000986 */ /* 0x0109e2000c101908 */
[----:B------:R-:W-:Y:S01]  /*7a990*/  ISETP.LT.AND P0, PT, R6, UR4, !P5 ;  /* 0x0000000406007c0c */ /* 0x000fe2000ef01270 */
[C-C-:B-1----:R-:W-:Y:S01]  /*7a9a0*/  IMAD.WIDE R10, R224.reuse, 0x4, R4.reuse ;  /* 0x00000004e00a7825 */ /* 0x142fe200078e0204 */
[C---:B------:R-:W-:Y:S01]  /*7a9b0*/  ISETP.LT.AND P5, PT, R7.reuse, UR6, !P5 ;  /* 0x0000000607007c0c */ /* 0x040fe2000efa1270 */
[----:B------:R-:W-:Y:S01]  /*7a9c0*/  ULDC UR4, c[0x0][0x228] ;  /* 0x00008a0000047ab9 */ /* 0x000fe20000000800 */
[----:B------:R-:W-:Y:S01]  /*7a9d0*/  IADD3 R224, R224, UR28, RZ ;  /* 0x0000001ce0e07c10 */ /* 0x000fe2000fffe0ff */
[----:B------:R-:W-:Y:S01]  /*7a9e0*/  VIADD R225, R0, 0x48 ;  /* 0x0000004800e17836 */ /* 0x000fe20000000000 */
[----:B------:R1:W-:Y:S01]  /*7a9f0*/  @P2 STG.E desc[UR8][R10.64], R242 ;  /* 0x000000f20a002986 */ /* 0x0003e2000c101908 */
[----:B------:R-:W-:Y:S01]  /*7aa00*/  ULDC UR6, c[0x0][0x228] ;  /* 0x00008a0000067ab9 */ /* 0x000fe20000000800 */
[----:B------:R-:W-:Y:S01]  /*7aa10*/  ISETP.LT.AND P2, PT, R6, UR4, !P6 ;  /* 0x0000000406007c0c */ /* 0x000fe2000f741270 */
[C---:B----4-:R-:W-:Y:S01]  /*7aa20*/  IMAD.WIDE R8, R224.reuse, 0x4, R4 ;  /* 0x00000004e0087825 */ /* 0x050fe200078e0204 */
[----:B------:R-:W-:Y:S01]  /*7aa30*/  ULDC UR4, c[0x0][0x22c] ;  /* 0x00008b0000047ab9 */ /* 0x000fe20000000800 */
[----:B------:R-:W-:Y:S01]  /*7aa40*/  ISETP.LT.AND P6, PT, R7, UR6, !P6 ;  /* 0x0000000607007c0c */ /* 0x000fe2000f7c1270 */
[----:B------:R-:W-:Y:S01]  /*7aa50*/  ULDC UR6, c[0x0][0x228] ;  /* 0x00008a0000067ab9 */ /* 0x000fe20000000800 */
[C---:B-1----:R-:W-:Y:S01]  /*7aa60*/  IMAD.WIDE R10, R224.reuse, 0x4, R2 ;  /* 0x00000004e00a7825 */ /* 0x042fe200078e0202 */
[----:B------:R-:W-:-:S03]  /*7aa70*/  IADD3 R224, R224, UR28, RZ ;  /* 0x0000001ce0e07c10 */ /* 0x000fc6000fffe0ff */
[----:B------:R-:W-:Y:S01]  /*7aa80*/  VIADD R226, R0, 0x49 ;  /* 0x0000004900e27836 */ /* 0x000fe20000000000 */
[----:B---3--:R1:W-:Y:S01]  /*7aa90*/  @P0 STG.E desc[UR8][R10.64], R241 ;  /* 0x000000f10a000986 */ /* 0x0083e2000c101908 */
[----:B------:R-:W-:Y:S01]  /*7aaa0*/  ISETP.GE.AND P0, PT, R225, UR4, PT ;  /* 0x00000004e1007c0c */ /* 0x000fe2000bf06270 */
[----:B------:R-:W-:Y:S02]  /*7aab0*/  ULDC UR4, c[0x0][0x228] ;  /* 0x00008a0000047ab9 */ /* 0x000fe40000000800 */
[----:B------:R3:W-:Y:S01]  /*7aac0*/  @P5 STG.E desc[UR8][R8.64], R240 ;  /* 0x000000f008005986 */ /* 0x0007e2000c101908 */
[----:B------:R-:W-:Y:S01]  /*7aad0*/  ISETP.LT.AND P5, PT, R6, UR4, !P1 ;  /* 0x0000000406007c0c */ /* 0x000fe2000cfa1270 */
[----:B------:R-:W-:Y:S01]  /*7aae0*/  ULDC UR4, c[0x0][0x22c] ;  /* 0x00008b0000047ab9 */ /* 0x000fe20000000800 */
[C---:B------:R-:W-:Y:S01]  /*7aaf0*/  IADD3 R225, R224.reuse, UR28, RZ ;  /* 0x0000001ce0e17c10 */ /* 0x040fe2000fffe0ff */
[----:B-1----:R-:W-:-:S04]  /*7ab00*/  IMAD.WIDE R10, R224, 0x4, R4 ;  /* 0x00000004e00a7825 */ /* 0x002fc800078e0204 */
[----:B---3--:R-:W-:-:S05]  /*7ab10*/  IMAD.WIDE R8, R224, 0x4, R2 ;  /* 0x00000004e0087825 */ /* 0x008fca00078e0202 */
[----:B------:R1:W-:Y:S01]  /*7ab20*/  @P2 STG.E desc[UR8][R8.64], R247 ;  /* 0x000000f708002986 */ /* 0x0003e2000c101908 */
[----:B------:R-:W-:Y:S01]  /*7ab30*/  ISETP.GE.AND P2, PT, R226, UR4, PT ;  /* 0x00000004e2007c0c */ /* 0x000fe2000bf46270 */
[----:B------:R-:W-:Y:S02]  /*7ab40*/  ULDC UR4, c[0x0][0x228] ;  /* 0x00008a0000047ab9 */ /* 0x000fe40000000800 */
[----:B------:R3:W-:Y:S01]  /*7ab50*/  @P6 STG.E desc[UR8][R10.64], R246 ;  /* 0x000000f60a006986 */ /* 0x0007e2000c101908 */
[----:B------:R-:W-:Y:S01]  /*7ab60*/  ISETP.LT.AND P1, PT, R7, UR4, !P1 ;  /* 0x0000000407007c0c */ /* 0x000fe2000cf21270 */
[----:B------:R-:W-:Y:S01]  /*7ab70*/  ULDC UR4, c[0x0][0x22c] ;  /* 0x00008b0000047ab9 */ /* 0x000fe20000000800 */
[----:B-1----:R-:W-:-:S04]  /*7ab80*/  IMAD.WIDE R8, R225, 0x4, R2 ;  /* 0x00000004e1087825 */ /* 0x002fc800078e0202 */
[----:B---3--:R-:W-:Y:S01]  /*7ab90*/  VIADD R10, R0, 0x4a ;  /* 0x0000004a000a7836 */ /* 0x008fe20000000000 */
[----:B------:R1:W-:Y:S01]  /*7aba0*/  @P5 STG.E desc[UR8][R8.64], R245 ;  /* 0x000000f508005986 */ /* 0x0003e2000c101908 */
[----:B------:R-:W-:Y:S02]  /*7abb0*/  ISETP.LT.AND P6, PT, R6, UR6, !P3 ;  /* 0x0000000606007c0c */ /* 0x000fe4000dfc1270 */
[----:B------:R-:W-:Y:S01]  /*7abc0*/  IADD3 R224, R225, UR28, RZ ;  /* 0x0000001ce1e07c10 */ /* 0x000fe2000fffe0ff */
[----:B------:R-:W-:Y:S01]  /*7abd0*/  VIADD R226, R0, 0x4c ;  /* 0x0000004c00e27836 */ /* 0x000fe20000000000 */
[----:B------:R-:W-:Y:S01]  /*7abe0*/  ISETP.GE.AND P5, PT, R10, UR4, PT ;  /* 0x000000040a007c0c */ /* 0x000fe2000bfa6270 */
[----:B------:R-:W-:Y:S01]  /*7abf0*/  ULDC UR4, c[0x0][0x228] ;  /* 0x00008a0000047ab9 */ /* 0x000fe20000000800 */
[----:B------:R-:W-:Y:S01]  /*7ac00*/  ULDC UR6, c[0x0][0x228] ;  /* 0x00008a0000067ab9 */ /* 0x000fe20000000800 */
[----:B------:R-:W-:Y:S01]  /*7ac10*/  ISETP.LT.AND P3, PT, R7, UR4, !P3 ;  /* 0x0000000407007c0c */ /* 0x000fe2000df61270 */
[----:B------:R-:W-:Y:S01]  /*7ac20*/  ULDC UR4, c[0x0][0x22c] ;  /* 0x00008b0000047ab9 */ /* 0x000fe20000000800 */
[----:B-1----:R-:W-:-:S04]  /*7ac30*/  IMAD.WIDE R8, R225, 0x4, R4 ;  /* 0x00000004e1087825 */ /* 0x002fc800078e0204 */
[----:B------:R-:W-:Y:S01]  /*7ac40*/  VIADD R225, R0, 0x4b ;  /* 0x0000004b00e17836 */ /* 0x000fe20000000000 */
[----:B------:R1:W-:Y:S01]  /*7ac50*/  @P1 STG.E desc[UR8][R8.64], R244 ;  /* 0x000000f408001986 */ /* 0x0003e2000c101908 */
[----:B------:R-:W-:-:S03]  /*7ac60*/  IMAD.WIDE R10, R224, 0x4, R2 ;  /* 0x00000004e00a7825 */ /* 0x000fc600078e0202 */
[----:B------:R-:W-:Y:S01]  /*7ac70*/  ISETP.GE.AND P1, PT, R225, UR4, PT ;  /* 0x00000004e1007c0c */ /* 0x000fe2000bf26270 */
[----:B------:R-:W-:Y:S01]  /*7ac80*/  ULDC UR4, c[0x0][0x228] ;  /* 0x00008a0000047ab9 */ /* 0x000fe20000000800 */
[C---:B------:R-:W-:Y:S01]  /*7ac90*/  IADD3 R225, R224.reuse, UR28, RZ ;  /* 0x0000001ce0e17c10 */ /* 0x040fe2000fffe0ff */
[----:B------:R3:W-:Y:S01]  /*7aca0*/  @P6 STG.E desc[UR8][R10.64], R251 ;  /* 0x000000fb0a006986 */ /* 0x0007e2000c101908 */
[----:B-1----:R-:W-:Y:S02]  /*7acb0*/  IMAD.WIDE R8, R224, 0x4, R4 ;  /* 0x00000004e0087825 */ /* 0x002fe400078e0204 */
[----:B------:R-:W-:-:S03]  /*7acc0*/  IADD3 R224, R225, UR28, RZ ;  /* 0x0000001ce1e07c10 */ /* 0x000fc6000fffe0ff */
[----:B------:R1:W-:Y:S01]  /*7acd0*/  @P3 STG.E desc[UR8][R8.64], R250 ;  /* 0x000000fa08003986 */ /* 0x0003e2000c101908 */
[----:B---3--:R-:W-:-:S04]  /*7ace0*/  IMAD.WIDE R10, R225, 0x4, R2 ;  /* 0x00000004e10a7825 */ /* 0x008fc800078e0202 */
[----:B-1----:R-:W-:Y:S02]  /*7acf0*/  IMAD.WIDE R8, R225, 0x4, R4 ;  /* 0x00000004e1087825 */ /* 0x002fe400078e0204 */
[----:B------:R-:W3:Y:S04]  /*7ad00*/  LDL.LU R225, [R1+0x690] ;  /* 0x0006900001e17983 */ /* 0x000ee80000300800 */
[----:B------:R-:W4:Y:S04]  /*7ad10*/  LDL.LU R227, [R1+0x490] ;  /* 0x0004900001e37983 */ /* 0x000f280000300800 */
[----:B------:R-:W2:Y:S04]  /*7ad20*/  LDL.LU R239, [R1+0x290] ;  /* 0x0002900001ef7983 */ /* 0x000ea80000300800 */
[----:B------:R-:W2:Y:S04]  /*7ad30*/  LDL.LU R243, [R1+0x90] ;  /* 0x0000900001f37983 */ /* 0x000ea80000300800 */
[----:B------:R-:W2:Y:S04]  /*7ad40*/  LDL.LU R242, [R1+0x694] ;  /* 0x0006940001f27983 */ /* 0x000ea80000300800 */
[----:B------:R-:W2:Y:S04]  /*7ad50*/  LDL.LU R241, [R1+0x494] ;  /* 0x0004940001f17983 */ /* 0x000ea80000300800 */
[----:B------:R-:W2:Y:S04]  /*7ad60*/  LDL.LU R240, [R1+0x294] ;  /* 0x0002940001f07983 */ /* 0x000ea80000300800 */
[----:B------:R-:W2:Y:S04]  /*7ad70*/  LDL.LU R247, [R1+0x94] ;  /* 0x0000940001f77983 */ /* 0x000ea80000300800 */
[----:B------:R-:W2:Y:S01]  /*7ad80*/  LDL.LU R251, [R1+0x698] ;  /* 0x0006980001fb7983 */ /* 0x000ea20000300800 */
[----:B------:R-:W-:Y:S01]  /*7ad90*/  ISETP.LT.AND P6, PT, R6, UR4, !P4 ;  /* 0x0000000406007c0c */ /* 0x000fe2000e7c1270 */
[----:B------:R-:W-:-:S02]  /*7ada0*/  ULDC UR4, c[0x0][0x228] ;  /* 0x00008a0000047ab9 */ /* 0x000fc40000000800 */
[----:B------:R-:W-:Y:S01]  /*7adb0*/  ISETP.LT.AND P4, PT, R7, UR4, !P4 ;  /* 0x0000000407007c0c */ /* 0x000fe2000e781270 */
[----:B------:R-:W-:Y:S01]  /*7adc0*/  ULDC UR4, c[0x0][0x228] ;  /* 0x00008a0000047ab9 */ /* 0x000fe20000000800 */
[----:B------:R-:W2:Y:S01]  /*7add0*/  LDL.LU R246, [R1+0x498] ;  /* 0x0004980001f67983 */ /* 0x000ea20000300800 */
[----:B------:R-:W-:Y:S01]  /*7ade0*/  ISETP.LT.AND P3, PT, R6, UR4, !P0 ;  /* 0x0000000406007c0c */ /* 0x000fe2000c761270 */
[----:B------:R-:W-:Y:S02]  /*7adf0*/  ULDC UR4, c[0x0][0x22c] ;  /* 0x00008b0000047ab9 */ /* 0x000fe40000000800 */
[----:B------:R-:W2:Y:S04]  /*7ae00*/  LDL.LU R245, [R1+0x298] ;  /* 0x0002980001f57983 */ /* 0x000ea80000300800 */
[----:B------:R1:W-:Y:S01]  /*7ae10*/  @P6 STG.E desc[UR8][R10.64], R249 ;  /* 0x000000f90a006986 */ /* 0x0003e2000c101908 */
[----:B------:R-:W-:Y:S01]  /*7ae20*/  ISETP.GE.AND P6, PT, R226, UR4, PT ;  /* 0x00000004e2007c0c */ /* 0x000fe2000bfc6270 */
[----:B------:R-:W-:-:S02]  /*7ae30*/  ULDC UR4, c[0x0][0x228] ;  /* 0x00008a0000047ab9 */ /* 0x000fc40000000800 */
[----:B------:R-:W-:Y:S01]  /*7ae40*/  ISETP.LT.AND P0, PT, R7, UR4, !P0 ;  /* 0x0000000407007c0c */ /* 0x000fe2000c701270 */
[----:B------:R-:W-:Y:S01]  /*7ae50*/  ULDC UR4, c[0x0][0x228] ;  /* 0x00008a0000047ab9 */ /* 0x000fe20000000800 */
[----:B------:R1:W-:Y:S01]  /*7ae60*/  @P4 STG.E desc[UR8][R8.64], R248 ;  /* 0x000000f808004986 */ /* 0x0003e2000c101908 */
[----:B------:R-:W-:-:S03]  /*7ae70*/  ISETP.LT.AND P4, PT, R6, UR4, !P2 ;  /* 0x0000000406007c0c */ /* 0x000fc6000d781270 */
[----:B------:R-:W2:Y:S01]  /*7ae80*/  LDL.LU R244, [R1+0x98] ;  /* 0x0000980001f47983 */ /* 0x000ea20000300800 */
[----:B-1----:R-:W-:Y:S01]  /*7ae90*/  IMAD.WIDE R10, R224, 0x4, R2 ;  /* 0x00000004e00a7825 */ /* 0x002fe200078e0202 */
[----:B------:R-:W-:Y:S01]  /*7aea0*/  ISETP.LT.AND P2, PT, R7, UR6, !P2 ;  /* 0x0000000607007c0c */ /* 0x000fe2000d741270 */
[----:B------:R-:W-:Y:S01]  /*7aeb0*/  ULDC UR4, c[0x0][0x22c] ;  /* 0x00008b0000047ab9 */ /* 0x000fe20000000800 */
[----:B------:R-:W-:Y:S01]  /*7aec0*/  ULDC UR6, c[0x0][0x228] ;  /* 0x00008a0000067ab9 */ /* 0x000fe20000000800 */
[----:B------:R-:W-:Y:S01]  /*7aed0*/  VIADD R226, R0, 0x4d ;  /* 0x0000004d00e27836 */ /* 0x000fe20000000000 */
[----:B------:R-:W2:Y:S04]  /*7aee0*/  LDL.LU R250, [R1+0x49c] ;  /* 0x00049c0001fa7983 */ /* 0x000ea80000300800 */
[----:B------:R-:W2:Y:S04]  /*7aef0*/  LDL.LU R249, [R1+0x29c] ;  /* 0x00029c0001f97983 */ /* 0x000ea80000300800 */
[----:B------:R-:W2:Y:S04]  /*7af00*/  LDL.LU R248, [R1+0x9c] ;  /* 0x00009c0001f87983 */ /* 0x000ea80000300800 */
[----:B---3--:R1:W-:Y:S01]  /*7af10*/  @P3 STG.E desc[UR8][R10.64], R225 ;  /* 0x000000e10a003986 */ /* 0x0083e2000c101908 */
[----:B------:R-:W-:Y:S01]  /*7af20*/  ISETP.LT.AND P3, PT, R6, UR10, !P5 ;  /* 0x0000000a06007c0c */ /* 0x000fe2000ef61270 */
[----:B------:R-:W-:Y:S01]  /*7af30*/  ULDC UR10, c[0x0][0x228] ;  /* 0x00008a00000a7ab9 */ /* 0x000fe20000000800 */
[C---:B-1----:R-:W-:Y:S01]  /*7af40*/  IADD3 R225, R224.reuse, UR28, RZ ;  /* 0x0000001ce0e17c10 */ /* 0x042fe2000fffe0ff */
[----:B------:R-:W-:-:S04]  /*7af50*/  IMAD.WIDE R10, R224, 0x4, R4 ;  /* 0x00000004e00a7825 */ /* 0x000fc800078e0204 */
[C-C-:B------:R-:W-:Y:S01]  /*7af60*/  IMAD.WIDE R8, R225.reuse, 0x4, R2.reuse ;  /* 0x00000004e1087825 */ /* 0x140fe200078e0202 */
[----:B----4-:R1:W-:Y:S01]  /*7af70*/  @P0 STG.E desc[UR8][R10.64], R227 ;  /* 0x000000e30a000986 */ /* 0x0103e2000c101908 */
[----:B------:R-:W-:Y:S01]  /*7af80*/  ISETP.GE.AND P0, PT, R226, UR4, PT ;  /* 0x00000004e2007c0c */ /* 0x000fe2000bf06270 */
[----:B------:R-:W-:Y:S01]  /*7af90*/  ULDC UR4, c[0x0][0x22c] ;  /* 0x00008b0000047ab9 */ /* 0x000fe20000000800 */
[----:B------:R-:W-:Y:S01]  /*7afa0*/  VIADD R224, R225, UR28 ;  /* 0x0000001ce1e07c36 */ /* 0x000fe20008000000 */
[----:B--2---:R2:W-:Y:S01]  /*7afb0*/  @P4 STG.E desc[UR8][R8.64], R239 ;  /* 0x000000ef08004986 */ /* 0x0045e2000c101908 */
[----:B------:R-:W-:Y:S02]  /*7afc0*/  IADD3 R226, R0, 0x4e, RZ ;  /* 0x0000004e00e27810 */ /* 0x000fe40007ffe0ff */
[----:B------:R-:W-:Y:S01]  /*7afd0*/  ISETP.LT.AND P5, PT, R7, UR6, !P5 ;  /* 0x0000000607007c0c */ /* 0x000fe2000efa1270 */
[----:B------:R-:W-:Y:S01]  /*7afe0*/  ULDC UR6, c[0x0][0x228] ;  /* 0x00008a0000067ab9 */ /* 0x000fe20000000800 */
[----:B------:R-:W-:Y:S01]  /*7aff0*/  ISETP.GE.AND P4, PT, R226, UR4, PT ;  /* 0x00000004e2007c0c */ /* 0x000fe2000bf86270 */
[----:B------:R-:W-:Y:S01]  /*7b000*/  ULDC UR4, c[0x0][0x228] ;  /* 0x00008a0000047ab9 */ /* 0x000fe20000000800 */
[----:B-1----:R-:W-:-:S04]  /*7b010*/  IMAD.WIDE R10, R224, 0x4, R2 ;  /* 0x00000004e00a7825 */ /* 0x002fc800078e0202 */
[----:B--2---:R-:W-:-:S05]  /*7b020*/  IMAD.WIDE R8, R225, 0x4, R4 ;  /* 0x00000004e1087825 */ /* 0x004fca00078e0204 */
        /* <DEDUP_REMOVED lines=17> */
[----:B-1----:R-:W-:Y:S01]  /*7b140*/  IMAD.WIDE R8, R10, 0x4, R4 ;  /* 0x000000040a087825 */ /* 0x002fe200078e0204 */
[----:B------:R-:W-:Y:S03]  /*7b150*/  @P2 STG.E desc[UR8][R224.64], R240 ;  /* 0x000000f0e0002986 */ /* 0x000fe6000c101908 */
[----:B------:R-:W-:Y:S01]  /*7b160*/  IMAD.WIDE R10, R226, 0x4, R2 ;  /* 0x00000004e20a7825 */ /* 0x000fe200078e0202 */
[----:B------:R-:W-:Y:S04]  /*7b170*/  @P1 STG.E desc[UR8][R8.64], R247 ;  /* 0x000000f708001986 */ /* 0x000fe8000c101908 */
[----:B------:R1:W-:Y:S04]  /*7b180*/  @P3 STG.E desc[UR8][R10.64], R251 ;  /* 0x000000fb0a003986 */ /* 0x0003e8000c101908 */
[----:B-1----:R-:W2:Y:S01]  /*7b190*/  LDL.LU R251, [R1+0x69c] ;  /* 0x00069c0001fb7983 */ /* 0x002ea20000300800 */
[----:B------:R-:W-:Y:S01]  /*7b1a0*/  ISETP.GE.AND P2, PT, R227, UR4, PT ;  /* 0x00000004e3007c0c */ /* 0x000fe2000bf46270 */
[----:B------:R-:W-:-:S02]  /*7b1b0*/  ULDC UR4, c[0x0][0x228] ;  /* 0x00008a0000047ab9 */ /* 0x000fc40000000800 */
[C---:B------:R-:W-:Y:S01]  /*7b1c0*/  ISETP.LT.AND P6, PT, R7.reuse, UR4, !P6 ;  /* 0x0000000407007c0c */ /* 0x040fe2000f7c1270 */
[----:B------:R-:W-:Y:S02]  /*7b1d0*/  ULDC UR4, c[0x0][0x228] ;  /* 0x00008a0000047ab9 */ /* 0x000fe40000000800 */
        /* <DEDUP_REMOVED lines=14> */
[----:B------:R3:W-:Y:S01]  /*7b2c0*/  @P1 STG.E desc[UR8][R8.64], R245 ;  /* 0x000000f508001986 */ /* 0x0007e2000c101908 */
[----:B------:R-:W-:Y:S01]  /*7b2d0*/  ISETP.LT.AND P1, PT, R6, UR4, !P4 ;  /* 0x0000000406007c0c */ /* 0x000fe2000e721270 */
[----:B------:R-:W-:Y:S01]  /*7b2e0*/  ULDC UR4, c[0x0][0x228] ;  /* 0x00008a0000047ab9 */ /* 0x000fe20000000800 */
[----:B------:R-:W-:Y:S01]  /*7b2f0*/  ISETP.LT.AND P4, PT, R7, UR6, !P4 ;  /* 0x0000000607007c0c */ /* 0x000fe2000e781270 */
[----:B------:R-:W-:Y:S01]  /*7b300*/  ULDC UR6, c[0x0][0x228] ;  /* 0x00008a0000067ab9 */ /* 0x000fe20000000800 */
[C---:B-1----:R-:W-:Y:S01]  /*7b310*/  IMAD.WIDE R10, R224.reuse, 0x4, R4 ;  /* 0x00000004e00a7825 */ /* 0x042fe200078e0204 */
[----:B------:R-:W-:-:S04]  /*7b320*/  IADD3 R224, R224, UR28, RZ ;  /* 0x0000001ce0e07c10 */ /* 0x000fc8000fffe0ff */
[----:B------:R1:W-:Y:S01]  /*7b330*/  @P0 STG.E desc[UR8][R10.64], R244 ;  /* 0x000000f40a000986 */ /* 0x0003e2000c101908 */
[----:B------:R-:W-:Y:S01]  /*7b340*/  ISETP.LT.AND P0, PT, R6, UR4, !P5 ;  /* 0x0000000406007c0c */ /* 0x000fe2000ef01270 */
[----:B---3--:R-:W-:-:S04]  /*7b350*/  IMAD.WIDE R8, R224, 0x4, R4 ;  /* 0x00000004e0087825 */ /* 0x008fc800078e0204 */
[C-C-:B-1----:R-:W-:Y:S01]  /*7b360*/  IMAD.WIDE R10, R224.reuse, 0x4, R2.reuse ;  /* 0x00000004e00a7825 */ /* 0x142fe200078e0202 */
[----:B------:R-:W-:Y:S01]  /*7b370*/  IADD3 R224, R224, UR28, RZ ;  /* 0x0000001ce0e07c10 */ /* 0x000fe2000fffe0ff */
[----:B------:R-:W-:Y:S01]  /*7b380*/  ULDC UR4, c[0x0][0x22c] ;  /* 0x00008b0000047ab9 */ /* 0x000fe20000000800 */
[----:B------:R-:W-:Y:S01]  /*7b390*/  ISETP.LT.AND P5, PT, R7, UR6, !P5 ;  /* 0x0000000607007c0c */ /* 0x000fe2000efa1270 */
[----:B------:R-:W-:Y:S01]  /*7b3a0*/  VIADD R225, R0, 0x53 ;  /* 0x0000005300e17836 */ /* 0x000fe20000000000 */
[----:B------:R-:W-:Y:S01]  /*7b3b0*/  ULDC UR6, c[0x0][0x228] ;  /* 0x00008a0000067ab9 */ /* 0x000fe20000000800 */
[----:B--2---:R-:W-:Y:S04]  /*7b3c0*/  @P1 STG.E desc[UR8][R10.64], R251 ;  /* 0x000000fb0a001986 */ /* 0x004fe8000c101908 */
[----:B------:R1:W-:Y:S02]  /*7b3d0*/  @P4 STG.E desc[UR8][R8.64], R250 ;  /* 0x000000fa08004986 */ /* 0x0003e4000c101908 */
[----:B-1----:R-:W-:-:S04]  /*7b3e0*/  IMAD.WIDE R8, R224, 0x4, R2 ;  /* 0x00000004e0087825 */ /* 0x002fc800078e0202 */
[C---:B------:R-:W-:Y:S01]  /*7b3f0*/  IMAD.WIDE R10, R224.reuse, 0x4, R4 ;  /* 0x00000004e00a7825 */ /* 0x040fe200078e0204 */
[----:B------:R1:W-:Y:S02]  /*7b400*/  @P0 STG.E desc[UR8][R8.64], R249 ;  /* 0x000000f908000986 */ /* 0x0003e4000c101908 */
[----:B-1----:R-:W-:Y:S02]  /*7b410*/  IADD3 R8, R224, UR28, RZ ;  /* 0x0000001ce0087c10 */ /* 0x002fe4000fffe0ff */
[----:B------:R-:W2:Y:S04]  /*7b420*/  LDL.LU R224, [R1+0x6a0] ;  /* 0x0006a00001e07983 */ /* 0x000ea80000300800 */
[----:B------:R-:W3:Y:S04]  /*7b430*/  LDL.LU R226, [R1+0x4a0] ;  /* 0x0004a00001e27983 */ /* 0x000ee80000300800 */
        /* <DEDUP_REMOVED lines=13> */
[----:B------:R1:W-:Y:S04]  /*7b510*/  @P5 STG.E desc[UR8][R10.64], R248 ;  /* 0x000000f80a005986 */ /* 0x0003e8000c101908 */
[----:B-1----:R-:W4:Y:S01]  /*7b520*/  LDL.LU R248, [R1+0x2ac] ;  /* 0x0002ac0001f87983 */ /* 0x002f220000300800 */
[----:B------:R-:W-:Y:S01]  /*7b530*/  ISETP.GE.AND P1, PT, R225, UR4, PT ;  /* 0x00000004e1007c0c */ /* 0x000fe2000bf26270 */
[----:B------:R-:W-:Y:S01]  /*7b540*/  ULDC UR4, c[0x0][0x228] ;  /* 0x00008a0000047ab9 */ /* 0x000fe20000000800 */
[----:B------:R-:W-:Y:S01]  /*7b550*/  VIADD R225, R0, 0x54 ;  /* 0x0000005400e17836 */ /* 0x000fe20000000000 */
[----:B------:R-:W-:Y:S01]  /*7b560*/  ISETP.LT.AND P4, PT, R6, UR4, !P2 ;  /* 0x0000000406007c0c */ /* 0x000fe2000d781270 */
[----:B------:R-:W-:-:S03]  /*7b570*/  ULDC UR4, c[0x0][0x22c] ;  /* 0x00008b0000047ab9 */ /* 0x000fc60000000800 */
[----:B------:R-:W-:Y:S01]  /*7b580*/  ISETP.GE.AND P0, PT, R225, UR4, PT ;  /* 0x00000004e1007c0c */ /* 0x000fe2000bf06270 */
[----:B------:R-:W-:Y:S01]  /*7b590*/  ULDC UR4, c[0x0][0x228] ;  /* 0x00008a0000047ab9 */ /* 0x000fe20000000800 */
[----:B------:R-:W-:Y:S01]  /*7b5a0*/  IMAD.WIDE R10, R8, 0x4, R2 ;  /* 0x00000004080a7825 */ /* 0x000fe200078e0202 */
[----:B------:R-:W-:Y:S01]  /*7b5b0*/  ISETP.LT.AND P2, PT, R7, UR4, !P2 ;  /* 0x0000000407007c0c */ /* 0x000fe2000d741270 */
[----:B------:R-:W-:Y:S01]  /*7b5c0*/  ULDC UR4, c[0x0][0x22c] ;  /* 0x00008b0000047ab9 */ /* 0x000fe20000000800 */
[----:B------:R-:W-:Y:S01]  /*7b5d0*/  ISETP.LT.AND P5, PT, R6, UR6, !P3 ;  /* 0x0000000606007c0c */ /* 0x000fe2000dfa1270 */
[C---:B------:R-:W-:Y:S01]  /*7b5e0*/  VIADD R9, R0.reuse, 0x55 ;  /* 0x0000005500097836 */ /* 0x040fe20000000000 */
[----:B------:R-:W-:Y:S01]  /*7b5f0*/  ULDC UR6, c[0x0][0x228] ;  /* 0x00008a0000067ab9 */ /* 0x000fe20000000800 */
[----:B------:R-:W-:Y:S01]  /*7b600*/  VIADD R225, R0, 0x56 ;  /* 0x0000005600e17836 */ /* 0x000fe20000000000 */
[----:B--2---:R1:W-:Y:S02]  /*7b610*/  @P4 STG.E desc[UR8][R10.64], R224 ;  /* 0x000000e00a004986 */ /* 0x0043e4000c101908 */
[----:B------:R-:W-:Y:S01]  /*7b620*/  ISETP.GE.AND P4, PT, R9, UR4, PT ;  /* 0x0000000409007c0c */ /* 0x000fe2000bf86270 */
[----:B------:R-:W-:-:S02]  /*7b630*/  ULDC UR4, c[0x0][0x228] ;  /* 0x00008a0000047ab9 */ /* 0x000fc40000000800 */
[----:B------:R-:W-:Y:S01]  /*7b640*/  ISETP.LT.AND P3, PT, R7, UR4, !P3 ;  /* 0x0000000407007c0c */ /* 0x000fe2000df61270 */
[----:B------:R-:W-:Y:S01]  /*7b650*/  ULDC UR4, c[0x0][0x22c] ;  /* 0x00008b0000047ab9 */ /* 0x000fe20000000800 */
[C---:B-1----:R-:W-:Y:S01]  /*7b660*/  IADD3 R224, R8.reuse, UR28, RZ ;  /* 0x0000001c08e07c10 */ /* 0x042fe2000fffe0ff */
[----:B------:R-:W-:-:S04]  /*7b670*/  IMAD.WIDE R8, R8, 0x4, R4 ;  /* 0x0000000408087825 */ /* 0x000fc800078e0204 */
[----:B------:R-:W-:Y:S01]  /*7b680*/  IMAD.WIDE R10, R224, 0x4, R2 ;  /* 0x00000004e00a7825 */ /* 0x000fe200078e0202 */
[----:B---3--:R1:W-:Y:S01]  /*7b690*/  @P2 STG.E desc[UR8][R8.64], R226 ;  /* 0x000000e208002986 */ /* 0x0083e2000c101908 */
[----:B------:R-:W-:Y:S01]  /*7b6a0*/  ISETP.GE.AND P2, PT, R225, UR4, PT ;  /* 0x00000004e1007c0c */ /* 0x000fe2000bf46270 */
[----:B------:R-:W-:Y:S02]  /*7b6b0*/  ULDC UR4, c[0x0][0x228] ;  /* 0x00008a0000047ab9 */ /* 0x000fe40000000800 */
[----:B----4-:R2:W-:Y:S01]  /*7b6c0*/  @P5 STG.E desc[UR8][R10.64], R227 ;  /* 0x000000e30a005986 */ /* 0x0105e2000c101908 */
[----:B------:R-:W-:Y:S01]  /*7b6d0*/  ISETP.LT.AND P5, PT, R6, UR4, !P6 ;  /* 0x0000000406007c0c */ /* 0x000fe2000f7a1270 */
[----:B------:R-:W-:Y:S01]  /*7b6e0*/  ULDC UR4, c[0x0][0x228] ;  /* 0x00008a0000047ab9 */ /* 0x000fe20000000800 */
[C---:B------:R-:W-:Y:S02]  /*7b6f0*/  IADD3 R225, R224.reuse, UR28, RZ ;  /* 0x0000001ce0e17c10 */ /* 0x040fe4000fffe0ff */
[----:B------:R-:W-:Y:S01]  /*7b700*/  ISETP.LT.AND P6, PT, R7, UR4, !P6 ;  /* 0x0000000407007c0c */ /* 0x000fe2000f7c1270 */
[----:B------:R-:W-:Y:S01]  /*7b710*/  ULDC UR4, c[0x0][0x228] ;  /* 0x00008a0000047ab9 */ /* 0x000fe20000000800 */
[----:B-1----:R-:W-:-:S04]  /*7b720*/  IMAD.WIDE R8, R224, 0x4, R4 ;  /* 0x00000004e0087825 */ /* 0x002fc800078e0204 */
[C---:B--2---:R-:W-:Y:S01]  /*7b730*/  IMAD.WIDE R10, R225.reuse, 0x4, R2 ;  /* 0x00000004e10a7825 */ /* 0x044fe200078e0202 */
[----:B------:R1:W-:Y:S01]  /*7b740*/  @P3 STG.E desc[UR8][R8.64], R239 ;  /* 0x000000ef08003986 */ /* 0x0003e2000c101908 */
[----:B------:R-:W-:Y:S01]  /*7b750*/  ISETP.LT.AND P3, PT, R6, UR4, !P1 ;  /* 0x0000000406007c0c */ /* 0x000fe2000cf61270 */
[----:B------:R-:W-:Y:S01]  /*7b760*/  ULDC UR4, c[0x0][0x22c] ;  /* 0x00008b0000047ab9 */ /* 0x000fe20000000800 */
[----:B------:R-:W-:Y:S01]  /*7b770*/  VIADD R226, R0, 0x57 ;  /* 0x0000005700e27836 */ /* 0x000fe20000000000 */
[----:B------:R2:W-:Y:S01]  /*7b780*/  @P5 STG.E desc[UR8][R10.64], R243 ;  /* 0x000000f30a005986 */ /* 0x0005e2000c101908 */
[----:B------:R-:W-:-:S03]  /*7b790*/  IADD3 R224, R225, UR28, RZ ;  /* 0x0000001ce1e07c10 */ /* 0x000fc6000fffe0ff */
[----:B------:R-:W-:Y:S01]  /*7b7a0*/  ISETP.GE.AND P5, PT, R226, UR4, PT ;  /* 0x00000004e2007c0c */ /* 0x000fe2000bfa6270 */
[----:B------:R-:W-:Y:S01]  /*7b7b0*/  ULDC UR4, c[0x0][0x228] ;  /* 0x00008a0000047ab9 */ /* 0x000fe20000000800 */
[----:B-1----:R-:W-:Y:S01]  /*7b7c0*/  IMAD.WIDE R8, R225, 0x4, R4 ;  /* 0x00000004e1087825 */ /* 0x002fe200078e0204 */
[C---:B------:R-:W-:Y:S01]  /*7b7d0*/  ISETP.LT.AND P1, PT, R7.reuse, UR4, !P1 ;  /* 0x0000000407007c0c */ /* 0x040fe2000cf21270 */
[----:B------:R-:W-:Y:S01]  /*7b7e0*/  ULDC UR4, c[0x0][0x228] ;  /* 0x00008a0000047ab9 */ /* 0x000fe20000000800 */
[----:B------:R-:W-:Y:S01]  /*7b7f0*/  IADD3 R227, R0, 0x5b, RZ ;  /* 0x0000005b00e37810 */ /* 0x000fe20007ffe0ff */
[--C-:B--2---:R-:W-:Y:S01]  /*7b800*/  IMAD.WIDE R10, R224, 0x4, R2.reuse ;  /* 0x00000004e00a7825 */ /* 0x104fe200078e0202 */
[----:B------:R1:W-:Y:S01]  /*7b810*/  @P6 STG.E desc[UR8][R8.64], R242 ;  /* 0x000000f208006986 */ /* 0x0003e2000c101908 */
[----:B------:R-:W-:Y:S01]  /*7b820*/  ISETP.LT.AND P6, PT, R6, UR4, !P0 ;  /* 0x0000000406007c0c */ /* 0x000fe2000c7c1270 */
[----:B------:R-:W-:Y:S01]  /*7b830*/  ULDC UR4, c[0x0][0x22c] ;  /* 0x00008b0000047ab9 */ /* 0x000fe20000000800 */
[----:B------:R-:W-:Y:S01]  /*7b840*/  IADD3 R225, R224, UR28, RZ ;  /* 0x0000001ce0e17c10 */ /* 0x000fe2000fffe0ff */
[----:B------:R2:W-:Y:S01]  /*7b850*/  @P3 STG.E desc[UR8][R10.64], R241 ;  /* 0x000000f10a003986 */ /* 0x0005e2000c101908 */
[----:B------:R-:W-:Y:S01]  /*7b860*/  ISETP.LT.AND P0, PT, R7, UR6, !P0 ;  /* 0x0000000607007c0c */ /* 0x000fe2000c701270 */
[----:B------:R-:W-:Y:S01]  /*7b870*/  VIADD R226, R0, 0x58 ;  /* 0x0000005800e27836 */ /* 0x000fe20000000000 */
[----:B------:R-:W-:Y:S01]  /*7b880*/  ISETP.LT.AND P3, PT, R6, UR10, !P4 ;  /* 0x0000000a06007c0c */ /* 0x000fe2000e761270 */
[----:B------:R-:W-:Y:S01]  /*7b890*/  ULDC UR6, c[0x0][0x228] ;  /* 0x00008a0000067ab9 */ /* 0x000fe20000000800 */
[----:B------:R-:W-:Y:S01]  /*7b8a0*/  ULDC UR10, c[0x0][0x228] ;  /* 0x00008a00000a7ab9 */ /* 0x000fe20000000800 */
[----:B------:R-:W3:Y:S01]  /*7b8b0*/  LDL.LU R239, [R1+0x4b0] ;  /* 0x0004b00001ef7983 */ /* 0x000ee20000300800 */
[----:B-1----:R-:W-:-:S04]  /*7b8c0*/  IMAD.WIDE R8, R225, 0x4, R2 ;  /* 0x00000004e1087825 */ /* 0x002fc800078e0202 */
[----:B--2---:R-:W-:-:S05]  /*7b8d0*/  IMAD.WIDE R10, R224, 0x4, R4 ;  /* 0x00000004e00a7825 */ /* 0x004fca00078e0204 */
        /* <DEDUP_REMOVED lines=19> */
[----:B------:R-:W-:Y:S01]  /*7ba10*/  ULDC UR10, c[0x0][0x228] ;  /* 0x00008a00000a7ab9 */ /* 0x000fe20000000800 */
[C---:B-1----:R-:W-:Y:S01]  /*7ba20*/  IMAD.WIDE R8, R224.reuse, 0x4, R4 ;  /* 0x00000004e0087825 */ /* 0x042fe200078e0204 */
[----:B--2---:R-:W-:-:S03]  /*7ba30*/  IADD3 R10, R224, UR28, RZ ;  /* 0x0000001ce00a7c10 */ /* 0x004fc6000fffe0ff */
[----:B------:R-:W-:Y:S01]  /*7ba40*/  VIADD R11, R0, 0x5a ;  /* 0x0000005a000b7836 */ /* 0x000fe20000000000 */
[----:B------:R1:W-:Y:S01]  /*7ba50*/  @P4 STG.E desc[UR8][R8.64], R244 ;  /* 0x000000f408004986 */ /* 0x0003e2000c101908 */
[----:B------:R-:W-:-:S03]  /*7ba60*/  IMAD.WIDE R224, R10, 0x4, R2 ;  /* 0x000000040ae07825 */ /* 0x000fc600078e0202 */
[----:B------:R-:W-:Y:S01]  /*7ba70*/  ISETP.GE.AND P4, PT, R11, UR4, PT ;  /* 0x000000040b007c0c */ /* 0x000fe2000bf86270 */
[----:B------:R-:W-:Y:S01]  /*7ba80*/  ULDC UR4, c[0x0][0x22c] ;  /* 0x00008b0000047ab9 */ /* 0x000fe20000000800 */
[C---:B------:R-:W-:Y:S01]  /*7ba90*/  VIADD R226, R10.reuse, UR28 ;  /* 0x0000001c0ae27c36 */ /* 0x040fe20008000000 */
[----:B------:R2:W-:Y:S01]  /*7baa0*/  @P0 STG.E desc[UR8][R224.64], R251 ;  /* 0x000000fbe0000986 */ /* 0x0005e2000c101908 */
[----:B------:R-:W-:Y:S01]  /*7bab0*/  ISETP.GE.AND P0, PT, R227, UR4, PT ;  /* 0x00000004e3007c0c */ /* 0x000fe2000bf06270 */
[----:B------:R-:W-:Y:S01]  /*7bac0*/  ULDC UR4, c[0x0][0x228] ;  /* 0x00008a0000047ab9 */ /* 0x000fe20000000800 */
[----:B-1----:R-:W-:Y:S01]  /*7bad0*/  IMAD.WIDE R8, R10, 0x4, R4 ;  /* 0x000000040a087825 */ /* 0x002fe200078e0204 */
[----:B------:R-:W-:Y:S01]  /*7bae0*/  ISETP.LT.AND P5, PT, R7, UR4, !P5 ;  /* 0x0000000407007c0c */ /* 0x000fe2000efa1270 */
[----:B------:R-:W-:Y:S02]  /*7baf0*/  ULDC UR4, c[0x0][0x228] ;  /* 0x00008a0000047ab9 */ /* 0x000fe40000000800 */
[C---:B------:R-:W-:Y:S01]  /*7bb00*/  IMAD.WIDE R10, R226.reuse, 0x4, R2 ;  /* 0x00000004e20a7825 */ /* 0x040fe200078e0202 */
[----:B------:R1:W-:Y:S01]  /*7bb10*/  @P2 STG.E desc[UR8][R8.64], R250 ;  /* 0x000000fa08002986 */ /* 0x0003e2000c101908 */
[----:B--2---:R-:W-:-:S03]  /*7bb20*/  IADD3 R224, R226, UR28, RZ ;  /* 0x0000001ce2e07c10 */ /* 0x004fc6000fffe0ff */
[----:B------:R2:W-:Y:S01]  /*7bb30*/  @P3 STG.E desc[UR8][R10.64], R249 ;  /* 0x000000f90a003986 */ /* 0x0005e2000c101908 */
[----:B-1----:R-:W-:-:S03]  /*7bb40*/  IMAD.WIDE R8, R226, 0x4, R4 ;  /* 0x00000004e2087825 */ /* 0x002fc600078e0204 */
[----:B------:R-:W4:Y:S04]  /*7bb50*/  LDL.LU R226, [R1+0xb0] ;  /* 0x0000b00001e27983 */ /* 0x000f280000300800 */
[----:B------:R-:W4:Y:S01]  /*7bb60*/  LDL.LU R227, [R1+0x2b0] ;  /* 0x0002b00001e37983 */ /* 0x000f220000300800 */
[----:B--2---:R-:W-:-:S03]  /*7bb70*/  VIADD R10, R0, 0x5c ;  /* 0x0000005c000a7836 */ /* 0x004fc60000000000 */
[----:B------:R-:W2:Y:S04]  /*7bb80*/  LDL.LU R243, [R1+0x4b4] ;  /* 0x0004b40001f37983 */ /* 0x000ea80000300800 */
[----:B------:R-:W2:Y:S01]  /*7bb90*/  LDL.LU R242, [R1+0x6b4] ;  /* 0x0006b40001f27983 */ /* 0x000ea20000300800 */
[----:B------:R-:W-:Y:S01]  /*7bba0*/  ISETP.LT.AND P3, PT, R6, UR4, !P1 ;  /* 0x0000000406007c0c */ /* 0x000fe2000cf61270 */
[----:B------:R-:W-:Y:S02]  /*7bbb0*/  ULDC UR4, c[0x0][0x22c] ;  /* 0x00008b0000047ab9 */ /* 0x000fe40000000800 */
[----:B------:R-:W2:Y:S01]  /*7bbc0*/  LDL.LU R241, [R1+0xb4] ;  /* 0x0000b40001f17983 */ /* 0x000ea20000300800 */
[----:B------:R-:W-:-:S03]  /*7bbd0*/  VIADD R225, R0, 0x5d ;  /* 0x0000005d00e17836 */ /* 0x000fc60000000000 */
[----:B------:R-:W2:Y:S04]  /*7bbe0*/  LDL.LU R240, [R1+0x2b4] ;  /* 0x0002b40001f07983 */ /* 0x000ea80000300800 */
[----:B------:R-:W2:Y:S01]  /*7bbf0*/  LDL.LU R247, [R1+0x4b8] ;  /* 0x0004b80001f77983 */ /* 0x000ea20000300800 */
[----:B------:R-:W-:Y:S01]  /*7bc00*/  ISETP.GE.AND P2, PT, R10, UR4, PT ;  /* 0x000000040a007c0c */ /* 0x000fe2000bf46270 */
[----:B------:R-:W-:Y:S02]  /*7bc10*/  ULDC UR4, c[0x0][0x22c] ;  /* 0x00008b0000047ab9 */ /* 0x000fe40000000800 */
[----:B------:R-:W2:Y:S04]  /*7bc20*/  LDL.LU R246, [R1+0x6b8] ;  /* 0x0006b80001f67983 */ /* 0x000ea80000300800 */
[----:B------:R-:W2:Y:S04]  /*7bc30*/  LDL.LU R245, [R1+0xb8] ;  /* 0x0000b80001f57983 */ /* 0x000ea80000300800 */
[----:B------:R-:W2:Y:S04]  /*7bc40*/  LDL.LU R244, [R1+0x2b8] ;  /* 0x0002b80001f47983 */ /* 0x000ea80000300800 */
[----:B------:R-:W2:Y:S04]  /*7bc50*/  LDL.LU R251, [R1+0x4bc] ;  /* 0x0004bc0001fb7983 */ /* 0x000ea80000300800 */
[----:B------:R-:W2:Y:S04]  /*7bc60*/  LDL.LU R250, [R1+0x6bc] ;  /* 0x0006bc0001fa7983 */ /* 0x000ea80000300800 */
[----:B------:R1:W-:Y:S01]  /*7bc70*/  @P5 STG.E desc[UR8][R8.64], R248 ;  /* 0x000000f808005986 */ /* 0x0003e2000c101908 */
[----:B------:R-:W-:Y:S01]  /*7bc80*/  ISETP.GE.AND P5, PT, R225, UR4, PT ;  /* 0x00000004e1007c0c */ /* 0x000fe2000bfa6270 */
[----:B------:R-:W-:Y:S01]  /*7bc90*/  IMAD.WIDE R10, R224, 0x4, R2 ;  /* 0x00000004e00a7825 */ /* 0x000fe200078e0202 */
[----:B------:R-:W-:Y:S01]  /*7bca0*/  ISETP.LT.AND P1, PT, R7, UR6, !P1 ;  /* 0x0000000607007c0c */ /* 0x000fe2000cf21270 */
[----:B------:R-:W2:Y:S01]  /*7bcb0*/  LDL.LU R249, [R1+0xbc] ;  /* 0x0000bc0001f97983 */ /* 0x000ea20000300800 */
[----:B------:R-:W-:Y:S01]  /*7bcc0*/  ULDC UR4, c[0x0][0x228] ;  /* 0x00008a0000047ab9 */ /* 0x000fe20000000800 */
[----:B------:R-:W-:-:S02]  /*7bcd0*/  ULDC UR6, c[0x0][0x228] ;  /* 0x00008a0000067ab9 */ /* 0x000fc40000000800 */
[----:B-1----:R-:W2:Y:S04]  /*7bce0*/  LDL.LU R248, [R1+0x2bc] ;  /* 0x0002bc0001f87983 */ /* 0x002ea80000300800 */
[----:B------:R-:W4:Y:S01]  /*7bcf0*/  LDL.LU R225, [R1+0x6b0] ;  /* 0x0006b00001e17983 */ /* 0x000f220000300800 */
[C---:B------:R-:W-:Y:S01]  /*7bd00*/  IMAD.WIDE R8, R224.reuse, 0x4, R4 ;  /* 0x00000004e0087825 */ /* 0x040fe200078e0204 */
[----:B------:R-:W-:Y:S02]  /*7bd10*/  IADD3 R224, R224, UR28, RZ ;  /* 0x0000001ce0e07c10 */ /* 0x000fe4000fffe0ff */
[----:B---3--:R1:W-:Y:S01]  /*7bd20*/  @P3 STG.E desc[UR8][R10.64], R239 ;  /* 0x000000ef0a003986 */ /* 0x0083e2000c101908 */
[----:B------:R-:W-:Y:S01]  /*7bd30*/  ISETP.LT.AND P3, PT, R6, UR4, !P6 ;  /* 0x0000000406007c0c */ /* 0x000fe2000f761270 */
[----:B------:R-:W-:Y:S01]  /*7bd40*/  ULDC UR4, c[0x0][0x228] ;  /* 0x00008a0000047ab9 */ /* 0x000fe20000000800 */
[C---:B------:R-:W-:Y:S01]  /*7bd50*/  ISETP.LT.AND P6, PT, R7.reuse, UR6, !P6 ;  /* 0x0000000607007c0c */ /* 0x040fe2000f7c1270 */
[----:B------:R-:W-:Y:S01]  /*7bd60*/  ULDC UR6, c[0x0][0x228] ;  /* 0x00008a0000067ab9 */ /* 0x000fe20000000800 */
[----:B-1----:R-:W-:Y:S01]  /*7bd70*/  IMAD.WIDE R10, R224, 0x4, R2 ;  /* 0x00000004e00a7825 */ /* 0x002fe200078e0202 */
[----:B------:R-:W3:Y:S04]  /*7bd80*/  LDL.LU R239, [R1+0x16b0] ;  /* 0x0016b00001ef7983 */ /* 0x000ee80000300800 */
[----:B----4-:R1:W-:Y:S01]  /*7bd90*/  @P1 STG.E desc[UR8][R8.64], R225 ;  /* 0x000000e108001986 */ /* 0x0103e2000c101908 */
[----:B------:R-:W-:Y:S01]  /*7bda0*/  ISETP.LT.AND P1, PT, R6, UR4, !P4 ;  /* 0x0000000406007c0c */ /* 0x000fe2000e721270 */
[----:B------:R-:W-:Y:S01]  /*7bdb0*/  ULDC UR4, c[0x0][0x22c] ;  /* 0x00008b0000047ab9 */ /* 0x000fe20000000800 */
[----:B------:R-:W-:Y:S01]  /*7bdc0*/  ISETP.LT.AND P4, PT, R7, UR6, !P4 ;  /* 0x0000000607007c0c */ /* 0x000fe2000e781270 */
[----:B------:R4:W-:Y:S01]  /*7bdd0*/  @P3 STG.E desc[UR8][R10.64], R226 ;  /* 0x000000e20a003986 */ /* 0x0009e2000c101908 */
[----:B------:R-:W-:Y:S01]  /*7bde0*/  ULDC UR6, c[0x0][0x228] ;  /* 0x00008a0000067ab9 */ /* 0x000fe20000000800 */
[C---:B-1----:R-:W-:Y:S01]  /*7bdf0*/  IMAD.WIDE R8, R224.reuse, 0x4, R4 ;  /* 0x00000004e0087825 */ /* 0x042fe200078e0204 */
[----:B------:R-:W-:-:S03]  /*7be00*/  IADD3 R224, R224, UR28, RZ ;  /* 0x0000001ce0e07c10 */ /* 0x000fc6000fffe0ff */
[C---:B------:R-:W-:Y:S01]  /*7be10*/  VIADD R225, R0.reuse, 0x5e ;  /* 0x0000005e00e17836 */ /* 0x040fe20000000000 */
[----:B------:R1:W-:Y:S04]  /*7be20*/  @P6 STG.E desc[UR8][R8.64], R227 ;  /* 0x000000e308006986 */ /* 0x0003e8000c101908 */
[----:B------:R-:W-:Y:S01]  /*7be30*/  ISETP.GE.AND P3, PT, R225, UR4, PT ;  /* 0x00000004e1007c0c */ /* 0x000fe2000bf66270 */
[----:B------:R-:W-:Y:S01]  /*7be40*/  ULDC UR4, c[0x0][0x228] ;  /* 0x00008a0000047ab9 */ /* 0x000fe20000000800 */
[----:B------:R-:W-:Y:S01]  /*7be50*/  VIADD R225, R0, 0x5f ;  /* 0x0000005f00e17836 */ /* 0x000fe20000000000 */
[----:B------:R-:W-:Y:S01]  /*7be60*/  ISETP.LT.AND P6, PT, R6, UR4, !P0 ;  /* 0x0000000406007c0c */ /* 0x000fe2000c7c1270 */
[----:B----4-:R-:W-:Y:S01]  /*7be70*/  IMAD.WIDE R10, R224, 0x4, R4 ;  /* 0x00000004e00a7825 */ /* 0x010fe200078e0204 */
[----:B------:R-:W-:-:S03]  /*7be80*/  ULDC UR4, c[0x0][0x22c] ;  /* 0x00008b0000047ab9 */ /* 0x000fc60000000800 */
[C-C-:B-1----:R-:W-:Y:S01]  /*7be90*/  IMAD.WIDE R8, R224.reuse, 0x4, R2.reuse ;  /* 0x00000004e0087825 */ /* 0x142fe200078e0202 */
[----:B------:R-:W4:Y:S04]  /*7bea0*/  LDL.LU R227, [R1+0x6c0] ;  /* 0x0006c00001e37983 */ /* 0x000f280000300800 */
[----:B--2---:R1:W-:Y:S01]  /*7beb0*/  @P1 STG.E desc[UR8][R8.64], R243 ;  /* 0x000000f308001986 */ /* 0x0043e2000c101908 */
[----:B------:R-:W-:Y:S01]  /*7bec0*/  ISETP.GE.AND P1, PT, R225, UR4, PT ;  /* 0x00000004e1007c0c */ /* 0x000fe2000bf26270 */
[----:B------:R-:W-:Y:S02]  /*7bed0*/  ULDC UR4, c[0x0][0x228] ;  /* 0x00008a0000047ab9 */ /* 0x000fe40000000800 */
[----:B------:R2:W-:Y:S01]  /*7bee0*/  @P4 STG.E desc[UR8][R10.64], R242 ;  /* 0x000000f20a004986 */ /* 0x0005e2000c101908 */
[----:B------:R-:W-:Y:S01]  /*7bef0*/  ISETP.LT.AND P0, PT, R7, UR4, !P0 ;  /* 0x0000000407007c0c */ /* 0x000fe2000c701270 */
[----:B------:R-:W-:Y:S01]  /*7bf00*/  ULDC UR4, c[0x0][0x22c] ;  /* 0x00008b0000047ab9 */ /* 0x000fe20000000800 */
[----:B-1----:R-:W-:Y:S01]  /*7bf10*/  IADD3 R8, R224, UR28, RZ ;  /* 0x0000001ce0087c10 */ /* 0x002fe2000fffe0ff */
[----:B------:R-:W-:Y:S01]  /*7bf20*/  VIADD R9, R0, 0x60 ;  /* 0x0000006000097836 */ /* 0x000fe20000000000 */
[----:B------:R-:W-:Y:S01]  /*7bf30*/  ISETP.LT.AND P4, PT, R6, UR6, !P2 ;  /* 0x0000000606007c0c */ /* 0x000fe2000d781270 */
[----:B------:R-:W-:Y:S01]  /*7bf40*/  VIADD R225, R0, 0x61 ;  /* 0x0000006100e17836 */ /* 0x000fe20000000000 */
[C---:B------:R-:W-:Y:S01]  /*7bf50*/  IADD3 R224, R8.reuse, UR28, RZ ;  /* 0x0000001c08e07c10 */ /* 0x040fe2000fffe0ff */
[----:B--2---:R-:W-:Y:S01]  /*7bf60*/  IMAD.WIDE R10, R8, 0x4, R2 ;  /* 0x00000004080a7825 */ /* 0x004fe200078e0202 */
[----:B------:R-:W-:-:S04]  /*7bf70*/  ULDC UR6, c[0x0][0x228] ;  /* 0x00008a0000067ab9 */ /* 0x000fc80000000800 */
[----:B------:R1:W-:Y:S01]  /*7bf80*/  @P6 STG.E desc[UR8][R10.64], R241 ;  /* 0x000000f10a006986 */ /* 0x0003e2000c101908 */
[----:B------:R-:W-:Y:S01]  /*7bf90*/  ISETP.GE.AND P6, PT, R9, UR4, PT ;  /* 0x0000000409007c0c */ /* 0x000fe2000bfc6270 */
[----:B------:R-:W-:Y:S01]  /*7bfa0*/  IMAD.WIDE R8, R8, 0x4, R4 ;  /* 0x0000000408087825 */ /* 0x000fe200078e0204 */
[----:B------:R-:W-:Y:S02]  /*7bfb0*/  ULDC UR4, c[0x0][0x228] ;  /* 0x00008a0000047ab9 */ /* 0x000fe40000000800 */
[----:B------:R-:W-:Y:S01]  /*7bfc0*/  ISETP.LT.AND P2, PT, R7, UR4, !P2 ;  /* 0x0000000407007c0c */ /* 0x000fe2000d741270 */
[----:B------:R-:W-:Y:S01]  /*7bfd0*/  ULDC UR4, c[0x0][0x22c] ;  /* 0x00008b0000047ab9 */ /* 0x000fe20000000800 */
[----:B------:R2:W-:Y:S01]  /*7bfe0*/  @P0 STG.E desc[UR8][R8.64], R240 ;  /* 0x000000f008000986 */ /* 0x0005e2000c101908 */
[----:B------:R-:W-:Y:S01]  /*7bff0*/  ISETP.GE.AND P0, PT, R225, UR4, PT ;  /* 0x00000004e1007c0c */ /* 0x000fe2000bf06270 */
[----:B------:R-:W-:Y:S01]  /*7c000*/  ULDC UR4, c[0x0][0x228] ;  /* 0x00008a0000047ab9 */ /* 0x000fe20000000800 */
[C---:B-1----:R-:W-:Y:S01]  /*7c010*/  IMAD.WIDE R10, R224.reuse, 0x4, R2 ;  /* 0x00000004e00a7825 */ /* 0x042fe200078e0202 */
[----:B------:R-:W-:-:S04]  /*7c020*/  IADD3 R225, R224, UR28, RZ ;  /* 0x0000001ce0e17c10 */ /* 0x000fc8000fffe0ff */
[----:B------:R1:W-:Y:S01]  /*7c030*/  @P4 STG.E desc[UR8][R10.64], R247 ;  /* 0x000000f70a004986 */ /* 0x0003e2000c101908 */
[----:B------:R-:W-:Y:S01]  /*7c040*/  ISETP.LT.AND P4, PT, R6, UR4, !P5 ;  /* 0x0000000406007c0c */ /* 0x000fe2000ef81270 */
[----:B--2---:R-:W-:Y:S01]  /*7c050*/  IMAD.WIDE R8, R224, 0x4, R4 ;  /* 0x00000004e0087825 */ /* 0x004fe200078e0204 */
[----:B------:R-:W-:Y:S02]  /*7c060*/  ULDC UR4, c[0x0][0x228] ;  /* 0x00008a0000047ab9 */ /* 0x000fe40000000800 */
[----:B------:R-:W-:Y:S01]  /*7c070*/  ISETP.LT.AND P5, PT, R7, UR4, !P5 ;  /* 0x0000000407007c0c */ /* 0x000fe2000efa1270 */
[----:B------:R-:W-:Y:S01]  /*7c080*/  ULDC UR4, c[0x0][0x228] ;  /* 0x00008a0000047ab9 */ /* 0x000fe20000000800 */
[----:B------:R-:W-:Y:S01]  /*7c090*/  VIADD R226, R0, 0x62 ;  /* 0x0000006200e27836 */ /* 0x000fe20000000000 */
[----:B------:R2:W-:Y:S01]  /*7c0a0*/  @P2 STG.E desc[UR8][R8.64], R246 ;  /* 0x000000f608002986 */ /* 0x0005e2000c101908 */
[----:B------:R-:W-:Y:S01]  /*7c0b0*/  ISETP.LT.AND P2, PT, R6, UR4, !P3 ;  /* 0x0000000406007c0c */ /* 0x000fe2000df41270 */
[----:B------:R-:W-:Y:S01]  /*7c0c0*/  ULDC UR4, c[0x0][0x22c] ;  /* 0x00008b0000047ab9 */ /* 0x000fe20000000800 */
[----:B-1----:R-:W-:-:S05]  /*7c0d0*/  IMAD.WIDE R10, R225, 0x4, R2 ;  /* 0x00000004e10a7825 */ /* 0x002fca00078e0202 */
[----:B------:R1:W-:Y:S01]  /*7c0e0*/  @P4 STG.E desc[UR8][R10.64], R245 ;  /* 0x000000f50a004986 */ /* 0x0003e2000c101908 */
[----:B------:R-:W-:Y:S01]  /*7c0f0*/  ISETP.GE.AND P4, PT, R226, UR4, PT ;  /* 0x00000004e2007c0c */ /* 0x000fe2000bf86270 */
[----:B------:R-:W-:Y:S02]  /*7c100*/  ULDC UR4, c[0x0][0x228] ;  /* 0x00008a0000047ab9 */ /* 0x000fe40000000800 */
[----:B------:R-:W-:Y:S01]  /*7c110*/  ISETP.LT.AND P3, PT, R7, UR4, !P3 ;  /* 0x0000000407007c0c */ /* 0x000fe2000df61270 */
[C---:B--2---:R-:W-:Y:S01]  /*7c120*/  IMAD.WIDE R8, R225.reuse, 0x4, R4 ;  /* 0x00000004e1087825 */ /* 0x044fe200078e0204 */
[----:B------:R-:W-:Y:S01]  /*7c130*/  IADD3 R224, R225, UR28, RZ ;  /* 0x0000001ce1e07c10 */ /* 0x000fe2000fffe0ff */
[----:B------:R-:W-:-:S03]  /*7c140*/  ULDC UR4, c[0x0][0x228] ;  /* 0x00008a0000047ab9 */ /* 0x000fc60000000800 */
[----:B------:R2:W-:Y:S01]  /*7c150*/  @P5 STG.E desc[UR8][R8.64], R244 ;  /* 0x000000f408005986 */ /* 0x0005e2000c101908 */
[C---:B-1----:R-:W-:Y:S01]  /*7c160*/  IMAD.WIDE R10, R224.reuse, 0x4, R2 ;  /* 0x00000004e00a7825 */ /* 0x042fe200078e0202 */
[----:B------:R-:W-:-:S04]  /*7c170*/  IADD3 R225, R224, UR28, RZ ;  /* 0x0000001ce0e17c10 */ /* 0x000fc8000fffe0ff */
[----:B------:R1:W-:Y:S01]  /*7c180*/  @P2 STG.E desc[UR8][R10.64], R251 ;  /* 0x000000fb0a002986 */ /* 0x0003e2000c101908 */
[----:B--2---:R-:W-:-:S04]  /*7c190*/  IMAD.WIDE R8, R224, 0x4, R4 ;  /* 0x00000004e0087825 */ /* 0x004fc800078e0204 */
[C---:B------:R-:W-:Y:S01]  /*7c1a0*/  VIADD R224, R225.reuse, UR28 ;  /* 0x0000001ce1e07c36 */ /* 0x040fe20008000000 */
[----:B------:R2:W-:Y:S01]  /*7c1b0*/  @P3 STG.E desc[UR8][R8.64], R250 ;  /* 0x000000fa08003986 */ /* 0x0005e2000c101908 */
[----:B-1----:R-:W-:-:S04]  /*7c1c0*/  IMAD.WIDE R10, R225, 0x4, R2 ;  /* 0x00000004e10a7825 */ /* 0x002fc800078e0202 */
[----:B--2---:R-:W-:Y:S02]  /*7c1d0*/  IMAD.WIDE R8, R225, 0x4, R4 ;  /* 0x00000004e1087825 */ /* 0x004fe400078e0204 */
[----:B------:R-:W2:Y:S04]  /*7c1e0*/  LDL.LU R225, [R1+0x4c0] ;  /* 0x0004c00001e17983 */ /* 0x000ea80000300800 */
[----:B------:R-:W3:Y:S01]  /*7c1f0*/  LDL.LU R240, [R1+0x2c0] ;  /* 0x0002c00001f07983 */ /* 0x000ee20000300800 */
[----:B------:R-:W-:Y:S01]  /*7c200*/  ISETP.LT.AND P5, PT, R6, UR4, !P1 ;  /* 0x0000000406007c0c */ /* 0x000fe2000cfa1270 */
[----:B------:R-:W-:Y:S01]  /*7c210*/  VIADD R226, R0, 0x63 ;  /* 0x0000006300e27836 */ /* 0x000fe20000000000 */
[C---:B------:R-:W-:Y:S01]  /*7c220*/  ISETP.LT.AND P1, PT, R7.reuse, UR6, !P1 ;  /* 0x0000000607007c0c */ /* 0x040fe2000cf21270 */
[----:B------:R-:W-:Y:S01]  /*7c230*/  ULDC UR4, c[0x0][0x22c] ;  /* 0x00008b0000047ab9 */ /* 0x000fe20000000800 */
[----:B------:R-:W-:Y:S01]  /*7c240*/  ISETP.LT.AND P2, PT, R6, UR10, !P6 ;  /* 0x0000000a06007c0c */ /* 0x000fe2000f741270 */
[----:B------:R-:W-:Y:S01]  /*7c250*/  ULDC UR6, c[0x0][0x228] ;  /* 0x00008a0000067ab9 */ /* 0x000fe20000000800 */
[----:B------:R-:W-:Y:S01]  /*7c260*/  ISETP.GE.AND P3, PT, R226, UR4, PT ;  /* 0x00000004e2007c0c */ /* 0x000fe2000bf66270 */
[----:B------:R-:W-:Y:S01]  /*7c270*/  ULDC UR4, c[0x0][0x22c] ;  /* 0x00008b0000047ab9 */ /* 0x000fe20000000800 */
[----:B------:R-:W-:Y:S01]  /*7c280*/  IADD3 R226, R0, 0x64, RZ ;  /* 0x0000006400e27810 */ /* 0x000fe20007ffe0ff */
[----:B------:R-:W3:Y:S04]  /*7c290*/  LDL.LU R247, [R1+0x4c4] ;  /* 0x0004c40001f77983 */ /* 0x000ee80000300800 */
[----:B------:R1:W-:Y:S01]  /*7c2a0*/  @P5 STG.E desc[UR8][R10.64], R249 ;  /* 0x000000f90a005986 */ /* 0x0003e2000c101908 */
[----:B------:R-:W-:Y:S01]  /*7c2b0*/  ISETP.GE.AND P5, PT, R226, UR4, PT ;  /* 0x00000004e2007c0c */ /* 0x000fe2000bfa6270 */
[----:B------:R-:W-:Y:S01]  /*7c2c0*/  ULDC UR4, c[0x0][0x228] ;  /* 0x00008a0000047ab9 */ /* 0x000fe20000000800 */
[----:B------:R-:W-:Y:S01]  /*7c2d0*/  ISETP.LT.AND P6, PT, R7, UR6, !P6 ;  /* 0x0000000607007c0c */ /* 0x000fe2000f7c1270 */
[----:B------:R1:W-:Y:S01]  /*7c2e0*/  @P1 STG.E desc[UR8][R8.64], R248 ;  /* 0x000000f808001986 */ /* 0x0003e2000c101908 */
[----:B------:R-:W-:Y:S01]  /*7c2f0*/  ULDC UR6, c[0x0][0x228] ;  /* 0x00008a0000067ab9 */ /* 0x000fe20000000800 */
[----:B------:R-:W-:-:S02]  /*7c300*/  ULDC UR10, c[0x0][0x228] ;  /* 0x00008a00000a7ab9 */ /* 0x000fc40000000800 */
[----:B------:R-:W3:Y:S01]  /*7c310*/  LDL.LU R243, [R1+0x6c4] ;  /* 0x0006c40001f37983 */ /* 0x000ee20000300800 */
[----:B-1----:R-:W-:-:S03]  /*7c320*/  IMAD.WIDE R10, R224, 0x4, R2 ;  /* 0x00000004e00a7825 */ /* 0x002fc600078e0202 */
[----:B------:R-:W3:Y:S01]  /*7c330*/  LDL.LU R242, [R1+0x2c4] ;  /* 0x0002c40001f27983 */ /* 0x000ee20000300800 */
[----:B------:R-:W-:-:S03]  /*7c340*/  IMAD.WIDE R8, R224, 0x4, R4 ;  /* 0x00000004e0087825 */ /* 0x000fc600078e0204 */
[----:B------:R-:W3:Y:S04]  /*7c350*/  LDL.LU R241, [R1+0xc4] ;  /* 0x0000c40001f17983 */ /* 0x000ee80000300800 */
[----:B------:R-:W3:Y:S04]  /*7c360*/  LDL.LU R246, [R1+0x6c8] ;  /* 0x0006c80001f67983 */ /* 0x000ee80000300800 */
[----:B------:R-:W3:Y:S04]  /*7c370*/  LDL.LU R245, [R1+0x2c8] ;  /* 0x0002c80001f57983 */ /* 0x000ee80000300800 */
[----:B------:R-:W3:Y:S04]  /*7c380*/  LDL.LU R244, [R1+0xc8] ;  /* 0x0000c80001f47983 */ /* 0x000ee80000300800 */
[----:B------:R-:W3:Y:S04]  /*7c390*/  LDL.LU R251, [R1+0x4cc] ;  /* 0x0004cc0001fb7983 */ /* 0x000ee80000300800 */
[----:B------:R-:W3:Y:S04]  /*7c3a0*/  LDL.LU R250, [R1+0x6cc] ;  /* 0x0006cc0001fa7983 */ /* 0x000ee80000300800 */
[----:B------:R-:W3:Y:S04]  /*7c3b0*/  LDL.LU R249, [R1+0x2cc] ;  /* 0x0002cc0001f97983 */ /* 0x000ee80000300800 */
[----:B------:R-:W3:Y:S04]  /*7c3c0*/  LDL.LU R248, [R1+0xcc] ;  /* 0x0000cc0001f87983 */ /* 0x000ee80000300800 */
[----:B--2---:R1:W-:Y:S01]  /*7c3d0*/  @P2 STG.E desc[UR8][R10.64], R225 ;  /* 0x000000e10a002986 */ /* 0x0043e2000c101908 */
[----:B------:R-:W-:Y:S01]  /*7c3e0*/  ISETP.LT.AND P2, PT, R6, UR4, !P0 ;  /* 0x0000000406007c0c */ /* 0x000fe2000c741270 */
[----:B------:R-:W-:Y:S01]  /*7c3f0*/  ULDC UR4, c[0x0][0x22c] ;  /* 0x00008b0000047ab9 */ /* 0x000fe20000000800 */
[----:B-1----:R-:W-:Y:S01]  /*7c400*/  IADD3 R10, R224, UR28, RZ ;  /* 0x0000001ce00a7c10 */ /* 0x002fe2000fffe0ff */
[----:B----4-:R-:W-:Y:S04]  /*7c410*/  @P6 STG.E desc[UR8][R8.64], R227 ;  /* 0x000000e308006986 */ /* 0x010fe8000c101908 */
[----:B------:R-:W-:-:S06]  /*7c420*/  IMAD.WIDE R224, R10, 0x4, R2 ;  /* 0x000000040ae07825 */ /* 0x000fcc00078e0202 */
[----:B---3--:R1:W-:Y:S04]  /*7c430*/  @P2 STG.E desc[UR8][R224.64], R240 ;  /* 0x000000f0e0002986 */ /* 0x0083e8000c101908 */
[----:B-1----:R-:W2:Y:S04]  /*7c440*/  LDL.LU R240, [R1+0x16ac] ;  /* 0x0016ac0001f07983 */ /* 0x002ea80000300800 */
[----:B------:R-:W3:Y:S01]  /*7c450*/  LDL.LU R225, [R1+0xc0] ;  /* 0x0000c00001e17983 */ /* 0x000ee20000300800 */
[----:B------:R-:W-:Y:S02]  /*7c460*/  ISETP.LT.AND P0, PT, R7, UR6, !P0 ;  /* 0x0000000607007c0c */ /* 0x000fe4000c701270 */
[----:B------:R-:W-:Y:S01]  /*7c470*/  ISETP.LT.AND P1, PT, R6, UR10, !P4 ;  /* 0x0000000a06007c0c */ /* 0x000fe2000e721270 */
[----:B------:R-:W-:-:S02]  /*7c480*/  VIADD R11, R0, 0x65 ;  /* 0x00000065000b7836 */ /* 0x000fc40000000000 */
[----:B------:R-:W-:Y:S01]  /*7c490*/  VIADD R226, R10, UR28 ;  /* 0x0000001c0ae27c36 */ /* 0x000fe20008000000 */
[----:B------:R-:W-:Y:S01]  /*7c4a0*/  IADD3 R227, R0, 0x66, RZ ;  /* 0x0000006600e37810 */ /* 0x000fe20007ffe0ff */
[----:B------:R-:W-:Y:S01]  /*7c4b0*/  IMAD.WIDE R8, R10, 0x4, R4 ;  /* 0x000000040a087825 */ /* 0x000fe200078e0204 */
[----:B------:R-:W-:Y:S01]  /*7c4c0*/  ISETP.GE.AND P6, PT, R11, UR4, PT ;  /* 0x000000040b007c0c */ /* 0x000fe2000bfc6270 */
[----:B------:R-:W-:Y:S01]  /*7c4d0*/  ULDC UR4, c[0x0][0x22c] ;  /* 0x00008b0000047ab9 */ /* 0x000fe20000000800 */
[----:B------:R-:W-:Y:S01]  /*7c4e0*/  ULDC UR6, c[0x0][0x228] ;  /* 0x00008a0000067ab9 */ /* 0x000fe20000000800 */
[C---:B------:R-:W-:Y:S01]  /*7c4f0*/  IMAD.WIDE R10, R226.reuse, 0x4, R2 ;  /* 0x00000004e20a7825 */ /* 0x040fe200078e0202 */
[----:B------:R-:W-:Y:S01]  /*7c500*/  ISETP.GE.AND P2, PT, R227, UR4, PT ;  /* 0x00000004e3007c0c */ /* 0x000fe2000bf46270 */
[----:B------:R-:W-:Y:S01]  /*7c510*/  ULDC UR4, c[0x0][0x228] ;  /* 0x00008a0000047ab9 */ /* 0x000fe20000000800 */
[----:B------:R-:W-:Y:S01]  /*7c520*/  ULDC UR10, c[0x0][0x228] ;  /* 0x00008a00000a7ab9 */ /* 0x000fe20000000800 */
        /* <DEDUP_REMOVED lines=8> */
[----:B------:R-:W-:Y:S01]  /*7c5b0*/  ISETP.LT.AND P3, PT, R7, UR6, !P3 ;  /* 0x0000000607007c0c */ /* 0x000fe2000df61270 */
[----:B------:R-:W-:Y:S01]  /*7c5c0*/  IMAD.WIDE R10, R226, 0x4, R4 ;  /* 0x00000004e20a7825 */ /* 0x000fe200078e0204 */
[----:B------:R-:W-:Y:S01]  /*7c5d0*/  ULDC UR4, c[0x0][0x22c] ;  /* 0x00008b0000047ab9 */ /* 0x000fe20000000800 */
[----:B------:R-:W-:Y:S01]  /*7c5e0*/  ULDC UR6, c[0x0][0x228] ;  /* 0x00008a0000067ab9 */ /* 0x000fe20000000800 */
[----:B------:R-:W-:Y:S01]  /*7c5f0*/  ISETP.GE.AND P1, PT, R8, UR4, PT ;  /* 0x0000000408007c0c */ /* 0x000fe2000bf26270 */
[----:B------:R-:W-:Y:S01]  /*7c600*/  IMAD.WIDE R8, R224, 0x4, R2 ;  /* 0x00000004e0087825 */ /* 0x000fe200078e0202 */
[----:B------:R1:W-:Y:S01]  /*7c610*/  @P4 STG.E desc[UR8][R10.64], R243 ;  /* 0x000000f30a004986 */ /* 0x0003e2000c101908 */
[----:B------:R-:W-:-:S04]  /*7c620*/  ULDC UR4, c[0x0][0x22c] ;  /* 0x00008b0000047ab9 */ /* 0x000fc80000000800 */
[----:B------:R-:W-:Y:S01]  /*7c630*/  @P0 STG.E desc[UR8][R8.64], R242 ;  /* 0x000000f208000986 */ /* 0x000fe2000c101908 */
[----:B-1----:R-:W-:-:S05]  /*7c640*/  IMAD.WIDE R10, R224, 0x4, R4 ;  /* 0x00000004e00a7825 */ /* 0x002fca00078e0204 */
[----:B------:R1:W-:Y:S04]  /*7c650*/  @P3 STG.E desc[UR8][R10.64], R241 ;  /* 0x000000f10a003986 */ /* 0x0003e8000c101908 */
[----:B-1----:R-:W4:Y:S01]  /*7c660*/  LDL.LU R241, [R1+0x6d0] ;  /* 0x0006d00001f17983 */ /* 0x002f220000300800 */
[----:B------:R-:W-:Y:S01]  /*7c670*/  VIADD R225, R0, 0x68 ;  /* 0x0000006800e17836 */ /* 0x000fe20000000000 */
[----:B------:R-:W-:Y:S02]  /*7c680*/  IADD3 R224, R224, UR28, RZ ;  /* 0x0000001ce0e07c10 */ /* 0x000fe4000fffe0ff */
[----:B------:R-:W2:Y:S02]  /*7c690*/  LDL.LU R227, [R1+0x6d4] ;  /* 0x0006d40001e37983 */ /* 0x000ea40000300800 */
[----:B------:R-:W-:Y:S01]  /*7c6a0*/  ISETP.GE.AND P4, PT, R225, UR4, PT ;  /* 0x00000004e1007c0c */ /* 0x000fe2000bf86270 */
[----:B------:R-:W-:Y:S01]  /*7c6b0*/  ULDC UR4, c[0x0][0x228] ;  /* 0x00008a0000047ab9 */ /* 0x000fe20000000800 */
[----:B------:R-:W-:Y:S01]  /*7c6c0*/  IMAD.WIDE R10, R224, 0x4, R2 ;  /* 0x00000004e00a7825 */ /* 0x000fe200078e0202 */
[----:B------:R-:W-:Y:S01]  /*7c6d0*/  ISETP.LT.AND P0, PT, R6, UR4, !P5 ;  /* 0x0000000406007c0c */ /* 0x000fe2000ef01270 */
[----:B------:R-:W-:Y:S01]  /*7c6e0*/  ULDC UR4, c[0x0][0x228] ;  /* 0x00008a0000047ab9 */ /* 0x000fe20000000800 */
[C---:B------:R-:W-:Y:S01]  /*7c6f0*/  ISETP.LT.AND P5, PT, R7.reuse, UR6, !P5 ;  /* 0x0000000607007c0c */ /* 0x040fe2000efa1270 */
[----:B------:R-:W-:Y:S01]  /*7c700*/  IMAD.WIDE R8, R224, 0x4, R4 ;  /* 0x00000004e0087825 */ /* 0x000fe200078e0204 */
[----:B------:R-:W-:Y:S01]  /*7c710*/  ISETP.LT.AND P3, PT, R6, UR4, !P6 ;  /* 0x0000000406007c0c */ /* 0x000fe2000f761270 */
[----:B------:R-:W-:Y:S01]  /*7c720*/  ULDC UR6, c[0x0][0x228] ;  /* 0x00008a0000067ab9 */ /* 0x000fe20000000800 */
[----:B------:R-:W-:Y:S01]  /*7c730*/  IADD3 R224, R224, UR28, RZ ;  /* 0x0000001ce0e07c10 */ /* 0x000fe2000fffe0ff */
[C---:B------:R-:W-:Y:S01]  /*7c740*/  VIADD R225, R0.reuse, 0x69 ;  /* 0x0000006900e17836 */ /* 0x040fe20000000000 */
[----:B------:R-:W-:Y:S01]  /*7c750*/  ULDC UR4, c[0x0][0x22c] ;  /* 0x00008b0000047ab9 */ /* 0x000fe20000000800 */
[----:B------:R-:W-:Y:S01]  /*7c760*/  ISETP.LT.AND P6, PT, R7, UR6, !P6 ;  /* 0x0000000607007c0c */ /* 0x000fe2000f7c1270 */
[----:B------:R-:W-:Y:S01]  /*7c770*/  ULDC UR6, c[0x0][0x228] ;  /* 0x00008a0000067ab9 */ /* 0x000fe20000000800 */
[----:B------:R-:W2:Y:S04]  /*7c780*/  LDL.LU R243, [R1+0x4d4] ;  /* 0x0004d40001f37983 */ /* 0x000ea80000300800 */
[----:B------:R-:W2:Y:S01]  /*7c790*/  LDL.LU R242, [R1+0x2d4] ;  /* 0x0002d40001f27983 */ /* 0x000ea20000300800 */
[----:B------:R-:W-:-:S03]  /*7c7a0*/  VIADD R226, R0, 0x6d ;  /* 0x0000006d00e27836 */ /* 0x000fc60000000000 */
[----:B---3--:R1:W-:Y:S01]  /*7c7b0*/  @P0 STG.E desc[UR8][R10.64], R247 ;  /* 0x000000f70a000986 */ /* 0x0083e2000c101908 */
[----:B------:R-:W-:Y:S01]  /*7c7c0*/  ISETP.GE.AND P0, PT, R225, UR4, PT ;  /* 0x00000004e1007c0c */ /* 0x000fe2000bf06270 */
[----:B------:R-:W-:Y:S02]  /*7c7d0*/  ULDC UR4, c[0x0][0x228] ;  /* 0x00008a0000047ab9 */ /* 0x000fe40000000800 */
[----:B------:R3:W-:Y:S01]  /*7c7e0*/  @P5 STG.E desc[UR8][R8.64], R246 ;  /* 0x000000f608005986 */ /* 0x0007e2000c101908 */
[----:B------:R-:W-:Y:S01]  /*7c7f0*/  VIADD R225, R0, 0x6a ;  /* 0x0000006a00e17836 */ /* 0x000fe20000000000 */
[----:B------:R-:W-:Y:S01]  /*7c800*/  ISETP.LT.AND P5, PT, R6, UR4, !P2 ;  /* 0x0000000406007c0c */ /* 0x000fe2000d7a1270 */
[----:B------:R-:W-:Y:S01]  /*7c810*/  ULDC UR4, c[0x0][0x22c] ;  /* 0x00008b0000047ab9 */ /* 0x000fe20000000800 */
[----:B-1----:R-:W2:Y:S01]  /*7c820*/  LDL.LU R247, [R1+0xd4] ;  /* 0x0000d40001f77983 */ /* 0x002ea20000300800 */
[----:B---3--:R-:W-:-:S03]  /*7c830*/  IMAD.WIDE R8, R224, 0x4, R2 ;  /* 0x00000004e0087825 */ /* 0x008fc600078e0202 */
[----:B------:R-:W3:Y:S01]  /*7c840*/  LDL.LU R246, [R1+0x6d8] ;  /* 0x0006d80001f67983 */ /* 0x000ee20000300800 */
[----:B------:R-:W-:-:S03]  /*7c850*/  IMAD.WIDE R10, R224, 0x4, R4 ;  /* 0x00000004e00a7825 */ /* 0x000fc600078e0204 */
[----:B------:R1:W-:Y:S01]  /*7c860*/  @P3 STG.E desc[UR8][R8.64], R245 ;  /* 0x000000f508003986 */ /* 0x0003e2000c101908 */
[----:B------:R-:W-:Y:S02]  /*7c870*/  IADD3 R224, R224, UR28, RZ ;  /* 0x0000001ce0e07c10 */ /* 0x000fe4000fffe0ff */
[----:B------:R-:W-:Y:S01]  /*7c880*/  ISETP.GE.AND P3, PT, R225, UR4, PT ;  /* 0x00000004e1007c0c */ /* 0x000fe2000bf66270 */
[----:B------:R-:W-:Y:S02]  /*7c890*/  ULDC UR4, c[0x0][0x228] ;  /* 0x00008a0000047ab9 */ /* 0x000fe40000000800 */
[----:B------:R-:W-:Y:S01]  /*7c8a0*/  ISETP.LT.AND P2, PT, R7, UR4, !P2 ;  /* 0x0000000407007c0c */ /* 0x000fe2000d741270 */
[----:B------:R4:W-:Y:S01]  /*7c8b0*/  @P6 STG.E desc[UR8][R10.64], R244 ;  /* 0x000000f40a006986 */ /* 0x0009e2000c101908 */
[----:B------:R-:W-:Y:S01]  /*7c8c0*/  ISETP.LT.AND P6, PT, R6, UR6, !P1 ;  /* 0x0000000606007c0c */ /* 0x000fe2000cfc1270 */
[----:B------:R-:W-:Y:S01]  /*7c8d0*/  ULDC UR4, c[0x0][0x22c] ;  /* 0x00008b0000047ab9 */ /* 0x000fe20000000800 */
[C---:B-1----:R-:W-:Y:S01]  /*7c8e0*/  IMAD.WIDE R8, R224.reuse, 0x4, R2 ;  /* 0x00000004e0087825 */ /* 0x042fe200078e0202 */
[----:B------:R-:W-:Y:S01]  /*7c8f0*/  IADD3 R225, R224, UR28, RZ ;  /* 0x0000001ce0e17c10 */ /* 0x000fe2000fffe0ff */
[----:B------:R-:W3:Y:S01]  /*7c900*/  LDL.LU R245, [R1+0x4d8] ;  /* 0x0004d80001f57983 */ /* 0x000ee20000300800 */
[----:B------:R-:W-:Y:S01]  /*7c910*/  ULDC UR6, c[0x0][0x228] ;  /* 0x00008a0000067ab9 */ /* 0x000fe20000000800 */
[----:B----4-:R-:W-:-:S02]  /*7c920*/  VIADD R10, R0, 0x6b ;  /* 0x0000006b000a7836 */ /* 0x010fc40000000000 */
[----:B------:R1:W-:Y:S03]  /*7c930*/  @P5 STG.E desc[UR8][R8.64], R251 ;  /* 0x000000fb08005986 */ /* 0x0003e6000c101908 */
[----:B------:R-:W-:Y:S01]  /*7c940*/  ISETP.GE.AND P5, PT, R10, UR4, PT ;  /* 0x000000040a007c0c */ /* 0x000fe2000bfa6270 */
[----:B------:R-:W-:Y:S01]  /*7c950*/  ULDC UR4, c[0x0][0x228] ;  /* 0x00008a0000047ab9 */ /* 0x000fe20000000800 */
[----:B------:R-:W-:Y:S01]  /*7c960*/  IMAD.WIDE R10, R225, 0x4, R2 ;  /* 0x00000004e10a7825 */ /* 0x000fe200078e0202 */
[----:B------:R-:W-:Y:S01]  /*7c970*/  ISETP.LT.AND P1, PT, R7, UR4, !P1 ;  /* 0x0000000407007c0c */ /* 0x000fe2000cf21270 */
[----:B------:R-:W-:Y:S02]  /*7c980*/  ULDC UR4, c[0x0][0x22c] ;  /* 0x00008b0000047ab9 */ /* 0x000fe40000000800 */
[----:B-1----:R-:W-:-:S04]  /*7c990*/  IMAD.WIDE R8, R224, 0x4, R4 ;  /* 0x00000004e0087825 */ /* 0x002fc800078e0204 */
[----:B------:R-:W-:Y:S01]  /*7c9a0*/  VIADD R224, R0, 0x6c ;  /* 0x0000006c00e07836 */ /* 0x000fe20000000000 */
[----:B------:R1:W-:Y:S04]  /*7c9b0*/  @P2 STG.E desc[UR8][R8.64], R250 ;  /* 0x000000fa08002986 */ /* 0x0003e8000c101908 */
[----:B------:R-:W-:Y:S01]  /*7c9c0*/  ISETP.GE.AND P2, PT, R224, UR4, PT ;  /* 0x00000004e0007c0c */ /* 0x000fe2000bf46270 */
[----:B------:R-:W-:Y:S01]  /*7c9d0*/  ULDC UR4, c[0x0][0x228] ;  /* 0x00008a0000047ab9 */ /* 0x000fe20000000800 */
[----:B------:R4:W-:Y:S01]  /*7c9e0*/  @P6 STG.E desc[UR8][R10.64], R249 ;  /* 0x000000f90a006986 */ /* 0x0009e2000c101908 */
[----:B------:R-:W-:Y:S01]  /*7c9f0*/  ISETP.LT.AND P6, PT, R6, UR4, !P4 ;  /* 0x0000000406007c0c */ /* 0x000fe2000e7c1270 */
[----:B------:R-:W-:Y:S01]  /*7ca00*/  ULDC UR4, c[0x0][0x228] ;  /* 0x00008a0000047ab9 */ /* 0x000fe20000000800 */
[C---:B-1----:R-:W-:Y:S01]  /*7ca10*/  IMAD.WIDE R8, R225.reuse, 0x4, R4 ;  /* 0x00000004e1087825 */ /* 0x042fe200078e0204 */
[----:B------:R-:W-:-:S02]  /*7ca20*/  IADD3 R225, R225, UR28, RZ ;  /* 0x0000001ce1e17c10 */ /* 0x000fc4000fffe0ff */
[----:B------:R-:W-:Y:S01]  /*7ca30*/  ISETP.LT.AND P4, PT, R7, UR4, !P4 ;  /* 0x0000000407007c0c */ /* 0x000fe2000e781270 */
[----:B------:R-:W-:Y:S01]  /*7ca40*/  ULDC UR4, c[0x0][0x228] ;  /* 0x00008a0000047ab9 */ /* 0x000fe20000000800 */
[----:B----4-:R-:W4:Y:S01]  /*7ca50*/  LDL.LU R249, [R1+0x2d8] ;  /* 0x0002d80001f97983 */ /* 0x010f220000300800 */
[----:B------:R-:W-:-:S03]  /*7ca60*/  IMAD.WIDE R10, R225, 0x4, R2 ;  /* 0x00000004e10a7825 */ /* 0x000fc600078e0202 */
[----:B------:R-:W4:Y:S01]  /*7ca70*/  LDL.LU R244, [R1+0xd8] ;  /* 0x0000d80001f47983 */ /* 0x000f220000300800 */
[----:B------:R-:W-:-:S03]  /*7ca80*/  IADD3 R224, R225, UR28, RZ ;  /* 0x0000001ce1e07c10 */ /* 0x000fc6000fffe0ff */
[----:B------:R1:W-:Y:S01]  /*7ca90*/  @P1 STG.E desc[UR8][R8.64], R248 ;  /* 0x000000f808001986 */ /* 0x0003e2000c101908 */
[----:B------:R-:W-:Y:S01]  /*7caa0*/  ISETP.LT.AND P1, PT, R6, UR4, !P0 ;  /* 0x0000000406007c0c */ /* 0x000fe2000c721270 */
[----:B------:R-:W-:Y:S02]  /*7cab0*/  ULDC UR4, c[0x0][0x22c] ;  /* 0x00008b0000047ab9 */ /* 0x000fe40000000800 */
[----:B------:R-:W4:Y:S04]  /*7cac0*/  LDL.LU R251, [R1+0x6dc] ;  /* 0x0006dc0001fb7983 */ /* 0x000f280000300800 */
[----:B------:R-:W4:Y:S04]  /*7cad0*/  LDL.LU R250, [R1+0x4dc] ;  /* 0x0004dc0001fa7983 */ /* 0x000f280000300800 */
[----:B-1----:R-:W4:Y:S01]  /*7cae0*/  LDL.LU R248, [R1+0xdc] ;  /* 0x0000dc0001f87983 */ /* 0x002f220000300800 */
[----:B------:R-:W-:-:S03]  /*7caf0*/  IMAD.WIDE R8, R225, 0x4, R4 ;  /* 0x00000004e1087825 */ /* 0x000fc600078e0204 */
[----:B------:R-:W2:Y:S04]  /*7cb00*/  LDL.LU R225, [R1+0x2d0] ;  /* 0x0002d00001e17983 */ /* 0x000ea80000300800 */
[----:B------:R1:W-:Y:S01]  /*7cb10*/  @P6 STG.E desc[UR8][R10.64], R241 ;  /* 0x000000f10a006986 */ /* 0x0003e2000c101908 */
[----:B------:R-:W-:Y:S01]  /*7cb20*/  ISETP.GE.AND P6, PT, R226, UR4, PT ;  /* 0x00000004e2007c0c */ /* 0x000fe2000bfc6270 */
[----:B------:R-:W-:Y:S02]  /*7cb30*/  ULDC UR4, c[0x0][0x228] ;  /* 0x00008a0000047ab9 */ /* 0x000fe40000000800 */
[----:B-1----:R-:W4:Y:S04]  /*7cb40*/  LDL.LU R241, [R1+0x16a8] ;  /* 0x0016a80001f17983 */ /* 0x002f280000300800 */
[----:B------:R-:W3:Y:S01]  /*7cb50*/  LDL.LU R226, [R1+0x4d0] ;  /* 0x0004d00001e27983 */ /* 0x000ee20000300800 */
[C---:B------:R-:W-:Y:S01]  /*7cb60*/  IMAD.WIDE R10, R224.reuse, 0x4, R2 ;  /* 0x00000004e00a7825 */ /* 0x040fe200078e0202 */
[----:B------:R-:W-:Y:S01]  /*7cb70*/  ISETP.LT.AND P0, PT, R7, UR4, !P0 ;  /* 0x0000000407007c0c */ /* 0x000fe2000c701270 */
[----:B------:R-:W-:Y:S01]  /*7cb80*/  ULDC UR4, c[0x0][0x228] ;  /* 0x00008a0000047ab9 */ /* 0x000fe20000000800 */
[----:B---3--:R-:W-:Y:S04]  /*7cb90*/  @P4 STG.E desc[UR8][R8.64], R226 ;  /* 0x000000e208004986 */ /* 0x008fe8000c101908 */
[----:B--2---:R1:W-:Y:S02]  /*7cba0*/  @P1 STG.E desc[UR8][R10.64], R225 ;  /* 0x000000e10a001986 */ /* 0x0043e4000c101908 */
[C---:B-1----:R-:W-:Y:S01]  /*7cbb0*/  IADD3 R225, R224.reuse, UR28, RZ ;  /* 0x0000001ce0e17c10 */ /* 0x042fe2000fffe0ff */
[----:B------:R-:W-:-:S02]  /*7cbc0*/  IMAD.WIDE R10, R224, 0x4, R4 ;  /* 0x00000004e00a7825 */ /* 0x000fc400078e0204 */
[----:B------:R-:W2:Y:S01]  /*7cbd0*/  LDL.LU R224, [R1+0xd0] ;  /* 0x0000d00001e07983 */ /* 0x000ea20000300800 */
[----:B------:R-:W-:Y:S01]  /*7cbe0*/  ISETP.LT.AND P1, PT, R6, UR4, !P3 ;  /* 0x0000000406007c0c */ /* 0x000fe2000df21270 */
[----:B------:R-:W-:Y:S01]  /*7cbf0*/  VIADD R226, R0, 0x6e ;  /* 0x0000006e00e27836 */ /* 0x000fe20000000000 */
[----:B------:R-:W-:Y:S01]  /*7cc00*/  ISETP.LT.AND P3, PT, R7, UR6, !P3 ;  /* 0x0000000607007c0c */ /* 0x000fe2000df61270 */
[----:B------:R-:W-:Y:S01]  /*7cc10*/  IMAD.WIDE R8, R225, 0x4, R2 ;  /* 0x00000004e1087825 */ /* 0x000fe200078e0202 */
[----:B------:R-:W-:Y:S01]  /*7cc20*/  ISETP.LT.AND P4, PT, R6, UR10, !P5 ;  /* 0x0000000a06007c0c */ /* 0x000fe2000ef81270 */
[----:B------:R-:W-:Y:S01]  /*7cc30*/  ULDC UR4, c[0x0][0x22c] ;  /* 0x00008b0000047ab9 */ /* 0x000fe20000000800 */
[----:B------:R-:W-:Y:S01]  /*7cc40*/  ULDC UR6, c[0x0][0x228] ;  /* 0x00008a0000067ab9 */ /* 0x000fe20000000800 */
[----:B------:R-:W-:Y:S01]  /*7cc50*/  ULDC UR10, c[0x0][0x228] ;  /* 0x00008a00000a7ab9 */ /* 0x000fe20000000800 */
[----:B------:R-:W-:Y:S01]  /*7cc60*/  ISETP.LT.AND P5, PT, R7, UR6, !P5 ;  /* 0x0000000607007c0c */ /* 0x000fe2000efa1270 */
[----:B------:R-:W-:Y:S01]  /*7cc70*/  ULDC UR6, c[0x0][0x228] ;  /* 0x00008a0000067ab9 */ /* 0x000fe20000000800 */
[----:B--2---:R1:W-:Y:S01]  /*7cc80*/  @P0 STG.E desc[UR8][R10.64], R224 ;  /* 0x000000e00a000986 */ /* 0x0043e2000c101908 */
[----:B------:R-:W-:Y:S01]  /*7cc90*/  ISETP.GE.AND P0, PT, R226, UR4, PT ;  /* 0x00000004e2007c0c */ /* 0x000fe2000bf06270 */
[----:B------:R-:W-:Y:S01]  /*7cca0*/  ULDC UR4, c[0x0][0x22c] ;  /* 0x00008b0000047ab9 */ /* 0x000fe20000000800 */
[----:B------:R-:W-:Y:S01]  /*7ccb0*/  IADD3 R226, R0, 0x6f, RZ ;  /* 0x0000006f00e27810 */ /* 0x000fe20007ffe0ff */
[----:B------:R2:W-:Y:S01]  /*7ccc0*/  @P1 STG.E desc[UR8][R8.64], R227 ;  /* 0x000000e308001986 */ /* 0x0005e2000c101908 */
[----:B-1----:R-:W-:-:S02]  /*7ccd0*/  VIADD R224, R225, UR28 ;  /* 0x0000001ce1e07c36 */ /* 0x002fc40008000000 */
[----:B------:R-:W-:Y:S01]  /*7cce0*/  ISETP.GE.AND P1, PT, R226, UR4, PT ;  /* 0x00000004e2007c0c */ /* 0x000fe2000bf26270 */
[----:B------:R-:W-:Y:S01]  /*7ccf0*/  ULDC UR4, c[0x0][0x228] ;  /* 0x00008a0000047ab9 */ /* 0x000fe20000000800 */
[----:B--2---:R-:W-:-:S04]  /*7cd00*/  IMAD.WIDE R8, R225, 0x4, R4 ;  /* 0x00000004e1087825 */ /* 0x004fc800078e0204 */
[----:B------:R-:W-:Y:S01]  /*7cd10*/  IMAD.WIDE R10, R224, 0x4, R2 ;  /* 0x00000004e00a7825 */ /* 0x000fe200078e0202 */
        /* <DEDUP_REMOVED lines=21> */
[----:B----4-:R1:W-:Y:S04]  /*7ce70*/  @P4 STG.E desc[UR8][R10.64], R249 ;  /* 0x000000f90a004986 */ /* 0x0103e8000c101908 */
[----:B-1----:R-:W2:Y:S04]  /*7ce80*/  LDL.LU R249, [R1+0x2dc] ;  /* 0x0002dc0001f97983 */ /* 0x002ea80000300800 */
[----:B------:R-:W3:Y:S01]  /*7ce90*/  LDL.LU R242, [R1+0x4e0] ;  /* 0x0004e00001f27983 */ /* 0x000ee20000300800 */
[----:B------:R-:W-:Y:S01]  /*7cea0*/  ISETP.GE.AND P3, PT, R227, UR4, PT ;  /* 0x00000004e3007c0c */ /* 0x000fe2000bf66270 */
[----:B------:R-:W-:-:S02]  /*7ceb0*/  ULDC UR4, c[0x0][0x228] ;  /* 0x00008a0000047ab9 */ /* 0x000fc40000000800 */
[C---:B------:R-:W-:Y:S01]  /*7cec0*/  ISETP.LT.AND P6, PT, R7.reuse, UR4, !P6 ;  /* 0x0000000407007c0c */ /* 0x040fe2000f7c1270 */
[----:B------:R-:W-:Y:S01]  /*7ced0*/  ULDC UR4, c[0x0][0x228] ;  /* 0x00008a0000047ab9 */ /* 0x000fe20000000800 */
[----:B------:R-:W-:Y:S01]  /*7cee0*/  VIADD R8, R0, 0x72 ;  /* 0x0000007200087836 */ /* 0x000fe20000000000 */
[----:B------:R-:W-:Y:S01]  /*7cef0*/  ISETP.LT.AND P2, PT, R6, UR4, !P0 ;  /* 0x0000000406007c0c */ /* 0x000fe2000c741270 */
[----:B------:R-:W-:Y:S01]  /*7cf00*/  ULDC UR4, c[0x0][0x22c] ;  /* 0x00008b0000047ab9 */ /* 0x000fe20000000800 */
[C---:B------:R-:W-:Y:S01]  /*7cf10*/  IADD3 R224, R226.reuse, UR28, RZ ;  /* 0x0000001ce2e07c10 */ /* 0x040fe2000fffe0ff */
        /* <DEDUP_REMOVED lines=14> */
[----:B------:R-:W3:Y:S01]  /*7d000*/  LDL.LU R243, [R1+0xe0] ;  /* 0x0000e00001f37983 */ /* 0x000ee20000300800 */
[C---:B-1----:R-:W-:Y:S01]  /*7d010*/  IMAD.WIDE R10, R224.reuse, 0x4, R4 ;  /* 0x00000004e00a7825 */ /* 0x042fe200078e0204 */
[----:B------:R-:W-:-:S02]  /*7d020*/  IADD3 R224, R224, UR28, RZ ;  /* 0x0000001ce0e07c10 */ /* 0x000fc4000fffe0ff */
[----:B------:R-:W3:Y:S01]  /*7d030*/  LDL.LU R226, [R1+0x2e4] ;  /* 0x0002e40001e27983 */ /* 0x000ee20000300800 */
[----:B------:R-:W-:-:S03]  /*7d040*/  ULDC UR6, c[0x0][0x228] ;  /* 0x00008a0000067ab9 */ /* 0x000fc60000000800 */
[----:B------:R1:W-:Y:S01]  /*7d050*/  @P0 STG.E desc[UR8][R10.64], R250 ;  /* 0x000000fa0a000986 */ /* 0x0003e2000c101908 */
[----:B------:R-:W-:Y:S01]  /*7d060*/  ISETP.LT.AND P0, PT, R6, UR4, !P5 ;  /* 0x0000000406007c0c */ /* 0x000fe2000ef01270 */
[----:B----4-:R-:W-:Y:S02]  /*7d070*/  IMAD.WIDE R8, R224, 0x4, R4 ;  /* 0x00000004e0087825 */ /* 0x010fe400078e0204 */
[----:B------:R-:W4:Y:S01]  /*7d080*/  LDL.LU R227, [R1+0x6e4] ;  /* 0x0006e40001e37983 */ /* 0x000f220000300800 */
[----:B------:R-:W-:-:S03]  /*7d090*/  ULDC UR4, c[0x0][0x22c] ;  /* 0x00008b0000047ab9 */ /* 0x000fc60000000800 */
[----:B------:R-:W4:Y:S01]  /*7d0a0*/  LDL.LU R247, [R1+0xe4] ;  /* 0x0000e40001f77983 */ /* 0x000f220000300800 */
[C-C-:B-1----:R-:W-:Y:S01]  /*7d0b0*/  IMAD.WIDE R10, R224.reuse, 0x4, R2.reuse ;  /* 0x00000004e00a7825 */ /* 0x142fe200078e0202 */
[----:B------:R-:W-:Y:S02]  /*7d0c0*/  IADD3 R224, R224, UR28, RZ ;  /* 0x0000001ce0e07c10 */ /* 0x000fe4000fffe0ff */
[----:B------:R-:W4:Y:S04]  /*7d0d0*/  LDL.LU R246, [R1+0x4e8] ;  /* 0x0004e80001f67983 */ /* 0x000f280000300800 */
[----:B------:R-:W4:Y:S04]  /*7d0e0*/  LDL.LU R245, [R1+0x2e8] ;  /* 0x0002e80001f57983 */ /* 0x000f280000300800 */
[----:B--2---:R1:W-:Y:S04]  /*7d0f0*/  @P2 STG.E desc[UR8][R10.64], R249 ;  /* 0x000000f90a002986 */ /* 0x0043e8000c101908 */
[----:B------:R2:W-:Y:S04]  /*7d100*/  @P1 STG.E desc[UR8][R8.64], R248 ;  /* 0x000000f808001986 */ /* 0x0005e8000c101908 */
[----:B-1----:R-:W4:Y:S01]  /*7d110*/  LDL.LU R249, [R1+0x6e8] ;  /* 0x0006e80001f97983 */ /* 0x002f220000300800 */
[----:B--2---:R-:W-:-:S03]  /*7d120*/  IMAD.WIDE R8, R224, 0x4, R2 ;  /* 0x00000004e0087825 */ /* 0x004fc600078e0202 */
[----:B------:R-:W2:Y:S04]  /*7d130*/  LDL.LU R244, [R1+0xe8] ;  /* 0x0000e80001f47983 */ /* 0x000ea80000300800 */
[----:B------:R-:W2:Y:S04]  /*7d140*/  LDL.LU R251, [R1+0x4ec] ;  /* 0x0004ec0001fb7983 */ /* 0x000ea80000300800 */
[----:B------:R-:W2:Y:S04]  /*7d150*/  LDL.LU R250, [R1+0x2ec] ;  /* 0x0002ec0001fa7983 */ /* 0x000ea80000300800 */
[----:B------:R-:W2:Y:S04]  /*7d160*/  LDL.LU R248, [R1+0xec] ;  /* 0x0000ec0001f87983 */ /* 0x000ea80000300800 */
[----:B---3--:R1:W-:Y:S01]  /*7d170*/  @P0 STG.E desc[UR8][R8.64], R242 ;  /* 0x000000f208000986 */ /* 0x0083e2000c101908 */
[----:B------:R-:W-:-:S03]  /*7d180*/  IMAD.WIDE R10, R224, 0x4, R4 ;  /* 0x00000004e00a7825 */ /* 0x000fc600078e0204 */
[----:B-1----:R-:W3:Y:S04]  /*7d190*/  LDL.LU R242, [R1+0x16a4] ;  /* 0x0016a40001f27983 */ /* 0x002ee80000300800 */
[----:B------:R-:W4:Y:S01]  /*7d1a0*/  LDL.LU R9, [R1+0x2e0] ;  /* 0x0002e00001097983 */ /* 0x000f220000300800 */
[----:B------:R-:W-:-:S03]  /*7d1b0*/  IADD3 R8, R224, UR28, RZ ;  /* 0x0000001ce0087c10 */ /* 0x000fc6000fffe0ff */
[----:B------:R-:W2:Y:S01]  /*7d1c0*/  LDL.LU R224, [R1+0x6e0] ;  /* 0x0006e00001e07983 */ /* 0x000ea20000300800 */
[----:B------:R-:W-:Y:S01]  /*7d1d0*/  VIADD R225, R0, 0x74 ;  /* 0x0000007400e17836 */ /* 0x000fe20000000000 */
[----:B------:R-:W-:Y:S01]  /*7d1e0*/  ISETP.LT.AND P5, PT, R7, UR6, !P5 ;  /* 0x0000000607007c0c */ /* 0x000fe2000efa1270 */
[----:B------:R-:W-:-:S03]  /*7d1f0*/  ULDC UR6, c[0x0][0x228] ;  /* 0x00008a0000067ab9 */ /* 0x000fc60000000800 */
[----:B------:R-:W-:Y:S01]  /*7d200*/  ISETP.GE.AND P2, PT, R225, UR4, PT ;  /* 0x00000004e1007c0c */ /* 0x000fe2000bf46270 */
[----:B------:R-:W-:Y:S01]  /*7d210*/  ULDC UR4, c[0x0][0x228] ;  /* 0x00008a0000047ab9 */ /* 0x000fe20000000800 */
[----:B------:R-:W-:Y:S01]  /*7d220*/  VIADD R225, R0, 0x75 ;  /* 0x0000007500e17836 */ /* 0x000fe20000000000 */
[----:B------:R-:W-:Y:S01]  /*7d230*/  ISETP.LT.AND P1, PT, R6, UR4, !P3 ;  /* 0x0000000406007c0c */ /* 0x000fe2000df21270 */
[----:B------:R-:W-:-:S03]  /*7d240*/  ULDC UR4, c[0x0][0x22c] ;  /* 0x00008b0000047ab9 */ /* 0x000fc60000000800 */
[----:B------:R-:W-:Y:S01]  /*7d250*/  ISETP.GE.AND P0, PT, R225, UR4, PT ;  /* 0x00000004e1007c0c */ /* 0x000fe2000bf06270 */
[----:B------:R-:W-:Y:S02]  /*7d260*/  ULDC UR4, c[0x0][0x228] ;  /* 0x00008a0000047ab9 */ /* 0x000fe40000000800 */
[----:B------:R-:W-:Y:S01]  /*7d270*/  ISETP.LT.AND P3, PT, R7, UR4, !P3 ;  /* 0x0000000407007c0c */ /* 0x000fe2000df61270 */
[----:B------:R-:W-:Y:S01]  /*7d280*/  ULDC UR4, c[0x0][0x22c] ;  /* 0x00008b0000047ab9 */ /* 0x000fe20000000800 */
[----:B----4-:R1:W-:Y:S02]  /*7d290*/  @P5 STG.E desc[UR8][R10.64], R9 ;  /* 0x000000090a005986 */ /* 0x0103e4000c101908 */
[----:B-1----:R-:W-:-:S04]  /*7d2a0*/  IMAD.WIDE R10, R8, 0x4, R2 ;  /* 0x00000004080a7825 */ /* 0x002fc800078e0202 */
[----:B------:R-:W-:Y:S01]  /*7d2b0*/  VIADD R9, R0, 0x76 ;  /* 0x0000007600097836 */ /* 0x000fe20000000000 */
[----:B--2---:R1:W-:Y:S04]  /*7d2c0*/  @P1 STG.E desc[UR8][R10.64], R224 ;  /* 0x000000e00a001986 */ /* 0x0043e8000c101908 */
[----:B------:R-:W-:Y:S01]  /*7d2d0*/  ISETP.GE.AND P1, PT, R9, UR4, PT ;  /* 0x0000000409007c0c */ /* 0x000fe2000bf26270 */
[----:B------:R-:W-:Y:S01]  /*7d2e0*/  ULDC UR4, c[0x0][0x228] ;  /* 0x00008a0000047ab9 */ /* 0x000fe20000000800 */
[C---:B-1----:R-:W-:Y:S01]  /*7d2f0*/  IADD3 R224, R8.reuse, UR28, RZ ;  /* 0x0000001c08e07c10 */ /* 0x042fe2000fffe0ff */
[----:B------:R-:W-:-:S05]  /*7d300*/  IMAD.WIDE R8, R8, 0x4, R4 ;  /* 0x0000000408087825 */ /* 0x000fca00078e0204 */
[----:B------:R1:W-:Y:S04]  /*7d310*/  @P3 STG.E desc[UR8][R8.64], R243 ;  /* 0x000000f308003986 */ /* 0x0003e8000c101908 */
[----:B-1----:R-:W2:Y:S04]  /*7d320*/  LDL.LU R243, [R1+0x16a0] ;  /* 0x0016a00001f37983 */ /* 0x002ea80000300800 */
[----:B------:R-:W4:Y:S01]  /*7d330*/  LDL.LU R9, [R1+0x4e4] ;  /* 0x0004e40001097983 */ /* 0x000f220000300800 */
[----:B------:R-:W-:Y:S01]  /*7d340*/  ISETP.LT.AND P5, PT, R6, UR6, !P4 ;  /* 0x0000000606007c0c */ /* 0x000fe2000e7a1270 */
[----:B------:R-:W-:Y:S01]  /*7d350*/  VIADD R225, R0, 0x77 ;  /* 0x0000007700e17836 */ /* 0x000fe20000000000 */
[----:B------:R-:W-:Y:S01]  /*7d360*/  ISETP.LT.AND P4, PT, R7, UR4, !P4 ;  /* 0x0000000407007c0c */ /* 0x000fe2000e781270 */
[C---:B------:R-:W-:Y:S01]  /*7d370*/  IMAD.WIDE R10, R224.reuse, 0x4, R2 ;  /* 0x00000004e00a7825 */ /* 0x040fe200078e0202 */
[----:B------:R-:W-:Y:S01]  /*7d380*/  ULDC UR4, c[0x0][0x22c] ;  /* 0x00008b0000047ab9 */ /* 0x000fe20000000800 */
[----:B------:R-:W-:Y:S01]  /*7d390*/  ULDC UR6, c[0x0][0x228] ;  /* 0x00008a0000067ab9 */ /* 0x000fe20000000800 */
[----:B------:R-:W-:Y:S01]  /*7d3a0*/  ISETP.GE.AND P3, PT, R225, UR4, PT ;  /* 0x00000004e1007c0c */ /* 0x000fe2000bf66270 */
[----:B------:R-:W-:Y:S01]  /*7d3b0*/  ULDC UR4, c[0x0][0x228] ;  /* 0x00008a0000047ab9 */ /* 0x000fe20000000800 */
[----:B------:R-:W-:-:S05]  /*7d3c0*/  IADD3 R225, R224, UR28, RZ ;  /* 0x0000001ce0e17c10 */ /* 0x000fca000fffe0ff */
[----:B----4-:R1:W-:Y:S01]  /*7d3d0*/  @P5 STG.E desc[UR8][R10.64], R9 ;  /* 0x000000090a005986 */ /* 0x0103e2000c101908 */
[----:B------:R-:W-:Y:S01]  /*7d3e0*/  ISETP.LT.AND P5, PT, R6, UR4, !P6 ;  /* 0x0000000406007c0c */ /* 0x000fe2000f7a1270 */
[----:B------:R-:W-:Y:S02]  /*7d3f0*/  ULDC UR4, c[0x0][0x228] ;  /* 0x00008a0000047ab9 */ /* 0x000fe40000000800 */
[----:B------:R-:W-:Y:S01]  /*7d400*/  ISETP.LT.AND P6, PT, R7, UR4, !P6 ;  /* 0x0000000407007c0c */ /* 0x000fe2000f7c1270 */
[----:B------:R-:W-:Y:S01]  /*7d410*/  ULDC UR4, c[0x0][0x228] ;  /* 0x00008a0000047ab9 */ /* 0x000fe20000000800 */
[----:B-1----:R-:W-:-:S04]  /*7d420*/  IMAD.WIDE R8, R224, 0x4, R4 ;  /* 0x00000004e0087825 */ /* 0x002fc800078e0204 */
[C---:B------:R-:W-:Y:S01]  /*7d430*/  IMAD.WIDE R10, R225.reuse, 0x4, R2 ;  /* 0x00000004e10a7825 */ /* 0x040fe200078e0202 */
[----:B------:R1:W-:Y:S01]  /*7d440*/  @P4 STG.E desc[UR8][R8.64], R226 ;  /* 0x000000e208004986 */ /* 0x0003e2000c101908 */
[----:B------:R-:W-:Y:S01]  /*7d450*/  ISETP.LT.AND P4, PT, R6, UR4, !P2 ;  /* 0x0000000406007c0c */ /* 0x000fe2000d781270 */
[----:B------:R-:W-:Y:S02]  /*7d460*/  ULDC UR4, c[0x0][0x22c] ;  /* 0x00008b0000047ab9 */ /* 0x000fe40000000800 */
[----:B------:R4:W-:Y:S01]  /*7d470*/  @P5 STG.E desc[UR8][R10.64], R227 ;  /* 0x000000e30a005986 */ /* 0x0009e2000c101908 */
[C---:B------:R-:W-:Y:S01]  /*7d480*/  IADD3 R224, R225.reuse, UR28, RZ ;  /* 0x0000001ce1e07c10 */ /* 0x040fe2000fffe0ff */
[----:B-1----:R-:W-:Y:S02]  /*7d490*/  VIADD R226, R0, 0x78 ;  /* 0x0000007800e27836 */ /* 0x002fe40000000000 */
[----:B------:R-:W-:-:S03]  /*7d4a0*/  IMAD.WIDE R8, R225, 0x4, R4 ;  /* 0x00000004e1087825 */ /* 0x000fc600078e0204 */
[----:B------:R-:W-:Y:S01]  /*7d4b0*/  ISETP.GE.AND P5, PT, R226, UR4, PT ;  /* 0x00000004e2007c0c */ /* 0x000fe2000bfa6270 */
[----:B------:R-:W-:Y:S02]  /*7d4c0*/  ULDC UR4, c[0x0][0x228] ;  /* 0x00008a0000047ab9 */ /* 0x000fe40000000800 */
[----:B------:R-:W-:Y:S01]  /*7d4d0*/  ISETP.LT.AND P2, PT, R7, UR4, !P2 ;  /* 0x0000000407007c0c */ /* 0x000fe2000d741270 */
[----:B------:R-:W-:Y:S01]  /*7d4e0*/  ULDC UR4, c[0x0][0x228] ;  /* 0x00008a0000047ab9 */ /* 0x000fe20000000800 */
[----:B------:R1:W-:Y:S01]  /*7d4f0*/  @P6 STG.E desc[UR8][R8.64], R247 ;  /* 0x000000f708006986 */ /* 0x0003e2000c101908 */
[----:B------:R-:W-:Y:S01]  /*7d500*/  ISETP.LT.AND P6, PT, R6, UR4, !P0 ;  /* 0x0000000406007c0c */ /* 0x000fe2000c7c1270 */
[C---:B----4-:R-:W-:Y:S01]  /*7d510*/  IMAD.WIDE R10, R224.reuse, 0x4, R2 ;  /* 0x00000004e00a7825 */ /* 0x050fe200078e0202 */
[----:B------:R-:W-:Y:S01]  /*7d520*/  IADD3 R225, R224, UR28, RZ ;  /* 0x0000001ce0e17c10 */ /* 0x000fe2000fffe0ff */
[----:B------:R-:W-:-:S03]  /*7d530*/  ULDC UR4, c[0x0][0x22c] ;  /* 0x00008b0000047ab9 */ /* 0x000fc60000000800 */
[----:B------:R4:W-:Y:S01]  /*7d540*/  @P4 STG.E desc[UR8][R10.64], R246 ;  /* 0x000000f60a004986 */ /* 0x0009e2000c101908 */
[----:B-1----:R-:W-:-:S04]  /*7d550*/  IMAD.WIDE R8, R225, 0x4, R2 ;  /* 0x00000004e1087825 */ /* 0x002fc800078e0202 */
[----:B----4-:R-:W-:-:S05]  /*7d560*/  IMAD.WIDE R10, R224, 0x4, R4 ;  /* 0x00000004e00a7825 */ /* 0x010fca00078e0204 */
[----:B------:R-:W-:Y:S04]  /*7d570*/  @P2 STG.E desc[UR8][R10.64], R245 ;  /* 0x000000f50a002986 */ /* 0x000fe8000c101908 */
[----:B------:R1:W-:Y:S01]  /*7d580*/  @P6 STG.E desc[UR8][R8.64], R249 ;  /* 0x000000f908006986 */ /* 0x0003e2000c101908 */
[----:B------:R-:W-:Y:S01]  /*7d590*/  ISETP.LT.AND P0, PT, R7, UR6, !P0 ;  /* 0x0000000607007c0c */ /* 0x000fe2000c701270 */
[----:B------:R-:W-:Y:S01]  /*7d5a0*/  VIADD R226, R0, 0x79 ;  /* 0x0000007900e27836 */ /* 0x000fe20000000000 */
[----:B------:R-:W-:Y:S01]  /*7d5b0*/  ISETP.LT.AND P4, PT, R6, UR10, !P1 ;  /* 0x0000000a06007c0c */ /* 0x000fe2000cf81270 */
[C---:B------:R-:W-:Y:S01]  /*7d5c0*/  VIADD R224, R225.reuse, UR28 ;  /* 0x0000001ce1e07c36 */ /* 0x040fe20008000000 */
[----:B------:R-:W-:Y:S01]  /*7d5d0*/  ULDC UR6, c[0x0][0x228] ;  /* 0x00008a0000067ab9 */ /* 0x000fe20000000800 */
[----:B------:R-:W-:Y:S01]  /*7d5e0*/  ULDC UR10, c[0x0][0x228] ;  /* 0x00008a00000a7ab9 */ /* 0x000fe20000000800 */
[----:B-1----:R-:W4:Y:S01]  /*7d5f0*/  LDL.LU R249, [R1+0x6ec] ;  /* 0x0006ec0001f97983 */ /* 0x002f220000300800 */
[----:B------:R-:W-:-:S03]  /*7d600*/  IMAD.WIDE R8, R225, 0x4, R4 ;  /* 0x00000004e1087825 */ /* 0x000fc600078e0204 */
[----:B------:R-:W3:Y:S04]  /*7d610*/  LDL.LU R246, [R1+0x6f0] ;  /* 0x0006f00001f67983 */ /* 0x000ee80000300800 */
[----:B------:R1:W-:Y:S04]  /*7d620*/  @P0 STG.E desc[UR8][R8.64], R244 ;  /* 0x000000f408000986 */ /* 0x0003e8000c101908 */
[----:B-1----:R-:W2:Y:S01]  /*7d630*/  LDL.LU R244, [R1+0x4f0] ;  /* 0x0004f00001f47983 */ /* 0x002ea20000300800 */
[----:B------:R-:W-:Y:S01]  /*7d640*/  ISETP.GE.AND P2, PT, R226, UR4, PT ;  /* 0x00000004e2007c0c */ /* 0x000fe2000bf46270 */
[----:B------:R-:W-:Y:S01]  /*7d650*/  ULDC UR4, c[0x0][0x22c] ;  /* 0x00008b0000047ab9 */ /* 0x000fe20000000800 */
[----:B------:R-:W-:Y:S01]  /*7d660*/  IADD3 R226, R0, 0x7a, RZ ;  /* 0x0000007a00e27810 */ /* 0x000fe20007ffe0ff */
[----:B------:R-:W-:Y:S01]  /*7d670*/  IMAD.WIDE R10, R224, 0x4, R2 ;  /* 0x00000004e00a7825 */ /* 0x000fe200078e0202 */
[C---:B------:R-:W-:Y:S01]  /*7d680*/  ISETP.LT.AND P1, PT, R7.reuse, UR6, !P1 ;  /* 0x0000000607007c0c */ /* 0x040fe2000cf21270 */
[----:B------:R-:W-:Y:S01]  /*7d690*/  ULDC UR6, c[0x0][0x228] ;  /* 0x00008a0000067ab9 */ /* 0x000fe20000000800 */
[----:B------:R-:W-:Y:S01]  /*7d6a0*/  ISETP.GE.AND P6, PT, R226, UR4, PT ;  /* 0x00000004e2007c0c */ /* 0x000fe2000bfc6270 */
[----:B------:R-:W-:Y:S01]  /*7d6b0*/  ULDC UR4, c[0x0][0x228] ;  /* 0x00008a0000047ab9 */ /* 0x000fe20000000800 */
[----:B------:R-:W-:Y:S01]  /*7d6c0*/  IMAD.WIDE R8, R224, 0x4, R4 ;  /* 0x00000004e0087825 */ /* 0x000fe200078e0204 */
[----:B------:R-:W-:Y:S01]  /*7d6d0*/  ISETP.LT.AND P0, PT, R6, UR4, !P3 ;  /* 0x0000000406007c0c */ /* 0x000fe2000df01270 */
[----:B------:R1:W-:Y:S01]  /*7d6e0*/  @P4 STG.E desc[UR8][R10.64], R251 ;  /* 0x000000fb0a004986 */ /* 0x0003e2000c101908 */
[----:B------:R-:W-:Y:S01]  /*7d6f0*/  ULDC UR4, c[0x0][0x22c] ;  /* 0x00008b0000047ab9 */ /* 0x000fe20000000800 */
[----:B------:R-:W-:Y:S01]  /*7d700*/  ISETP.LT.AND P3, PT, R7, UR6, !P3 ;  /* 0x0000000607007c0c */ /* 0x000fe2000df61270 */
[----:B------:R-:W-:Y:S01]  /*7d710*/  ULDC UR6, c[0x0][0x228] ;  /* 0x00008a0000067ab9 */ /* 0x000fe20000000800 */
[----:B------:R-:W-:Y:S01]  /*7d720*/  IADD3 R227, R0, 0x7c, RZ ;  /* 0x0000007c00e37810 */ /* 0x000fe20007ffe0ff */
[----:B------:R-:W2:Y:S01]  /*7d730*/  LDL.LU R245, [R1+0xf0] ;  /* 0x0000f00001f57983 */ /* 0x000ea20000300800 */
[----:B-1----:R-:W-:Y:S01]  /*7d740*/  IADD3 R10, R224, UR28, RZ ;  /* 0x0000001ce00a7c10 */ /* 0x002fe2000fffe0ff */
[----:B------:R-:W-:-:S02]  /*7d750*/  VIADD R11, R0, 0x7b ;  /* 0x0000007b000b7836 */ /* 0x000fc40000000000 */
[----:B------:R1:W-:Y:S02]  /*7d760*/  @P1 STG.E desc[UR8][R8.64], R250 ;  /* 0x000000fa08001986 */ /* 0x0003e4000c101908 */
[----:B------:R-:W-:Y:S01]  /*7d770*/  IMAD.WIDE R224, R10, 0x4, R2 ;  /* 0x000000040ae07825 */ /* 0x000fe200078e0202 */
[----:B------:R-:W-:Y:S01]  /*7d780*/  ISETP.LT.AND P4, PT, R6, UR10, !P5 ;  /* 0x0000000a06007c0c */ /* 0x000fe2000ef81270 */
[----:B------:R-:W2:Y:S01]  /*7d790*/  LDL.LU R247, [R1+0x4f8] ;  /* 0x0004f80001f77983 */ /* 0x000ea20000300800 */
[----:B------:R-:W-:Y:S01]  /*7d7a0*/  ISETP.GE.AND P1, PT, R11, UR4, PT ;  /* 0x000000040b007c0c */ /* 0x000fe2000bf26270 */
[----:B------:R-:W-:Y:S01]  /*7d7b0*/  ULDC UR4, c[0x0][0x22c] ;  /* 0x00008b0000047ab9 */ /* 0x000fe20000000800 */
[C---:B------:R-:W-:Y:S01]  /*7d7c0*/  VIADD R226, R10.reuse, UR28 ;  /* 0x0000001c0ae27c36 */ /* 0x040fe20008000000 */
[----:B------:R-:W-:Y:S01]  /*7d7d0*/  ULDC UR10, c[0x0][0x228] ;  /* 0x00008a00000a7ab9 */ /* 0x000fe20000000800 */
[----:B-1----:R-:W-:-:S04]  /*7d7e0*/  IMAD.WIDE R8, R10, 0x4, R4 ;  /* 0x000000040a087825 */ /* 0x002fc800078e0204 */
[----:B------:R-:W-:Y:S01]  /*7d7f0*/  IMAD.WIDE R10, R226, 0x4, R2 ;  /* 0x00000004e20a7825 */ /* 0x000fe200078e0202 */
[----:B----4-:R1:W-:Y:S01]  /*7d800*/  @P0 STG.E desc[UR8][R224.64], R249 ;  /* 0x000000f9e0000986 */ /* 0x0103e2000c101908 */
[----:B------:R-:W-:Y:S01]  /*7d810*/  ISETP.GE.AND P0, PT, R227, UR4, PT ;  /* 0x00000004e3007c0c */ /* 0x000fe2000bf06270 */
[----:B------:R-:W-:Y:S02]  /*7d820*/  ULDC UR4, c[0x0][0x228] ;  /* 0x00008a0000047ab9 */ /* 0x000fe40000000800 */
[----:B------:R-:W-:Y:S01]  /*7d830*/  ISETP.LT.AND P5, PT, R7, UR4, !P5 ;  /* 0x0000000407007c0c */ /* 0x000fe2000efa1270 */
[----:B------:R4:W-:Y:S01]  /*7d840*/  @P3 STG.E desc[UR8][R8.64], R248 ;  /* 0x000000f808003986 */ /* 0x0009e2000c101908 */
[----:B------:R-:W-:Y:S02]  /*7d850*/  ULDC UR4, c[0x0][0x228] ;  /* 0x00008a0000047ab9 */ /* 0x000fe40000000800 */
[----:B------:R-:W-:Y:S01]  /*7d860*/  ISETP.LT.AND P3, PT, R6, UR4, !P2 ;  /* 0x0000000406007c0c */ /* 0x000fe2000d761270 */
[----:B------:R-:W2:Y:S01]  /*7d870*/  LDL.LU R227, [R1+0x2f8] ;  /* 0x0002f80001e37983 */ /* 0x000ea20000300800 */
[----:B------:R-:W-:-:S03]  /*7d880*/  ULDC UR4, c[0x0][0x22c] ;  /* 0x00008b0000047ab9 */ /* 0x000fc60000000800 */
[----:B---3--:R3:W-:Y:S01]  /*7d890*/  @P4 STG.E desc[UR8][R10.64], R246 ;  /* 0x000000f60a004986 */ /* 0x0087e2000c101908 */
[C---:B-1----:R-:W-:Y:S02]  /*7d8a0*/  VIADD R225, R0.reuse, 0x7e ;  /* 0x0000007e00e17836 */ /* 0x042fe40000000000 */
[----:B----4-:R-:W-:Y:S01]  /*7d8b0*/  VIADD R8, R0, 0x7d ;  /* 0x0000007d00087836 */ /* 0x010fe20000000000 */
[----:B------:R-:W4:Y:S01]  /*7d8c0*/  LDL.LU R251, [R1+0x6fc] ;  /* 0x0006fc0001fb7983 */ /* 0x000f220000300800 */
[----:B------:R-:W-:-:S03]  /*7d8d0*/  IADD3 R224, R226, UR28, RZ ;  /* 0x0000001ce2e07c10 */ /* 0x000fc6000fffe0ff */
[----:B------:R-:W4:Y:S01]  /*7d8e0*/  LDL.LU R250, [R1+0x4fc] ;  /* 0x0004fc0001fa7983 */ /* 0x000f220000300800 */
[----:B---3--:R-:W-:-:S03]  /*7d8f0*/  IMAD.WIDE R10, R226, 0x4, R4 ;  /* 0x00000004e20a7825 */ /* 0x008fc600078e0204 */
[----:B------:R-:W3:Y:S01]  /*7d900*/  LDL.LU R249, [R1+0xfc] ;  /* 0x0000fc0001f97983 */ /* 0x000ee20000300800 */
[----:B------:R-:W-:Y:S01]  /*7d910*/  ISETP.GE.AND P4, PT, R8, UR4, PT ;  /* 0x0000000408007c0c */ /* 0x000fe2000bf86270 */
[----:B------:R-:W-:Y:S02]  /*7d920*/  ULDC UR4, c[0x0][0x22c] ;  /* 0x00008b0000047ab9 */ /* 0x000fe40000000800 */
[----:B------:R-:W3:Y:S04]  /*7d930*/  LDL.LU R248, [R1+0x2fc] ;  /* 0x0002fc0001f87983 */ /* 0x000ee80000300800 */
[----:B------:R-:W4:Y:S04]  /*7d940*/  LDL.LU R246, [R1+0x6f4] ;  /* 0x0006f40001f67983 */ /* 0x000f280000300800 */
[----:B------:R-:W3:Y:S04]  /*7d950*/  LDL.LU R226, [R1+0xf4] ;  /* 0x0000f40001e27983 */ /* 0x000ee80000300800 */
[----:B--2---:R1:W-:Y:S01]  /*7d960*/  @P5 STG.E desc[UR8][R10.64], R244 ;  /* 0x000000f40a005986 */ /* 0x0043e2000c101908 */
[----:B------:R-:W-:Y:S01]  /*7d970*/  ISETP.GE.AND P5, PT, R225, UR4, PT ;  /* 0x00000004e1007c0c */ /* 0x000fe2000bfa6270 */
[C---:B------:R-:W-:Y:S01]  /*7d980*/  IMAD.WIDE R8, R224.reuse, 0x4, R2 ;  /* 0x00000004e0087825 */ /* 0x040fe200078e0202 */
[----:B------:R-:W-:Y:S01]  /*7d990*/  ISETP.LT.AND P2, PT, R7, UR6, !P2 ;  /* 0x0000000607007c0c */ /* 0x000fe2000d741270 */
[----:B------:R-:W-:Y:S01]  /*7d9a0*/  ULDC UR4, c[0x0][0x228] ;  /* 0x00008a0000047ab9 */ /* 0x000fe20000000800 */
[----:B------:R-:W-:Y:S01]  /*7d9b0*/  ULDC UR6, c[0x0][0x228] ;  /* 0x00008a0000067ab9 */ /* 0x000fe20000000800 */
[----:B-1----:R-:W2:Y:S04]  /*7d9c0*/  LDL.LU R244, [R1+0x169c] ;  /* 0x00169c0001f47983 */ /* 0x002ea80000300800 */
[----:B------:R-:W4:Y:S01]  /*7d9d0*/  LDL.LU R225, [R1+0x2f0] ;  /* 0x0002f00001e17983 */ /* 0x000f220000300800 */
[----:B------:R-:W-:-:S03]  /*7d9e0*/  IMAD.WIDE R10, R224, 0x4, R4 ;  /* 0x00000004e00a7825 */ /* 0x000fc600078e0204 */
[----:B------:R1:W-:Y:S01]  /*7d9f0*/  @P3 STG.E desc[UR8][R8.64], R245 ;  /* 0x000000f508003986 */ /* 0x0003e2000c101908 */
[----:B------:R-:W-:Y:S01]  /*7da00*/  ISETP.LT.AND P3, PT, R6, UR4, !P6 ;  /* 0x0000000406007c0c */ /* 0x000fe2000f761270 */
[----:B------:R-:W-:Y:S01]  /*7da10*/  ULDC UR4, c[0x0][0x228] ;  /* 0x00008a0000047ab9 */ /* 0x000fe20000000800 */
[----:B------:R-:W-:Y:S01]  /*7da20*/  IADD3 R224, R224, UR28, RZ ;  /* 0x0000001ce0e07c10 */ /* 0x000fe2000fffe0ff */
[----:B-1----:R-:W2:Y:S04]  /*7da30*/  LDL.LU R245, [R1+0x1698] ;  /* 0x0016980001f57983 */ /* 0x002ea80000300800 */
[----:B----4-:R1:W-:Y:S02]  /*7da40*/  @P2 STG.E desc[UR8][R10.64], R225 ;  /* 0x000000e10a002986 */ /* 0x0103e4000c101908 */
[----:B-1----:R-:W-:-:S05]  /*7da50*/  IMAD.WIDE R10, R224, 0x4, R2 ;  /* 0x00000004e00a7825 */ /* 0x002fca00078e0202 */
[----:B------:R1:W-:Y:S04]  /*7da60*/  @P3 STG.E desc[UR8][R10.64], R246 ;  /* 0x000000f60a003986 */ /* 0x0003e8000c101908 */
[----:B-1----:R-:W4:Y:S04]  /*7da70*/  LDL.LU R246, [R1+0x1694] ;  /* 0x0016940001f67983 */ /* 0x002f280000300800 */
[----:B------:R-:W3:Y:S01]  /*7da80*/  LDL.LU R11, [R1+0x4f4] ;  /* 0x0004f400010b7983 */ /* 0x000ee20000300800 */
[----:B------:R-:W-:Y:S01]  /*7da90*/  ISETP.LT.AND P6, PT, R7, UR6, !P6 ;  /* 0x0000000607007c0c */ /* 0x000fe2000f7c1270 */
[----:B------:R-:W-:Y:S01]  /*7daa0*/  IMAD.WIDE R8, R224, 0x4, R4 ;  /* 0x00000004e0087825 */ /* 0x000fe200078e0204 */
[----:B------:R-:W-:Y:S01]  /*7dab0*/  ISETP.LT.AND P2, PT, R6, UR4, !P1 ;  /* 0x0000000406007c0c */ /* 0x000fe2000cf41270 */
[----:B------:R-:W-:Y:S01]  /*7dac0*/  ULDC UR6, c[0x0][0x228] ;  /* 0x00008a0000067ab9 */ /* 0x000fe20000000800 */
[----:B------:R-:W-:Y:S01]  /*7dad0*/  IADD3 R224, R224, UR28, RZ ;  /* 0x0000001ce0e07c10 */ /* 0x000fe2000fffe0ff */
[----:B------:R-:W-:-:S08]  /*7dae0*/  VIADD R225, R0, 0x7f ;  /* 0x0000007f00e17836 */ /* 0x000fd00000000000 */
[----:B---3--:R1:W-:Y:S01]  /*7daf0*/  @P6 STG.E desc[UR8][R8.64], R11 ;  /* 0x0000000b08006986 */ /* 0x0083e2000c101908 */
[----:B------:R-:W-:Y:S01]  /*7db00*/  ULDC UR4, c[0x0][0x22c] ;  /* 0x00008b0000047ab9 */ /* 0x000fe20000000800 */
[----:B-1----:R-:W-:-:S05]  /*7db10*/  IMAD.WIDE R8, R224, 0x4, R2 ;  /* 0x00000004e0087825 */ /* 0x002fca00078e0202 */
[----:B------:R1:W-:Y:S01]  /*7db20*/  @P2 STG.E desc[UR8][R8.64], R226 ;  /* 0x000000e208002986 */ /* 0x0003e2000c101908 */
[----:B------:R-:W-:-:S03]  /*7db30*/  IMAD.WIDE R10, R224, 0x4, R4 ;  /* 0x00000004e00a7825 */ /* 0x000fc600078e0204 */
[----:B-1----:R-:W3:Y:S01]  /*7db40*/  LDL.LU R9, [R1+0x2f4] ;  /* 0x0002f40001097983 */ /* 0x002ee20000300800 */
[----:B------:R-:W-:-:S03]  /*7db50*/  IADD3 R226, R224, UR28, RZ ;  /* 0x0000001ce0e27c10 */ /* 0x000fc6000fffe0ff */
[----:B------:R-:W2:Y:S01]  /*7db60*/  LDL.LU R224, [R1+0x6f8] ;  /* 0x0006f80001e07983 */ /* 0x000ea20000300800 */
[----:B------:R-:W-:Y:S01]  /*7db70*/  ISETP.LT.AND P1, PT, R7, UR6, !P1 ;  /* 0x0000000607007c0c */ /* 0x000fe2000cf21270 */
[----:B------:R-:W-:Y:S01]  /*7db80*/  ULDC UR6, c[0x0][0x228] ;  /* 0x00008a0000067ab9 */ /* 0x000fe20000000800 */
[----:B------:R-:W-:Y:S01]  /*7db90*/  ISETP.GE.AND P3, PT, R225, UR4, PT ;  /* 0x00000004e1007c0c */ /* 0x000fe2000bf66270 */
[----:B------:R-:W-:Y:S02]  /*7dba0*/  ULDC UR4, c[0x0][0x228] ;  /* 0x00008a0000047ab9 */ /* 0x000fe40000000800 */
[----:B------:R-:W-:Y:S01]  /*7dbb0*/  ISETP.LT.AND P6, PT, R6, UR4, !P0 ;  /* 0x0000000406007c0c */ /* 0x000fe2000c7c1270 */
[----:B------:R-:W-:Y:S01]  /*7dbc0*/  VIADD R225, R0, 0x80 ;  /* 0x0000008000e17836 */ /* 0x000fe20000000000 */
[----:B------:R-:W-:-:S06]  /*7dbd0*/  ULDC UR4, c[0x0][0x22c] ;  /* 0x00008b0000047ab9 */ /* 0x000fcc0000000800 */
[----:B---3--:R1:W-:Y:S02]  /*7dbe0*/  @P1 STG.E desc[UR8][R10.64], R9 ;  /* 0x000000090a001986 */ /* 0x0083e4000c101908 */
[----:B-1----:R-:W-:-:S05]  /*7dbf0*/  IMAD.WIDE R8, R226, 0x4, R2 ;  /* 0x00000004e2087825 */ /* 0x002fca00078e0202 */
[----:B--2---:R1:W-:Y:S02]  /*7dc00*/  @P6 STG.E desc[UR8][R8.64], R224 ;  /* 0x000000e008006986 */ /* 0x0043e4000c101908 */
[C---:B-1----:R-:W-:Y:S01]  /*7dc10*/  IADD3 R224, R226.reuse, UR28, RZ ;  /* 0x0000001ce2e07c10 */ /* 0x042fe2000fffe0ff */
[----:B------:R-:W-:Y:S02]  /*7dc20*/  IMAD.WIDE R8, R226, 0x4, R4 ;  /* 0x00000004e2087825 */ /* 0x000fe400078e0204 */
[----:B------:R-:W2:Y:S01]  /*7dc30*/  LDL.LU R226, [R1+0xf8] ;  /* 0x0000f80001e27983 */ /* 0x000ea20000300800 */
[----:B------:R-:W-:Y:S01]  /*7dc40*/  ISETP.GE.AND P2, PT, R225, UR4, PT ;  /* 0x00000004e1007c0c */ /* 0x000fe2000bf46270 */
[----:B------:R-:W-:Y:S02]  /*7dc50*/  ULDC UR4, c[0x0][0x228] ;  /* 0x00008a0000047ab9 */ /* 0x000fe40000000800 */
[C---:B------:R-:W-:Y:S01]  /*7dc60*/  ISETP.LT.AND P0, PT, R7.reuse, UR4, !P0 ;  /* 0x0000000407007c0c */ /* 0x040fe2000c701270 */
[----:B------:R-:W-:Y:S01]  /*7dc70*/  VIADD R10, R0, 0x81 ;  /* 0x00000081000a7836 */ /* 0x000fe20000000000 */
[----:B------:R-:W-:Y:S01]  /*7dc80*/  ISETP.LT.AND P1, PT, R6, UR6, !P4 ;  /* 0x0000000606007c0c */ /* 0x000fe2000e721270 */
[----:B------:R-:W-:Y:S01]  /*7dc90*/  ULDC UR4, c[0x0][0x22c] ;  /* 0x00008b0000047ab9 */ /* 0x000fe20000000800 */
[----:B------:R-:W-:Y:S01]  /*7dca0*/  VIADD R225, R0, 0x82 ;  /* 0x0000008200e17836 */ /* 0x000fe20000000000 */
[----:B------:R-:W-:Y:S01]  /*7dcb0*/  ULDC UR6, c[0x0][0x228] ;  /* 0x00008a0000067ab9 */ /* 0x000fe20000000800 */
[----:B------:R-:W-:Y:S01]  /*7dcc0*/  ISETP.GE.AND P6, PT, R10, UR4, PT ;  /* 0x000000040a007c0c */ /* 0x000fe2000bfc6270 */
[----:B------:R-:W-:Y:S01]  /*7dcd0*/  ULDC UR4, c[0x0][0x228] ;  /* 0x00008a0000047ab9 */ /* 0x000fe20000000800 */
[----:B------:R-:W-:Y:S01]  /*7dce0*/  IMAD.WIDE R10, R224, 0x4, R2 ;  /* 0x00000004e00a7825 */ /* 0x000fe200078e0202 */
[----:B------:R-:W-:Y:S01]  /*7dcf0*/  ISETP.LT.AND P4, PT, R7, UR4, !P4 ;  /* 0x0000000407007c0c */ /* 0x000fe2000e781270 */
[----:B------:R-:W-:-:S03]  /*7dd00*/  ULDC UR4, c[0x0][0x22c] ;  /* 0x00008b0000047ab9 */ /* 0x000fc60000000800 */
[----:B------:R1:W-:Y:S01]  /*7dd10*/  @P0 STG.E desc[UR8][R8.64], R247 ;  /* 0x000000f708000986 */ /* 0x0003e2000c101908 */
[----:B------:R-:W-:Y:S01]  /*7dd20*/  ISETP.GE.AND P0, PT, R225, UR4, PT ;  /* 0x00000004e1007c0c */ /* 0x000fe2000bf06270 */
[----:B------:R-:W-:Y:S01]  /*7dd30*/  ULDC UR4, c[0x0][0x228] ;  /* 0x00008a0000047ab9 */ /* 0x000fe20000000800 */
[C---:B------:R-:W-:Y:S01]  /*7dd40*/  IADD3 R225, R224.reuse, UR28, RZ ;  /* 0x0000001ce0e17c10 */ /* 0x040fe2000fffe0ff */
[----:B-1----:R-:W-:-:S03]  /*7dd50*/  IMAD.WIDE R8, R224, 0x4, R4 ;  /* 0x00000004e0087825 */ /* 0x002fc600078e0204 */
[----:B------:R-:W-:Y:S01]  /*7dd60*/  IADD3 R224, R225, UR28, RZ ;  /* 0x0000001ce1e07c10 */ /* 0x000fe2000fffe0ff */
[----:B------:R-:W3:Y:S04]  /*7dd70*/  LDL.LU R247, [R1+0x1690] ;  /* 0x0016900001f77983 */ /* 0x000ee80000300800 */
[----:B--2---:R1:W-:Y:S01]  /*7dd80*/  @P1 STG.E desc[UR8][R10.64], R226 ;  /* 0x000000e20a001986 */ /* 0x0043e2000c101908 */
[C---:B------:R-:W-:Y:S01]  /*7dd90*/  ISETP.LT.AND P1, PT, R6.reuse, UR4, !P5 ;  /* 0x0000000406007c0c */ /* 0x040fe2000ef21270 */
[----:B------:R-:W-:Y:S02]  /*7dda0*/  ULDC UR4, c[0x0][0x228] ;  /* 0x00008a0000047ab9 */ /* 0x000fe40000000800 */
[----:B------:R-:W-:Y:S01]  /*7ddb0*/  ISETP.LT.AND P5, PT, R7, UR4, !P5 ;  /* 0x0000000407007c0c */ /* 0x000fe2000efa1270 */
[----:B------:R-:W-:Y:S01]  /*7ddc0*/  ULDC UR4, c[0x0][0x228] ;  /* 0x00008a0000047ab9 */ /* 0x000fe20000000800 */
[----:B------:R2:W-:Y:S01]  /*7ddd0*/  @P4 STG.E desc[UR8][R8.64], R227 ;  /* 0x000000e308004986 */ /* 0x0005e2000c101908 */
[----:B------:R-:W-:Y:S01]  /*7dde0*/  ISETP.LT.AND P4, PT, R6, UR4, !P3 ;  /* 0x0000000406007c0c */ /* 0x000fe2000df81270 */
[----:B------:R-:W-:Y:S01]  /*7ddf0*/  ULDC UR4, c[0x0][0x22c] ;  /* 0x00008b0000047ab9 */ /* 0x000fe20000000800 */
[----:B-1----:R-:W-:-:S04]  /*7de00*/  IMAD.WIDE R10, R225, 0x4, R2 ;  /* 0x00000004e10a7825 */ /* 0x002fc800078e0202 */
[----:B------:R-:W-:Y:S01]  /*7de10*/  VIADD R226, R0, 0x83 ;  /* 0x0000008300e27836 */ /* 0x000fe20000000000 */
[----:B------:R1:W-:Y:S04]  /*7de20*/  @P1 STG.E desc[UR8][R10.64], R251 ;  /* 0x000000fb0a001986 */ /* 0x0003e8000c101908 */
[----:B------:R-:W-:Y:S01]  /*7de30*/  ISETP.GE.AND P1, PT, R226, UR4, PT ;  /* 0x00000004e2007c0c */ /* 0x000fe2000bf26270 */
[----:B------:R-:W-:Y:S01]  /*7de40*/  ULDC UR4, c[0x0][0x228] ;  /* 0x00008a0000047ab9 */ /* 0x000fe20000000800 */
[----:B--2---:R-:W2:Y:S01]  /*7de50*/  LDL.LU R227, [R1+0x300] ;  /* 0x0003000001e37983 */ /* 0x004ea20000300800 */
[----:B------:R-:W-:Y:S01]  /*7de60*/  ISETP.LT.AND P3, PT, R7, UR4, !P3 ;  /* 0x0000000407007c0c */ /* 0x000fe2000df61270 */
[----:B------:R-:W-:Y:S01]  /*7de70*/  IMAD.WIDE R8, R225, 0x4, R4 ;  /* 0x00000004e1087825 */ /* 0x000fe200078e0204 */
[----:B------:R-:W-:-:S03]  /*7de80*/  ULDC UR4, c[0x0][0x228] ;  /* 0x00008a0000047ab9 */ /* 0x000fc60000000800 */
[C---:B-1----:R-:W-:Y:S01]  /*7de90*/  IMAD.WIDE R10, R224.reuse, 0x4, R2 ;  /* 0x00000004e00a7825 */ /* 0x042fe200078e0202 */
[----:B------:R1:W-:Y:S04]  /*7dea0*/  @P5 STG.E desc[UR8][R8.64], R250 ;  /* 0x000000fa08005986 */ /* 0x0003e8000c101908 */
[----:B------:R-:W-:Y:S01]  /*7deb0*/  @P4 STG.E desc[UR8][R10.64], R249 ;  /* 0x000000f90a004986 */ /* 0x000fe2000c101908 */
[----:B-1----:R-:W-:-:S05]  /*7dec0*/  IMAD.WIDE R8, R224, 0x4, R4 ;  /* 0x00000004e0087825 */ /* 0x002fca00078e0204 */
[----:B------:R1:W-:Y:S04]  /*7ded0*/  @P3 STG.E desc[UR8][R8.64], R248 ;  /* 0x000000f808003986 */ /* 0x0003e8000c101908 */
[----:B-1----:R-:W4:Y:S01]  /*7dee0*/  LDL.LU R9, [R1+0x700] ;  /* 0x0007000001097983 */ /* 0x002f220000300800 */
[----:B------:R-:W-:Y:S01]  /*7def0*/  ISETP.LT.AND P5, PT, R6, UR4, !P2 ;  /* 0x0000000406007c0c */ /* 0x000fe2000d7a1270 */
[----:B------:R-:W-:Y:S01]  /*7df00*/  VIADD R226, R0, 0x84 ;  /* 0x0000008400e27836 */ /* 0x000fe20000000000 */
[----:B------:R-:W-:Y:S01]  /*7df10*/  IADD3 R225, R224, UR28, RZ ;  /* 0x0000001ce0e17c10 */ /* 0x000fe2000fffe0ff */
[----:B------:R-:W-:Y:S01]  /*7df20*/  ULDC UR4, c[0x0][0x22c] ;  /* 0x00008b0000047ab9 */ /* 0x000fe20000000800 */
[----:B------:R-:W3:Y:S02]  /*7df30*/  LDL.LU R248, [R1+0x704] ;  /* 0x0007040001f87983 */ /* 0x000ee40000300800 */
[----:B------:R-:W-:Y:S01]  /*7df40*/  ISETP.GE.AND P3, PT, R226, UR4, PT ;  /* 0x00000004e2007c0c */ /* 0x000fe2000bf66270 */
[C---:B------:R-:W-:Y:S01]  /*7df50*/  IMAD.WIDE R10, R225.reuse, 0x4, R2 ;  /* 0x00000004e10a7825 */ /* 0x040fe200078e0202 */
[----:B------:R-:W-:Y:S01]  /*7df60*/  IADD3 R226, R0, 0x85, RZ ;  /* 0x0000008500e27810 */ /* 0x000fe20007ffe0ff */
[----:B------:R-:W3:Y:S01]  /*7df70*/  LDL.LU R250, [R1+0x104] ;  /* 0x0001040001fa7983 */ /* 0x000ee20000300800 */
[----:B------:R-:W-:Y:S01]  /*7df80*/  ULDC UR4, c[0x0][0x22c] ;  /* 0x00008b0000047ab9 */ /* 0x000fe20000000800 */
[----:B------:R-:W-:-:S02]  /*7df90*/  VIADD R224, R225, UR28 ;  /* 0x0000001ce1e07c36 */ /* 0x000fc40008000000 */
[----:B------:R-:W3:Y:S04]  /*7dfa0*/  LDL.LU R249, [R1+0x708] ;  /* 0x0007080001f97983 */ /* 0x000ee80000300800 */
[----:B------:R-:W3:Y:S04]  /*7dfb0*/  LDL.LU R251, [R1+0x70c] ;  /* 0x00070c0001fb7983 */ /* 0x000ee80000300800 */
[----:B----4-:R1:W-:Y:S01]  /*7dfc0*/  @P5 STG.E desc[UR8][R10.64], R9 ;  /* 0x000000090a005986 */ /* 0x0103e2000c101908 */
[----:B------:R-:W-:Y:S01]  /*7dfd0*/  ISETP.GE.AND P5, PT, R226, UR4, PT ;  /* 0x00000004e2007c0c */ /* 0x000fe2000bfa6270 */
[----:B------:R-:W-:Y:S01]  /*7dfe0*/  ULDC UR4, c[0x0][0x228] ;  /* 0x00008a0000047ab9 */ /* 0x000fe20000000800 */
[----:B-1----:R-:W-:-:S02]  /*7dff0*/  IMAD.WIDE R8, R225, 0x4, R4 ;  /* 0x00000004e1087825 */ /* 0x002fc400078e0204 */
[----:B------:R-:W4:Y:S04]  /*7e000*/  LDL.LU R225, [R1+0x100] ;  /* 0x0001000001e17983 */ /* 0x000f280000300800 */
[----:B------:R-:W2:Y:S01]  /*7e010*/  LDL.LU R226, [R1+0x500] ;  /* 0x0005000001e27983 */ /* 0x000ea20000300800 */
[C---:B------:R-:W-:Y:S02]  /*7e020*/  ISETP.LT.AND P2, PT, R7.reuse, UR6, !P2 ;  /* 0x0000000607007c0c */ /* 0x040fe4000d741270 */
[----:B------:R-:W-:Y:S01]  /*7e030*/  ISETP.LT.AND P4, PT, R6, UR10, !P6 ;  /* 0x0000000a06007c0c */ /* 0x000fe2000f781270 */
[----:B------:R-:W-:Y:S01]  /*7e040*/  IMAD.WIDE R10, R224, 0x4, R2 ;  /* 0x00000004e00a7825 */ /* 0x000fe200078e0202 */
[----:B------:R-:W-:Y:S01]  /*7e050*/  ULDC UR6, c[0x0][0x228] ;  /* 0x00008a0000067ab9 */ /* 0x000fe20000000800 */
[----:B------:R-:W-:Y:S01]  /*7e060*/  ULDC UR10, c[0x0][0x228] ;  /* 0x00008a00000a7ab9 */ /* 0x000fe20000000800 */
[----:B------:R-:W-:Y:S01]  /*7e070*/  ISETP.LT.AND P6, PT, R7, UR6, !P6 ;  /* 0x0000000607007c0c */ /* 0x000fe2000f7c1270 */
[----:B------:R-:W-:-:S06]  /*7e080*/  ULDC UR6, c[0x0][0x228] ;  /* 0x00008a0000067ab9 */ /* 0x000fcc0000000800 */
[----:B--2---:R1:W-:Y:S04]  /*7e090*/  @P2 STG.E desc[UR8][R8.64], R226 ;  /* 0x000000e208002986 */ /* 0x0043e8000c101908 */
[----:B----4-:R2:W-:Y:S01]  /*7e0a0*/  @P4 STG.E desc[UR8][R10.64], R225 ;  /* 0x000000e10a004986 */ /* 0x0105e2000c101908 */
[----:B------:R-:W-:Y:S01]  /*7e0b0*/  ISETP.LT.AND P4, PT, R6, UR4, !P0 ;  /* 0x0000000406007c0c */ /* 0x000fe2000c781270 */
[----:B------:R-:W-:Y:S01]  /*7e0c0*/  ULDC UR4, c[0x0][0x22c] ;  /* 0x00008b0000047ab9 */ /* 0x000fe20000000800 */
[C---:B-1----:R-:W-:Y:S01]  /*7e0d0*/  IMAD.WIDE R8, R224.reuse, 0x4, R4 ;  /* 0x00000004e0087825 */ /* 0x042fe200078e0204 */
[----:B--2---:R-:W-:-:S04]  /*7e0e0*/  IADD3 R10, R224, UR28, RZ ;  /* 0x0000001ce00a7c10 */ /* 0x004fc8000fffe0ff */
[----:B------:R-:W-:Y:S01]  /*7e0f0*/  @P6 STG.E desc[UR8][R8.64], R227 ;  /* 0x000000e308006986 */ /* 0x000fe2000c101908 */
[----:B------:R-:W-:-:S05]  /*7e100*/  IMAD.WIDE R224, R10, 0x4, R2 ;  /* 0x000000040ae07825 */ /* 0x000fca00078e0202 */
[----:B---3--:R1:W-:Y:S04]  /*7e110*/  @P4 STG.E desc[UR8][R224.64], R248 ;  /* 0x000000f8e0004986 */ /* 0x0083e8000c101908 */
[----:B-1----:R-:W2:Y:S04]  /*7e120*/  LDL.LU R248, [R1+0x168c] ;  /* 0x00168c0001f87983 */ /* 0x002ea80000300800 */
[----:B------:R-:W3:Y:S01]  /*7e130*/  LDL.LU R224, [R1+0x504] ;  /* 0x0005040001e07983 */ /* 0x000ee20000300800 */
[----:B------:R-:W-:Y:S02]  /*7e140*/  ISETP.LT.AND P0, PT, R7, UR6, !P0 ;  /* 0x0000000607007c0c */ /* 0x000fe4000c701270 */
[----:B------:R-:W-:Y:S01]  /*7e150*/  ISETP.LT.AND P2, PT, R6, UR10, !P1 ;  /* 0x0000000a06007c0c */ /* 0x000fe2000cf41270 */
[----:B------:R-:W-:Y:S01]  /*7e160*/  VIADD R11, R0, 0x86 ;  /* 0x00000086000b7836 */ /* 0x000fe20000000000 */
[----:B------:R-:W4:Y:S01]  /*7e170*/  LDL.LU R225, [R1+0x508] ;  /* 0x0005080001e17983 */ /* 0x000f220000300800 */
[----:B------:R-:W-:Y:S01]  /*7e180*/  VIADD R226, R10, UR28 ;  /* 0x0000001c0ae27c36 */ /* 0x000fe20008000000 */
[----:B------:R-:W-:Y:S01]  /*7e190*/  IADD3 R227, R0, 0x87, RZ ;  /* 0x0000008700e37810 */ /* 0x000fe20007ffe0ff */
[----:B------:R-:W-:Y:S01]  /*7e1a0*/  IMAD.WIDE R8, R10, 0x4, R4 ;  /* 0x000000040a087825 */ /* 0x000fe200078e0204 */
[----:B------:R-:W-:Y:S01]  /*7e1b0*/  ISETP.GE.AND P6, PT, R11, UR4, PT ;  /* 0x000000040b007c0c */ /* 0x000fe2000bfc6270 */
[----:B------:R-:W-:Y:S01]  /*7e1c0*/  ULDC UR4, c[0x0][0x22c] ;  /* 0x00008b0000047ab9 */ /* 0x000fe20000000800 */
[----:B------:R-:W-:Y:S01]  /*7e1d0*/  ULDC UR6, c[0x0][0x228] ;  /* 0x00008a0000067ab9 */ /* 0x000fe20000000800 */
[----:B------:R-:W-:Y:S01]  /*7e1e0*/  IMAD.WIDE R10, R226, 0x4, R2 ;  /* 0x00000004e20a7825 */ /* 0x000fe200078e0202 */
[----:B------:R-:W-:Y:S01]  /*7e1f0*/  ISETP.GE.AND P4, PT, R227, UR4, PT ;  /* 0x00000004e3007c0c */ /* 0x000fe2000bf86270 */
[----:B------:R-:W-:Y:S01]  /*7e200*/  ULDC UR4, c[0x0][0x228] ;  /* 0x00008a0000047ab9 */ /* 0x000fe20000000800 */
[----:B------:R-:W-:Y:S01]  /*7e210*/  ULDC UR10, c[0x0][0x228] ;  /* 0x00008a00000a7ab9 */ /* 0x000fe20000000800 */
[----:B---3--:R-:W-:Y:S04]  /*7e220*/  @P0 STG.E desc[UR8][R8.64], R224 ;  /* 0x000000e008000986 */ /* 0x008fe8000c101908 */
[----:B------:R1:W-:Y:S04]  /*7e230*/  @P2 STG.E desc[UR8][R10.64], R250 ;  /* 0x000000fa0a002986 */ /* 0x0003e8000c101908 */
[----:B-1----:R-:W3:Y:S04]  /*7e240*/  LDL.LU R11, [R1+0x304] ;  /* 0x00030400010b7983 */ /* 0x002ee80000300800 */
[----:B------:R-:W2:Y:S01]  /*7e250*/  LDL.LU R250, [R1+0x108] ;  /* 0x0001080001fa7983 */ /* 0x000ea20000300800 */
        /* <DEDUP_REMOVED lines=13> */
[----:B---3--:R1:W-:Y:S02]  /*7e330*/  @P1 STG.E desc[UR8][R226.64], R11 ;  /* 0x0000000be2001986 */ /* 0x0083e4000c101908 */
[----:B------:R-:W-:Y:S01]  /*7e340*/  ISETP.GE.AND P1, PT, R10, UR4, PT ;  /* 0x000000040a007c0c */ /* 0x000fe2000bf26270 */
[----:B------:R-:W-:Y:S01]  /*7e350*/  ULDC UR4, c[0x0][0x228] ;  /* 0x00008a0000047ab9 */ /* 0x000fe20000000800 */
[----:B------:R3:W-:Y:S01]  /*7e360*/  @P2 STG.E desc[UR8][R8.64], R249 ;  /* 0x000000f908002986 */ /* 0x0007e2000c101908 */
[----:B------:R-:W-:Y:S01]  /*7e370*/  ISETP.LT.AND P2, PT, R6, UR4, !P5 ;  /* 0x0000000406007c0c */ /* 0x000fe2000ef41270 */
[----:B------:R-:W-:Y:S01]  /*7e380*/  ULDC UR4, c[0x0][0x228] ;  /* 0x00008a0000047ab9 */ /* 0x000fe20000000800 */
[C---:B-1----:R-:W-:Y:S01]  /*7e390*/  IMAD.WIDE R10, R224.reuse, 0x4, R4 ;  /* 0x00000004e00a7825 */ /* 0x042fe200078e0204 */
[----:B------:R-:W-:Y:S01]  /*7e3a0*/  IADD3 R224, R224, UR28, RZ ;  /* 0x0000001ce0e07c10 */ /* 0x000fe2000fffe0ff */
[----:B------:R-:W2:Y:S04]  /*7e3b0*/  LDL.LU R226, [R1+0x10c] ;  /* 0x00010c0001e27983 */ /* 0x000ea80000300800 */
[----:B----4-:R1:W-:Y:S04]  /*7e3c0*/  @P3 STG.E desc[UR8][R10.64], R225 ;  /* 0x000000e10a003986 */ /* 0x0103e8000c101908 */
[----:B------:R-:W4:Y:S04]  /*7e3d0*/  LDL.LU R227, [R1+0x30c] ;  /* 0x00030c0001e37983 */ /* 0x000f280000300800 */
[----:B---3--:R-:W3:Y:S01]  /*7e3e0*/  LDL.LU R249, [R1+0x1688] ;  /* 0x0016880001f97983 */ /* 0x008ee20000300800 */
[----:B-1----:R-:W-:-:S05]  /*7e3f0*/  IMAD.WIDE R10, R224, 0x4, R2 ;  /* 0x00000004e00a7825 */ /* 0x002fca00078e0202 */
[----:B--2---:R1:W-:Y:S04]  /*7e400*/  @P2 STG.E desc[UR8][R10.64], R250 ;  /* 0x000000fa0a002986 */ /* 0x0043e8000c101908 */
[----:B-1----:R-:W2:Y:S04]  /*7e410*/  LDL.LU R250, [R1+0x1684] ;  /* 0x0016840001fa7983 */ /* 0x002ea80000300800 */
[----:B------:R-:W4:Y:S01]  /*7e420*/  LDL.LU R11, [R1+0x308] ;  /* 0x00030800010b7983 */ /* 0x000f220000300800 */
[----:B------:R-:W-:Y:S01]  /*7e430*/  ISETP.LT.AND P5, PT, R7, UR6, !P5 ;  /* 0x0000000607007c0c */ /* 0x000fe2000efa1270 */
[----:B------:R-:W-:Y:S01]  /*7e440*/  IMAD.WIDE R8, R224, 0x4, R4 ;  /* 0x00000004e0087825 */ /* 0x000fe200078e0204 */
[----:B------:R-:W-:Y:S01]  /*7e450*/  ISETP.LT.AND P3, PT, R6, UR4, !P6 ;  /* 0x0000000406007c0c */ /* 0x000fe2000f761270 */
[----:B------:R-:W-:Y:S01]  /*7e460*/  ULDC UR6, c[0x0][0x228] ;  /* 0x00008a0000067ab9 */ /* 0x000fe20000000800 */
[----:B------:R-:W-:Y:S01]  /*7e470*/  IADD3 R224, R224, UR28, RZ ;  /* 0x0000001ce0e07c10 */ /* 0x000fe2000fffe0ff */
[----:B------:R-:W-:-:S08]  /*7e480*/  VIADD R225, R0, 0x8a ;  /* 0x0000008a00e17836 */ /* 0x000fd00000000000 */
[----:B----4-:R1:W-:Y:S01]  /*7e490*/  @P5 STG.E desc[UR8][R8.64], R11 ;  /* 0x0000000b08005986 */ /* 0x0103e2000c101908 */
[----:B------:R-:W-:Y:S01]  /*7e4a0*/  ULDC UR4, c[0x0][0x22c] ;  /* 0x00008b0000047ab9 */ /* 0x000fe20000000800 */
[----:B-1----:R-:W-:-:S05]  /*7e4b0*/  IMAD.WIDE R8, R224, 0x4, R2 ;  /* 0x00000004e0087825 */ /* 0x002fca00078e0202 */
[----:B------:R1:W-:Y:S04]  /*7e4c0*/  @P3 STG.E desc[UR8][R8.64], R251 ;  /* 0x000000fb08003986 */ /* 0x0003e8000c101908 */
[----:B-1----:R-:W4:Y:S04]  /*7e4d0*/  LDL.LU R251, [R1+0x1680] ;  /* 0x0016800001fb7983 */ /* 0x002f280000300800 */
[----:B------:R-:W3:Y:S01]  /*7e4e0*/  LDL.LU R9, [R1+0x50c] ;  /* 0x00050c0001097983 */ /* 0x000ee20000300800 */
[----:B------:R-:W-:Y:S01]  /*7e4f0*/  ISETP.LT.AND P6, PT, R7, UR6, !P6 ;  /* 0x0000000607007c0c */ /* 0x000fe2000f7c1270 */
[----:B------:R-:W-:Y:S01]  /*7e500*/  IMAD.WIDE R10, R224, 0x4, R4 ;  /* 0x00000004e00a7825 */ /* 0x000fe200078e0204 */
[----:B------:R-:W-:Y:S01]  /*7e510*/  ISETP.GE.AND P2, PT, R225, UR4, PT ;  /* 0x00000004e1007c0c */ /* 0x000fe2000bf46270 */
[----:B------:R-:W-:Y:S01]  /*7e520*/  ULDC UR4, c[0x0][0x228] ;  /* 0x00008a0000047ab9 */ /* 0x000fe20000000800 */
[----:B------:R-:W-:Y:S01]  /*7e530*/  ULDC UR6, c[0x0][0x228] ;  /* 0x00008a0000067ab9 */ /* 0x000fe20000000800 */
[----:B------:R-:W-:Y:S01]  /*7e540*/  ISETP.LT.AND P5, PT, R6, UR4, !P4 ;  /* 0x0000000406007c0c */ /* 0x000fe2000e7a1270 */
[----:B------:R-:W-:Y:S01]  /*7e550*/  VIADD R225, R0, 0x8b ;  /* 0x0000008b00e17836 */ /* 0x000fe20000000000 */
[----:B------:R-:W-:Y:S01]  /*7e560*/  IADD3 R224, R224, UR28, RZ ;  /* 0x0000001ce0e07c10 */ /* 0x000fe2000fffe0ff */
[----:B------:R-:W-:-:S03]  /*7e570*/  ULDC UR4, c[0x0][0x22c] ;  /* 0x00008b0000047ab9 */ /* 0x000fc60000000800 */
[----:B------:R-:W-:Y:S01]  /*7e580*/  ISETP.GE.AND P3, PT, R225, UR4, PT ;  /* 0x00000004e1007c0c */ /* 0x000fe2000bf66270 */
[----:B------:R-:W-:Y:S01]  /*7e590*/  ULDC UR4, c[0x0][0x228] ;  /* 0x00008a0000047ab9 */ /* 0x000fe20000000800 */
[----:B------:R-:W-:Y:S01]  /*7e5a0*/  VIADD R225, R0, 0x8c ;  /* 0x0000008c00e17836 */ /* 0x000fe20000000000 */
[----:B------:R-:W-:Y:S01]  /*7e5b0*/  ISETP.LT.AND P4, PT, R7, UR4, !P4 ;  /* 0x0000000407007c0c */ /* 0x000fe2000e781270 */
[----:B------:R-:W-:Y:S01]  /*7e5c0*/  ULDC UR4, c[0x0][0x22c] ;  /* 0x00008b0000047ab9 */ /* 0x000fe20000000800 */
[----:B---3--:R1:W-:Y:S01]  /*7e5d0*/  @P6 STG.E desc[UR8][R10.64], R9 ;  /* 0x000000090a006986 */ /* 0x0083e2000c101908 */
[----:B------:R-:W-:Y:S01]  /*7e5e0*/  ISETP.LT.AND P6, PT, R6, UR6, !P0 ;  /* 0x0000000606007c0c */ /* 0x000fe2000c7c1270 */
[----:B------:R-:W-:Y:S01]  /*7e5f0*/  ULDC UR6, c[0x0][0x228] ;  /* 0x00008a0000067ab9 */ /* 0x000fe20000000800 */
[----:B-1----:R-:W-:-:S05]  /*7e600*/  IMAD.WIDE R8, R224, 0x4, R2 ;  /* 0x00000004e0087825 */ /* 0x002fca00078e0202 */
[----:B------:R1:W-:Y:S01]  /*7e610*/  @P5 STG.E desc[UR8][R8.64], R226 ;  /* 0x000000e208005986 */ /* 0x0003e2000c101908 */
[----:B------:R-:W-:Y:S01]  /*7e620*/  ISETP.GE.AND P5, PT, R225, UR4, PT ;  /* 0x00000004e1007c0c */ /* 0x000fe2000bfa6270 */
[----:B------:R-:W-:Y:S01]  /*7e630*/  ULDC UR4, c[0x0][0x228] ;  /* 0x00008a0000047ab9 */ /* 0x000fe20000000800 */
[----:B------:R-:W-:Y:S02]  /*7e640*/  IADD3 R225, R224, UR28, RZ ;  /* 0x0000001ce0e17c10 */ /* 0x000fe4000fffe0ff */
[----:B------:R-:W-:Y:S01]  /*7e650*/  ISETP.LT.AND P0, PT, R7, UR4, !P0 ;  /* 0x0000000407007c0c */ /* 0x000fe2000c701270 */
[----:B------:R-:W-:Y:S02]  /*7e660*/  ULDC UR4, c[0x0][0x22c] ;  /* 0x00008b0000047ab9 */ /* 0x000fe40000000800 */
[----:B------:R-:W-:-:S04]  /*7e670*/  IMAD.WIDE R10, R225, 0x4, R2 ;  /* 0x00000004e10a7825 */ /* 0x000fc800078e0202 */
        /* <DEDUP_REMOVED lines=12> */
[----:B------:R1:W-:Y:S01]  /*7e740*/  @P0 STG.E desc[UR8][R8.64], R244 ;  /* 0x000000f408000986 */ /* 0x0003e2000c101908 */
[----:B------:R-:W-:Y:S01]  /*7e750*/  ISETP.LT.AND P0, PT, R6, UR4, !P2 ;  /* 0x0000000406007c0c */ /* 0x000fe2000d701270 */
[C---:B---3--:R-:W-:Y:S01]  /*7e760*/  IMAD.WIDE R10, R227.reuse, 0x4, R2 ;  /* 0x00000004e30a7825 */ /* 0x048fe200078e0202 */
[C---:B------:R-:W-:Y:S01]  /*7e770*/  IADD3 R225, R227.reuse, UR28, RZ ;  /* 0x0000001ce3e17c10 */ /* 0x040fe2000fffe0ff */
[----:B------:R-:W-:Y:S02]  /*7e780*/  ULDC UR4, c[0x0][0x22c] ;  /* 0x00008b0000047ab9 */ /* 0x000fe40000000800 */
[----:B------:R-:W-:Y:S01]  /*7e790*/  VIADD R224, R0, 0x8e ;  /* 0x0000008e00e07836 */ /* 0x000fe20000000000 */
[----:B------:R3:W-:Y:S04]  /*7e7a0*/  @P6 STG.E desc[UR8][R10.64], R240 ;  /* 0x000000f00a006986 */ /* 0x0007e8000c101908 */
[----:B------:R-:W-:Y:S01]  /*7e7b0*/  ISETP.GE.AND P6, PT, R224, UR4, PT ;  /* 0x00000004e0007c0c */ /* 0x000fe2000bfc6270 */
[----:B-1----:R-:W-:Y:S01]  /*7e7c0*/  IMAD.WIDE R8, R227, 0x4, R4 ;  /* 0x00000004e3087825 */ /* 0x002fe200078e0204 */
[----:B------:R-:W-:-:S02]  /*7e7d0*/  ULDC UR4, c[0x0][0x228] ;  /* 0x00008a0000047ab9 */ /* 0x000fc40000000800 */
[----:B------:R-:W-:Y:S01]  /*7e7e0*/  ISETP.LT.AND P2, PT, R7, UR4, !P2 ;  /* 0x0000000407007c0c */ /* 0x000fe2000d741270 */
[----:B------:R-:W-:Y:S01]  /*7e7f0*/  ULDC UR4, c[0x0][0x228] ;  /* 0x00008a0000047ab9 */ /* 0x000fe20000000800 */
[C---:B---3--:R-:W-:Y:S01]  /*7e800*/  IMAD.WIDE R10, R225.reuse, 0x4, R2 ;  /* 0x00000004e10a7825 */ /* 0x048fe200078e0202 */
[----:B------:R1:W-:Y:S01]  /*7e810*/  @P1 STG.E desc[UR8][R8.64], R236 ;  /* 0x000000ec08001986 */ /* 0x0003e2000c101908 */
[----:B------:R-:W-:-:S03]  /*7e820*/  IADD3 R227, R225, UR28, RZ ;  /* 0x0000001ce1e37c10 */ /* 0x000fc6000fffe0ff */
[----:B------:R3:W-:Y:S01]  /*7e830*/  @P0 STG.E desc[UR8][R10.64], R249 ;  /* 0x000000f90a000986 */ /* 0x0007e2000c101908 */
[C---:B------:R-:W-:Y:S01]  /*7e840*/  ISETP.LT.AND P0, PT, R6.reuse, UR4, !P3 ;  /* 0x0000000406007c0c */ /* 0x040fe2000df01270 */
[----:B------:R-:W-:Y:S01]  /*7e850*/  IMAD.WIDE R224, R225, 0x4, R4 ;  /* 0x00000004e1e07825 */ /* 0x000fe200078e0204 */
[----:B------:R-:W-:Y:S01]  /*7e860*/  ISETP.LT.AND P3, PT, R7, UR6, !P3 ;  /* 0x0000000607007c0c */ /* 0x000fe2000df61270 */
[----:B------:R-:W-:Y:S01]  /*7e870*/  ULDC UR4, c[0x0][0x22c] ;  /* 0x00008b0000047ab9 */ /* 0x000fe20000000800 */
[----:B------:R-:W-:Y:S01]  /*7e880*/  ISETP.LT.AND P1, PT, R6, UR10, !P5 ;  /* 0x0000000a06007c0c */ /* 0x000fe2000ef21270 */
[C---:B------:R-:W-:Y:S01]  /*7e890*/  VIADD R226, R0.reuse, 0x8f ;  /* 0x0000008f00e27836 */ /* 0x040fe20000000000 */
[----:B------:R2:W-:Y:S01]  /*7e8a0*/  @P2 STG.E desc[UR8][R224.64], R245 ;  /* 0x000000f5e0002986 */ /* 0x0005e2000c101908 */
[----:B-1----:R-:W-:Y:S01]  /*7e8b0*/  IMAD.WIDE R8, R227, 0x4, R2 ;  /* 0x00000004e3087825 */ /* 0x002fe200078e0202 */
[----:B------:R-:W-:Y:S01]  /*7e8c0*/  IADD3 R236, R0, 0x90, RZ ;  /* 0x0000009000ec7810 */ /* 0x000fe20007ffe0ff */
[----:B------:R-:W-:-:S02]  /*7e8d0*/  ULDC UR6, c[0x0][0x228] ;  /* 0x00008a0000067ab9 */ /* 0x000fc40000000800 */
[C---:B---3--:R-:W-:Y:S01]  /*7e8e0*/  VIADD R249, R227.reuse, UR28 ;  /* 0x0000001ce3f97c36 */ /* 0x048fe20008000000 */
[----:B------:R-:W-:Y:S01]  /*7e8f0*/  ISETP.GE.AND P2, PT, R226, UR4, PT ;  /* 0x00000004e2007c0c */ /* 0x000fe2000bf46270 */
[----:B------:R-:W-:Y:S01]  /*7e900*/  IMAD.WIDE R10, R227, 0x4, R4 ;  /* 0x00000004e30a7825 */ /* 0x000fe200078e0204 */
[----:B------:R-:W-:Y:S01]  /*7e910*/  ULDC UR4, c[0x0][0x22c] ;  /* 0x00008b0000047ab9 */ /* 0x000fe20000000800 */
[----:B------:R-:W-:Y:S01]  /*7e920*/  ISETP.LT.AND P5, PT, R7, UR6, !P5 ;  /* 0x0000000607007c0c */ /* 0x000fe2000efa1270 */
[----:B------:R1:W-:Y:S01]  /*7e930*/  @P0 STG.E desc[UR8][R8.64], R241 ;  /* 0x000000f108000986 */ /* 0x0003e2000c101908 */
[C---:B------:R-:W-:Y:S01]  /*7e940*/  IMAD.WIDE R226, R249.reuse, 0x4, R2 ;  /* 0x00000004f9e27825 */ /* 0x040fe200078e0202 */
[----:B------:R-:W-:Y:S01]  /*7e950*/  ISETP.GE.AND P0, PT, R236, UR4, PT ;  /* 0x00000004ec007c0c */ /* 0x000fe2000bf06270 */
[----:B------:R-:W-:Y:S01]  /*7e960*/  ULDC UR4, c[0x0][0x228] ;  /* 0x00008a0000047ab9 */ /* 0x000fe20000000800 */
[----:B------:R3:W-:Y:S01]  /*7e970*/  @P3 STG.E desc[UR8][R10.64], R237 ;  /* 0x000000ed0a003986 */ /* 0x0007e2000c101908 */
[C---:B--2---:R-:W-:Y:S01]  /*7e980*/  IMAD.WIDE R224, R249.reuse, 0x4, R4 ;  /* 0x00000004f9e07825 */ /* 0x044fe200078e0204 */
[----:B------:R-:W-:Y:S01]  /*7e990*/  ULDC UR6, c[0x0][0x228] ;  /* 0x00008a0000067ab9 */ /* 0x000fe20000000800 */
[----:B------:R-:W-:Y:S01]  /*7e9a0*/  ULDC UR10, c[0x0][0x228] ;  /* 0x00008a00000a7ab9 */ /* 0x000fe20000000800 */
[----:B------:R2:W-:Y:S01]  /*7e9b0*/  @P1 STG.E desc[UR8][R226.64], R250 ;  /* 0x000000fae2001986 */ /* 0x0005e2000c101908 */
[----:B------:R-:W-:Y:S01]  /*7e9c0*/  ISETP.LT.AND P1, PT, R6, UR4, !P4 ;  /* 0x0000000406007c0c */ /* 0x000fe2000e721270 */
[----:B------:R-:W-:Y:S01]  /*7e9d0*/  VIADD R236, R0, 0x91 ;  /* 0x0000009100ec7836 */ /* 0x000fe20000000000 */
[----:B------:R-:W-:Y:S01]  /*7e9e0*/  IADD3 R249, R249, UR28, RZ ;  /* 0x0000001cf9f97c10 */ /* 0x000fe2000fffe0ff */
[----:B------:R-:W-:Y:S01]  /*7e9f0*/  ULDC UR4, c[0x0][0x22c] ;  /* 0x00008b0000047ab9 */ /* 0x000fe20000000800 */
[----:B------:R-:W-:-:S02]  /*7ea00*/  ISETP.LT.AND P4, PT, R7, UR6, !P4 ;  /* 0x0000000607007c0c */ /* 0x000fc4000e781270 */
[----:B------:R-:W-:Y:S01]  /*7ea10*/  ISETP.LT.AND P3, PT, R6, UR10, !P6 ;  /* 0x0000000a06007c0c */ /* 0x000fe2000f761270 */
[----:B------:R4:W-:Y:S01]  /*7ea20*/  @P5 STG.E desc[UR8][R224.64], R246 ;  /* 0x000000f6e0005986 */ /* 0x0009e2000c101908 */
[C---:B-1----:R-:W-:Y:S01]  /*7ea30*/  IMAD.WIDE R8, R249.reuse, 0x4, R2 ;  /* 0x00000004f9087825 */ /* 0x042fe200078e0202 */
[----:B------:R-:W-:Y:S01]  /*7ea40*/  ISETP.GE.AND P5, PT, R236, UR4, PT ;  /* 0x00000004ec007c0c */ /* 0x000fe2000bfa6270 */
[----:B------:R-:W-:Y:S01]  /*7ea50*/  ULDC UR4, c[0x0][0x22c] ;  /* 0x00008b0000047ab9 */ /* 0x000fe20000000800 */
[----:B------:R-:W-:Y:S01]  /*7ea60*/  IADD3 R236, R0, 0x92, RZ ;  /* 0x0000009200ec7810 */ /* 0x000fe20007ffe0ff */
[C---:B---3--:R-:W-:Y:S01]  /*7ea70*/  VIADD R237, R249.reuse, UR28 ;  /* 0x0000001cf9ed7c36 */ /* 0x048fe20008000000 */
[----:B------:R1:W-:Y:S01]  /*7ea80*/  @P1 STG.E desc[UR8][R8.64], R242 ;  /* 0x000000f208001986 */ /* 0x0003e2000c101908 */
[----:B------:R-:W-:Y:S01]  /*7ea90*/  IMAD.WIDE R10, R249, 0x4, R4 ;  /* 0x00000004f90a7825 */ /* 0x000fe200078e0204 */
[----:B------:R-:W-:Y:S01]  /*7eaa0*/  ISETP.GE.AND P1, PT, R236, UR4, PT ;  /* 0x00000004ec007c0c */ /* 0x000fe2000bf26270 */
[----:B------:R-:W-:Y:S01]  /*7eab0*/  ULDC UR4, c[0x0][0x228] ;  /* 0x00008a0000047ab9 */ /* 0x000fe20000000800 */
[----:B------:R-:W-:Y:S01]  /*7eac0*/  ULDC UR6, c[0x0][0x228] ;  /* 0x00008a0000067ab9 */ /* 0x000fe20000000800 */
[----:B--2---:R-:W-:Y:S01]  /*7ead0*/  IMAD.WIDE R226, R237, 0x4, R2 ;  /* 0x00000004ede27825 */ /* 0x004fe200078e0202 */
[----:B------:R-:W-:Y:S01]  /*7eae0*/  ISETP.LT.AND P6, PT, R7, UR4, !P6 ;  /* 0x0000000407007c0c */ /* 0x000fe2000f7c1270 */
[----:B------:R2:W-:Y:S01]  /*7eaf0*/  @P4 STG.E desc[UR8][R10.64], R238 ;  /* 0x000000ee0a004986 */ /* 0x0005e2000c101908 */
[----:B------:R-:W-:Y:S01]  /*7eb00*/  ULDC UR4, c[0x0][0x228] ;  /* 0x00008a0000047ab9 */ /* 0x000fe20000000800 */
[----:B----4-:R-:W-:Y:S01]  /*7eb10*/  VIADD R224, R0, 0x93 ;  /* 0x0000009300e07836 */ /* 0x010fe20000000000 */
[----:B------:R-:W-:Y:S01]  /*7eb20*/  ULDC UR10, c[0x0][0x228] ;  /* 0x00008a00000a7ab9 */ /* 0x000fe20000000800 */
[----:B------:R3:W-:Y:S01]  /*7eb30*/  @P3 STG.E desc[UR8][R226.64], R251 ;  /* 0x000000fbe2003986 */ /* 0x0007e2000c101908 */
[----:B------:R-:W-:Y:S01]  /*7eb40*/  ISETP.LT.AND P3, PT, R6, UR4, !P2 ;  /* 0x0000000406007c0c */ /* 0x000fe2000d761270 */
[----:B------:R-:W-:Y:S01]  /*7eb50*/  ULDC UR4, c[0x0][0x22c] ;  /* 0x00008b0000047ab9 */ /* 0x000fe20000000800 */
[C---:B------:R-:W-:Y:S01]  /*7eb60*/  IADD3 R241, R237.reuse, UR28, RZ ;  /* 0x0000001cedf17c10 */ /* 0x040fe2000fffe0ff */
[----:B-1----:R-:W-:Y:S01]  /*7eb70*/  IMAD.WIDE R8, R237, 0x4, R4 ;  /* 0x00000004ed087825 */ /* 0x002fe200078e0204 */
[----:B------:R-:W-:Y:S01]  /*7eb80*/  ISETP.GE.AND P4, PT, R224, UR4, PT ;  /* 0x00000004e0007c0c */ /* 0x000fe2000bf86270 */
[----:B------:R-:W-:Y:S01]  /*7eb90*/  ULDC UR4, c[0x0][0x22c] ;  /* 0x00008b0000047ab9 */ /* 0x000fe20000000800 */
[----:B------:R-:W-:Y:S01]  /*7eba0*/  ISETP.LT.AND P2, PT, R7, UR6, !P2 ;  /* 0x0000000607007c0c */ /* 0x000fe2000d741270 */
[----:B------:R-:W-:-:S02]  /*7ebb0*/  VIADD R224, R0, 0x94 ;  /* 0x0000009400e07836 */ /* 0x000fc40000000000 */
[C---:B--2---:R-:W-:Y:S01]  /*7ebc0*/  IMAD.WIDE R10, R241.reuse, 0x4, R2 ;  /* 0x00000004f10a7825 */ /* 0x044fe200078e0202 */
[----:B------:R1:W-:Y:S01]  /*7ebd0*/  @P6 STG.E desc[UR8][R8.64], R247 ;  /* 0x000000f708006986 */ /* 0x0003e2000c101908 */
[----:B------:R-:W-:Y:S01]  /*7ebe0*/  ULDC UR6, c[0x0][0x228] ;  /* 0x00008a0000067ab9 */ /* 0x000fe20000000800 */
[----:B------:R-:W-:Y:S01]  /*7ebf0*/  ISETP.GE.AND P6, PT, R224, UR4, PT ;  /* 0x00000004e0007c0c */ /* 0x000fe2000bfc6270 */
[----:B------:R-:W-:Y:S01]  /*7ec00*/  ULDC UR4, c[0x0][0x228] ;  /* 0x00008a0000047ab9 */ /* 0x000fe20000000800 */
[----:B------:R2:W-:Y:S01]  /*7ec10*/  @P3 STG.E desc[UR8][R10.64], R243 ;  /* 0x000000f30a003986 */ /* 0x0005e2000c101908 */
[----:B------:R-:W-:Y:S01]  /*7ec20*/  ISETP.LT.AND P3, PT, R6, UR4, !P0 ;  /* 0x0000000406007c0c */ /* 0x000fe2000c761270 */
[----:B------:R-:W-:Y:S01]  /*7ec30*/  IMAD.WIDE R224, R241, 0x4, R4 ;  /* 0x00000004f1e07825 */ /* 0x000fe200078e0204 */
[----:B------:R-:W-:Y:S01]  /*7ec40*/  ISETP.LT.AND P0, PT, R7, UR6, !P0 ;  /* 0x0000000607007c0c */ /* 0x000fe2000c701270 */
[----:B------:R-:W-:Y:S01]  /*7ec50*/  ULDC UR4, c[0x0][0x228] ;  /* 0x00008a0000047ab9 */ /* 0x000fe20000000800 */
[----:B------:R-:W-:Y:S01]  /*7ec60*/  IADD3 R241, R241, UR28, RZ ;  /* 0x0000001cf1f17c10 */ /* 0x000fe2000fffe0ff */
[----:B---3--:R-:W-:Y:S01]  /*7ec70*/  VIADD R226, R0, 0x95 ;  /* 0x0000009500e27836 */ /* 0x008fe20000000000 */
[----:B------:R3:W-:Y:S01]  /*7ec80*/  @P2 STG.E desc[UR8][R224.64], R239 ;  /* 0x000000efe0002986 */ /* 0x0007e2000c101908 */
[----:B------:R-:W-:Y:S01]  /*7ec90*/  ISETP.LT.AND P2, PT, R6, UR4, !P5 ;  /* 0x0000000406007c0c */ /* 0x000fe2000ef41270 */
[----:B------:R-:W-:Y:S01]  /*7eca0*/  ULDC UR6, c[0x0][0x228] ;  /* 0x00008a0000067ab9 */ /* 0x000fe20000000800 */
[----:B-1----:R-:W-:Y:S01]  /*7ecb0*/  IMAD.WIDE R8, R241, 0x4, R2 ;  /* 0x00000004f1087825 */ /* 0x002fe200078e0202 */
[----:B------:R-:W-:-:S03]  /*7ecc0*/  ULDC UR4, c[0x0][0x22c] ;  /* 0x00008b0000047ab9 */ /* 0x000fc60000000800 */
[C---:B--2---:R-:W-:Y:S01]  /*7ecd0*/  IMAD.WIDE R10, R241.reuse, 0x4, R4 ;  /* 0x00000004f10a7825 */ /* 0x044fe200078e0204 */
[----:B------:R-:W-:Y:S01]  /*7ece0*/  IADD3 R241, R241, UR28, RZ ;  /* 0x0000001cf1f17c10 */ /* 0x000fe2000fffe0ff */
[----:B------:R1:W-:Y:S01]  /*7ecf0*/  @P3 STG.E desc[UR8][R8.64], R232 ;  /* 0x000000e808003986 */ /* 0x0003e2000c101908 */
[----:B------:R-:W-:Y:S01]  /*7ed00*/  ISETP.LT.AND P5, PT, R7, UR6, !P5 ;  /* 0x0000000607007c0c */ /* 0x000fe2000efa1270 */
[----:B------:R-:W-:Y:S01]  /*7ed10*/  VIADD R236, R0, 0x96 ;  /* 0x0000009600ec7836 */ /* 0x000fe20000000000 */
[----:B------:R-:W-:Y:S01]  /*7ed20*/  ISETP.GE.AND P3, PT, R226, UR4, PT ;  /* 0x00000004e2007c0c */ /* 0x000fe2000bf66270 */
[C---:B---3--:R-:W-:Y:S01]  /*7ed30*/  IMAD.WIDE R224, R241.reuse, 0x4, R2 ;  /* 0x00000004f1e07825 */ /* 0x048fe200078e0202 */
[----:B------:R-:W-:Y:S01]  /*7ed40*/  ULDC UR4, c[0x0][0x228] ;  /* 0x00008a0000047ab9 */ /* 0x000fe20000000800 */
[----:B------:R2:W-:Y:S01]  /*7ed50*/  @P0 STG.E desc[UR8][R10.64], R16 ;  /* 0x000000100a000986 */ /* 0x0005e2000c101908 */
[----:B------:R-:W-:Y:S01]  /*7ed60*/  ISETP.LT.AND P0, PT, R6, UR4, !P1 ;  /* 0x0000000406007c0c */ /* 0x000fe2000cf01270 */
[C---:B------:R-:W-:Y:S01]  /*7ed70*/  IMAD.WIDE R226, R241.reuse, 0x4, R4 ;  /* 0x00000004f1e27825 */ /* 0x040fe200078e0204 */
[----:B------:R-:W-:Y:S01]  /*7ed80*/  ULDC UR4, c[0x0][0x22c] ;  /* 0x00008b0000047ab9 */ /* 0x000fe20000000800 */
[----:B------:R-:W-:Y:S01]  /*7ed90*/  @P2 STG.E desc[UR8][R224.64], R20 ;  /* 0x00000014e0002986 */ /* 0x000fe2000c101908 */
[----:B------:R-:W-:Y:S01]  /*7eda0*/  IADD3 R241, R241, UR28, RZ ;  /* 0x0000001cf1f17c10 */ /* 0x000fe2000fffe0ff */
[----:B------:R-:W-:Y:S01]  /*7edb0*/  ULDC UR6, c[0x0][0x228] ;  /* 0x00008a0000067ab9 */ /* 0x000fe20000000800 */
[----:B------:R-:W-:Y:S01]  /*7edc0*/  ISETP.GE.AND P2, PT, R236, UR4, PT ;  /* 0x00000004ec007c0c */ /* 0x000fe2000bf46270 */
[----:B------:R-:W-:-:S02]  /*7edd0*/  ULDC UR4, c[0x0][0x228] ;  /* 0x00008a0000047ab9 */ /* 0x000fc40000000800 */
[----:B------:R-:W-:Y:S01]  /*7ede0*/  ISETP.LT.AND P1, PT, R7, UR4, !P1 ;  /* 0x0000000407007c0c */ /* 0x000fe2000cf21270 */
[C---:B-1----:R-:W-:Y:S01]  /*7edf0*/  IMAD.WIDE R8, R241.reuse, 0x4, R2 ;  /* 0x00000004f1087825 */ /* 0x042fe200078e0202 */
[----:B------:R1:W-:Y:S01]  /*7ee00*/  @P5 STG.E desc[UR8][R226.64], R12 ;  /* 0x0000000ce2005986 */ /* 0x0003e2000c101908 */
[----:B------:R-:W-:Y:S01]  /*7ee10*/  ISETP.LT.AND P5, PT, R6, UR6, !P4 ;  /* 0x0000000606007c0c */ /* 0x000fe2000e7a1270 */
[----:B------:R-:W-:Y:S01]  /*7ee20*/  ULDC UR4, c[0x0][0x22c] ;  /* 0x00008b0000047ab9 */ /* 0x000fe20000000800 */
[----:B--2---:R-:W-:Y:S01]  /*7ee30*/  VIADD R10, R0, 0x97 ;  /* 0x00000097000a7836 */ /* 0x004fe20000000000 */
[----:B------:R2:W-:Y:S01]  /*7ee40*/  @P0 STG.E desc[UR8][R8.64], R233 ;  /* 0x000000e908000986 */ /* 0x0005e2000c101908 */
[C---:B------:R-:W-:Y:S01]  /*7ee50*/  IADD3 R237, R241.reuse, UR28, RZ ;  /* 0x0000001cf1ed7c10 */ /* 0x040fe2000fffe0ff */
[----:B------:R-:W-:Y:S02]  /*7ee60*/  ULDC UR6, c[0x0][0x228] ;  /* 0x00008a0000067ab9 */ /* 0x000fe40000000800 */
[----:B------:R-:W-:Y:S01]  /*7ee70*/  ISETP.GE.AND P0, PT, R10, UR4, PT ;  /* 0x000000040a007c0c */ /* 0x000fe2000bf06270 */
[----:B------:R-:W-:Y:S01]  /*7ee80*/  ULDC UR4, c[0x0][0x228] ;  /* 0x00008a0000047ab9 */ /* 0x000fe20000000800 */
[----:B------:R-:W-:Y:S01]  /*7ee90*/  IMAD.WIDE R10, R241, 0x4, R4 ;  /* 0x00000004f10a7825 */ /* 0x000fe200078e0204 */
[----:B------:R-:W-:Y:S01]  /*7eea0*/  ISETP.LT.AND P4, PT, R7, UR4, !P4 ;  /* 0x0000000407007c0c */ /* 0x000fe2000e781270 */
[----:B------:R-:W-:-:S02]  /*7eeb0*/  ULDC UR4, c[0x0][0x22c] ;  /* 0x00008b0000047ab9 */ /* 0x000fc40000000800 */
[----:B-1----:R-:W-:Y:S02]  /*7eec0*/  VIADD R12, R0, 0x98 ;  /* 0x00000098000c7836 */ /* 0x002fe40000000000 */
[C---:B------:R-:W-:Y:S01]  /*7eed0*/  IMAD.WIDE R224, R237.reuse, 0x4, R2 ;  /* 0x00000004ede07825 */ /* 0x040fe200078e0202 */
[----:B------:R1:W-:Y:S02]  /*7eee0*/  @P1 STG.E desc[UR8][R10.64], R17 ;  /* 0x000000110a001986 */ /* 0x0003e4000c101908 */
[----:B------:R-:W-:Y:S01]  /*7eef0*/  ISETP.GE.AND P1, PT, R12, UR4, PT ;  /* 0x000000040c007c0c */ /* 0x000fe2000bf26270 */
[----:B------:R-:W-:Y:S01]  /*7ef00*/  ULDC UR4, c[0x0][0x228] ;  /* 0x00008a0000047ab9 */ /* 0x000fe20000000800 */
[----:B------:R3:W-:Y:S01]  /*7ef10*/  @P5 STG.E desc[UR8][R224.64], R21 ;  /* 0x00000015e0005986 */ /* 0x0007e2000c101908 */
[----:B------:R-:W-:Y:S01]  /*7ef20*/  ISETP.LT.AND P5, PT, R6, UR4, !P6 ;  /* 0x0000000406007c0c */ /* 0x000fe2000f7a1270 */
[C---:B--2---:R-:W-:Y:S01]  /*7ef30*/  IMAD.WIDE R8, R237.reuse, 0x4, R4 ;  /* 0x00000004ed087825 */ /* 0x044fe200078e0204 */
[----:B------:R-:W-:Y:S01]  /*7ef40*/  ULDC UR4, c[0x0][0x228] ;  /* 0x00008a0000047ab9 */ /* 0x000fe20000000800 */
[----:B------:R-:W-:-:S02]  /*7ef50*/  IADD3 R237, R237, UR28, RZ ;  /* 0x0000001ceded7c10 */ /* 0x000fc4000fffe0ff */
[----:B------:R-:W-:Y:S01]  /*7ef60*/  ISETP.LT.AND P6, PT, R7, UR4, !P6 ;  /* 0x0000000407007c0c */ /* 0x000fe2000f7c1270 */
[----:B------:R-:W-:Y:S01]  /*7ef70*/  ULDC UR4, c[0x0][0x228] ;  /* 0x00008a0000047ab9 */ /* 0x000fe20000000800 */
[----:B------:R2:W-:Y:S01]  /*7ef80*/  @P4 STG.E desc[UR8][R8.64], R13 ;  /* 0x0000000d08004986 */ /* 0x0005e2000c101908 */
[----:B------:R-:W-:Y:S01]  /*7ef90*/  ISETP.LT.AND P4, PT, R6, UR4, !P3 ;  /* 0x0000000406007c0c */ /* 0x000fe2000df81270 */
[C---:B-1----:R-:W-:Y:S01]  /*7efa0*/  IMAD.WIDE R10, R237.reuse, 0x4, R2 ;  /* 0x00000004ed0a7825 */ /* 0x042fe200078e0202 */
[----:B------:R-:W-:Y:S01]  /*7efb0*/  ULDC UR4, c[0x0][0x22c] ;  /* 0x00008b0000047ab9 */ /* 0x000fe20000000800 */
[C---:B---3--:R-:W-:Y:S02]  /*7efc0*/  IADD3 R225, R237.reuse, UR28, RZ ;  /* 0x0000001cede17c10 */ /* 0x048fe4000fffe0ff */
[----:B------:R-:W-:Y:S01]  /*7efd0*/  VIADD R12, R0, 0x99 ;  /* 0x00000099000c7836 */ /* 0x000fe20000000000 */
[----:B------:R1:W-:Y:S01]  /*7efe0*/  @P5 STG.E desc[UR8][R10.64], R234 ;  /* 0x000000ea0a005986 */ /* 0x0003e2000c101908 */
[----:B------:R-:W-:-:S03]  /*7eff0*/  IMAD.WIDE R16, R237, 0x4, R4 ;  /* 0x00000004ed107825 */ /* 0x000fc600078e0204 */
[----:B------:R-:W-:Y:S01]  /*7f000*/  ISETP.GE.AND P5, PT, R12, UR4, PT ;  /* 0x000000040c007c0c */ /* 0x000fe2000bfa6270 */
[----:B------:R-:W-:Y:S01]  /*7f010*/  IMAD.WIDE R20, R225, 0x4, R2 ;  /* 0x00000004e1147825 */ /* 0x000fe200078e0202 */
[----:B------:R-:W-:Y:S02]  /*7f020*/  ULDC UR4, c[0x0][0x228] ;  /* 0x00008a0000047ab9 */ /* 0x000fe40000000800 */
[----:B------:R-:W-:Y:S01]  /*7f030*/  ISETP.LT.AND P3, PT, R7, UR4, !P3 ;  /* 0x0000000407007c0c */ /* 0x000fe2000df61270 */
[----:B------:R3:W-:Y:S01]  /*7f040*/  @P6 STG.E desc[UR8][R16.64], R18 ;  /* 0x0000001210006986 */ /* 0x0007e2000c101908 */
[----:B------:R-:W-:-:S03]  /*7f050*/  ULDC UR4, c[0x0][0x228] ;  /* 0x00008a0000047ab9 */ /* 0x000fc60000000800 */
[----:B------:R4:W-:Y:S01]  /*7f060*/  @P4 STG.E desc[UR8][R20.64], R22 ;  /* 0x0000001614004986 */ /* 0x0009e2000c101908 */
[----:B------:R-:W-:Y:S01]  /*7f070*/  ISETP.LT.AND P4, PT, R6, UR4, !P2 ;  /* 0x0000000406007c0c */ /* 0x000fe2000d781270 */
[C---:B--2---:R-:W-:Y:S01]  /*7f080*/  IMAD.WIDE R8, R225.reuse, 0x4, R4 ;  /* 0x00000004e1087825 */ /* 0x044fe200078e0204 */
[----:B------:R-:W-:Y:S01]  /*7f090*/  IADD3 R13, R225, UR28, RZ ;  /* 0x0000001ce10d7c10 */ /* 0x000fe2000fffe0ff */
[----:B------:R-:W-:Y:S01]  /*7f0a0*/  ULDC UR4, c[0x0][0x22c] ;  /* 0x00008b0000047ab9 */ /* 0x000fe20000000800 */
[----:B------:R-:W-:Y:S01]  /*7f0b0*/  ISETP.LT.AND P2, PT, R7, UR6, !P2 ;  /* 0x0000000607007c0c */ /* 0x000fe2000d741270 */
[----:B------:R-:W-:Y:S01]  /*7f0c0*/  VIADD R12, R0, 0x9a ;  /* 0x0000009a000c7836 */ /* 0x000fe20000000000 */
[----:B------:R-:W-:Y:S01]  /*7f0d0*/  ISETP.LT.AND P6, PT, R6, UR10, !P0 ;  /* 0x0000000a06007c0c */ /* 0x000fe2000c7c1270 */
[C---:B-1----:R-:W-:Y:S01]  /*7f0e0*/  IMAD.WIDE R10, R13.reuse, 0x4, R2 ;  /* 0x000000040d0a7825 */ /* 0x042fe200078e0202 */
[----:B------:R1:W-:Y:S01]  /*7f0f0*/  @P3 STG.E desc[UR8][R8.64], R14 ;  /* 0x0000000e08003986 */ /* 0x0003e2000c101908 */
[----:B---3--:R-:W-:Y:S01]  /*7f100*/  IADD3 R18, R0, 0x9b, RZ ;  /* 0x0000009b00127810 */ /* 0x008fe20007ffe0ff */
[----:B------:R-:W-:Y:S01]  /*7f110*/  ULDC UR6, c[0x0][0x228] ;  /* 0x00008a0000067ab9 */ /* 0x000fe20000000800 */
[----:B------:R-:W-:Y:S01]  /*7f120*/  ISETP.GE.AND P3, PT, R12, UR4, PT ;  /* 0x000000040c007c0c */ /* 0x000fe2000bf66270 */
[C---:B----4-:R-:W-:Y:S01]  /*7f130*/  VIADD R21, R13.reuse, UR28 ;  /* 0x0000001c0d157c36 */ /* 0x050fe20008000000 */
[----:B------:R-:W-:Y:S01]  /*7f140*/  ULDC UR4, c[0x0][0x22c] ;  /* 0x00008b0000047ab9 */ /* 0x000fe20000000800 */
[----:B------:R-:W-:Y:S01]  /*7f150*/  IMAD.WIDE R12, R13, 0x4, R4 ;  /* 0x000000040d0c7825 */ /* 0x000fe200078e0204 */
[----:B------:R-:W-:Y:S01]  /*7f160*/  ISETP.LT.AND P0, PT, R7, UR6, !P0 ;  /* 0x0000000607007c0c */ /* 0x000fe2000c701270 */
[----:B------:R2:W-:Y:S01]  /*7f170*/  @P4 STG.E desc[UR8][R10.64], R235 ;  /* 0x000000eb0a004986 */ /* 0x0005e2000c101908 */
[----:B------:R-:W-:Y:S01]  /*7f180*/  ISETP.GE.AND P4, PT, R18, UR4, PT ;  /* 0x0000000412007c0c */ /* 0x000fe2000bf86270 */
[----:B------:R-:W-:Y:S01]  /*7f190*/  ULDC UR4, c[0x0][0x228] ;  /* 0x00008a0000047ab9 */ /* 0x000fe20000000800 */
[C---:B------:R-:W-:Y:S01]  /*7f1a0*/  IMAD.WIDE R16, R21.reuse, 0x4, R2 ;  /* 0x0000000415107825 */ /* 0x040fe200078e0202 */
[----:B------:R3:W-:Y:S01]  /*7f1b0*/  @P2 STG.E desc[UR8][R12.64], R19 ;  /* 0x000000130c002986 */ /* 0x0007e2000c101908 */
[----:B------:R-:W-:Y:S01]  /*7f1c0*/  ISETP.LT.AND P2, PT, R6, UR4, !P1 ;  /* 0x0000000406007c0c */ /* 0x000fe2000cf41270 */
[----:B------:R-:W-:Y:S01]  /*7f1d0*/  ULDC UR6, c[0x0][0x228] ;  /* 0x00008a0000067ab9 */ /* 0x000fe20000000800 */
[C---:B-1----:R-:W-:Y:S01]  /*7f1e0*/  IMAD.WIDE R8, R21.reuse, 0x4, R4 ;  /* 0x0000000415087825 */ /* 0x042fe200078e0204 */
[----:B------:R-:W-:Y:S01]  /*7f1f0*/  IADD3 R21, R21, UR28, RZ ;  /* 0x0000001c15157c10 */ /* 0x000fe2000fffe0ff */
[----:B------:R-:W-:Y:S01]  /*7f200*/  ULDC UR10, c[0x0][0x228] ;  /* 0x00008a00000a7ab9 */ /* 0x000fe20000000800 */
[----:B------:R1:W-:Y:S01]  /*7f210*/  @P6 STG.E desc[UR8][R16.64], R23 ;  /* 0x0000001710006986 */ /* 0x0003e2000c101908 */
[----:B------:R-:W-:Y:S01]  /*7f220*/  VIADD R14, R0, 0x9c ;  /* 0x0000009c000e7836 */ /* 0x000fe20000000000 */
[----:B------:R-:W-:Y:S01]  /*7f230*/  ISETP.LT.AND P1, PT, R7, UR6, !P1 ;  /* 0x0000000607007c0c */ /* 0x000fe2000cf21270 */
[----:B------:R-:W-:Y:S01]  /*7f240*/  ULDC UR4, c[0x0][0x22c] ;  /* 0x00008b0000047ab9 */ /* 0x000fe20000000800 */
[----:B------:R-:W-:Y:S01]  /*7f250*/  ISETP.LT.AND P6, PT, R6, UR10, !P5 ;  /* 0x0000000a06007c0c */ /* 0x000fe2000efc1270 */
[----:B------:R4:W-:Y:S01]  /*7f260*/  @P0 STG.E desc[UR8][R8.64], R15 ;  /* 0x0000000f08000986 */ /* 0x0009e2000c101908 */
[C---:B--2---:R-:W-:Y:S01]  /*7f270*/  IMAD.WIDE R10, R21.reuse, 0x4, R2 ;  /* 0x00000004150a7825 */ /* 0x044fe200078e0202 */
[----:B------:R-:W-:Y:S01]  /*7f280*/  ISETP.GE.AND P0, PT, R14, UR4, PT ;  /* 0x000000040e007c0c */ /* 0x000fe2000bf06270 */
[----:B------:R-:W-:Y:S01]  /*7f290*/  ULDC UR4, c[0x0][0x22c] ;  /* 0x00008b0000047ab9 */ /* 0x000fe20000000800 */
[----:B------:R-:W-:Y:S01]  /*7f2a0*/  IADD3 R14, R0, 0x9d, RZ ;  /* 0x0000009d000e7810 */ /* 0x000fe20007ffe0ff */
[C---:B---3--:R-:W-:Y:S01]  /*7f2b0*/  VIADD R19, R21.reuse, UR28 ;  /* 0x0000001c15137c36 */ /* 0x048fe20008000000 */
[----:B------:R-:W-:Y:S01]  /*7f2c0*/  @P2 STG.E desc[UR8][R10.64], R32 ;  /* 0x000000200a002986 */ /* 0x000fe2000c101908 */
[----:B------:R-:W-:Y:S01]  /*7f2d0*/  IMAD.WIDE R12, R21, 0x4, R4 ;  /* 0x00000004150c7825 */ /* 0x000fe200078e0204 */
[----:B------:R-:W-:Y:S01]  /*7f2e0*/  ISETP.GE.AND P2, PT, R14, UR4, PT ;  /* 0x000000040e007c0c */ /* 0x000fe2000bf46270 */
[----:B------:R-:W-:Y:S01]  /*7f2f0*/  ULDC UR4, c[0x0][0x228] ;  /* 0x00008a0000047ab9 */ /* 0x000fe20000000800 */
[----:B------:R-:W-:Y:S01]  /*7f300*/  ULDC UR6, c[0x0][0x228] ;  /* 0x00008a0000067ab9 */ /* 0x000fe20000000800 */
[----:B-1----:R-:W-:Y:S01]  /*7f310*/  IMAD.WIDE R16, R19, 0x4, R2 ;  /* 0x0000000413107825 */ /* 0x002fe200078e0202 */
[----:B------:R-:W-:Y:S01]  /*7f320*/  ISETP.LT.AND P5, PT, R7, UR4, !P5 ;  /* 0x0000000407007c0c */ /* 0x000fe2000efa1270 */
[----:B------:R1:W-:Y:S01]  /*7f330*/  @P1 STG.E desc[UR8][R12.64], R24 ;  /* 0x000000180c001986 */ /* 0x0003e2000c101908 */
[----:B------:R-:W-:Y:S01]  /*7f340*/  ULDC UR4, c[0x0][0x228] ;  /* 0x00008a0000047ab9 */ /* 0x000fe20000000800 */
[----:B------:R-:W-:-:S02]  /*7f350*/  ULDC UR10, c[0x0][0x228] ;  /* 0x00008a00000a7ab9 */ /* 0x000fc40000000800 */
[----:B------:R-:W-:Y:S01]  /*7f360*/  @P6 STG.E desc[UR8][R16.64], R36 ;  /* 0x0000002410006986 */ /* 0x000fe2000c101908 */
[----:B------:R-:W-:Y:S01]  /*7f370*/  ISETP.LT.AND P6, PT, R6, UR4, !P3 ;  /* 0x0000000406007c0c */ /* 0x000fe2000dfc1270 */
[C---:B------:R-:W-:Y:S01]  /*7f380*/  VIADD R14, R0.reuse, 0x9e ;  /* 0x0000009e000e7836 */ /* 0x040fe20000000000 */
[C---:B----4-:R-:W-:Y:S01]  /*7f390*/  IADD3 R15, R19.reuse, UR28, RZ ;  /* 0x0000001c130f7c10 */ /* 0x050fe2000fffe0ff */
[----:B------:R-:W-:Y:S01]  /*7f3a0*/  IMAD.WIDE R8, R19, 0x4, R4 ;  /* 0x0000000413087825 */ /* 0x000fe200078e0204 */
[----:B------:R-:W-:Y:S01]  /*7f3b0*/  ULDC UR4, c[0x0][0x22c] ;  /* 0x00008b0000047ab9 */ /* 0x000fe20000000800 */
[----:B------:R-:W-:Y:S01]  /*7f3c0*/  ISETP.LT.AND P3, PT, R7, UR6, !P3 ;  /* 0x0000000607007c0c */ /* 0x000fe2000df61270 */
[----:B------:R-:W-:Y:S01]  /*7f3d0*/  ULDC UR6, c[0x0][0x228] ;  /* 0x00008a0000067ab9 */ /* 0x000fe20000000800 */
[----:B-1----:R-:W-:Y:S01]  /*7f3e0*/  VIADD R12, R0, 0x9f ;  /* 0x0000009f000c7836 */ /* 0x002fe20000000000 */
[----:B------:R-:W-:Y:S01]  /*7f3f0*/  ISETP.GE.AND P1, PT, R14, UR4, PT ;  /* 0x000000040e007c0c */ /* 0x000fe2000bf26270 */
[----:B------:R-:W-:Y:S01]  /*7f400*/  IMAD.WIDE R10, R15, 0x4, R2 ;  /* 0x000000040f0a7825 */ /* 0x000fe200078e0202 */
[----:B------:R-:W-:Y:S01]  /*7f410*/  ULDC UR4, c[0x0][0x22c] ;  /* 0x00008b0000047ab9 */ /* 0x000fe20000000800 */
[----:B------:R1:W-:Y:S01]  /*7f420*/  @P5 STG.E desc[UR8][R8.64], R28 ;  /* 0x0000001c08005986 */ /* 0x0003e2000c101908 */
[----:B------:R-:W-:Y:S01]  /*7f430*/  ISETP.GE.AND P5, PT, R12, UR4, PT ;  /* 0x000000040c007c0c */ /* 0x000fe2000bfa6270 */
[----:B------:R-:W-:-:S02]  /*7f440*/  ULDC UR4, c[0x0][0x228] ;  /* 0x00008a0000047ab9 */ /* 0x000fc40000000800 */
[----:B------:R2:W-:Y:S01]  /*7f450*/  @P6 STG.E desc[UR8][R10.64], R33 ;  /* 0x000000210a006986 */ /* 0x0005e2000c101908 */
[----:B------:R-:W-:Y:S01]  /*7f460*/  ISETP.LT.AND P6, PT, R6, UR4, !P4 ;  /* 0x0000000406007c0c */ /* 0x000fe2000e7c1270 */
[----:B------:R-:W-:Y:S01]  /*7f470*/  IMAD.WIDE R12, R15, 0x4, R4 ;  /* 0x000000040f0c7825 */ /* 0x000fe200078e0204 */
[----:B------:R-:W-:Y:S01]  /*7f480*/  ISETP.LT.AND P4, PT, R7, UR6, !P4 ;  /* 0x0000000607007c0c */ /* 0x000fe2000e781270 */
[----:B------:R-:W-:Y:S01]  /*7f490*/  ULDC UR4, c[0x0][0x228] ;  /* 0x00008a0000047ab9 */ /* 0x000fe20000000800 */
[----:B------:R-:W-:Y:S01]  /*7f4a0*/  IADD3 R15, R15, UR28, RZ ;  /* 0x0000001c0f0f7c10 */ /* 0x000fe2000fffe0ff */
[----:B------:R-:W-:Y:S01]  /*7f4b0*/  VIADD R14, R0, 0xa0 ;  /* 0x000000a0000e7836 */ /* 0x000fe20000000000 */
[----:B------:R3:W-:Y:S01]  /*7f4c0*/  @P3 STG.E desc[UR8][R12.64], R25 ;  /* 0x000000190c003986 */ /* 0x0007e2000c101908 */
[----:B------:R-:W-:Y:S01]  /*7f4d0*/  ISETP.LT.AND P3, PT, R6, UR4, !P0 ;  /* 0x0000000406007c0c */ /* 0x000fe2000c761270 */
[----:B------:R-:W-:Y:S01]  /*7f4e0*/  ULDC UR6, c[0x0][0x228] ;  /* 0x00008a0000067ab9 */ /* 0x000fe20000000800 */
[C---:B-1----:R-:W-:Y:S01]  /*7f4f0*/  IMAD.WIDE R8, R15.reuse, 0x4, R2 ;  /* 0x000000040f087825 */ /* 0x042fe200078e0202 */
[----:B------:R-:W-:Y:S01]  /*7f500*/  IADD3 R17, R15, UR28, RZ ;  /* 0x0000001c0f117c10 */ /* 0x000fe2000fffe0ff */
[----:B------:R-:W-:-:S02]  /*7f510*/  ULDC UR4, c[0x0][0x22c] ;  /* 0x00008b0000047ab9 */ /* 0x000fc40000000800 */
[----:B--2---:R-:W-:Y:S01]  /*7f520*/  IMAD.WIDE R10, R15, 0x4, R4 ;  /* 0x000000040f0a7825 */ /* 0x004fe200078e0204 */
[----:B------:R-:W-:Y:S01]  /*7f530*/  ISETP.LT.AND P0, PT, R7, UR6, !P0 ;  /* 0x0000000607007c0c */ /* 0x000fe2000c701270 */
[----:B------:R1:W-:Y:S01]  /*7f540*/  @P6 STG.E desc[UR8][R8.64], R37 ;  /* 0x0000002508006986 */ /* 0x0003e2000c101908 */
[----:B------:R-:W-:Y:S01]  /*7f550*/  ISETP.GE.AND P6, PT, R14, UR4, PT ;  /* 0x000000040e007c0c */ /* 0x000fe2000bfc6270 */
[----:B------:R-:W-:Y:S01]  /*7f560*/  ULDC UR4, c[0x0][0x228] ;  /* 0x00008a0000047ab9 */ /* 0x000fe20000000800 */
[C---:B---3--:R-:W-:Y:S01]  /*7f570*/  IMAD.WIDE R12, R17.reuse, 0x4, R2 ;  /* 0x00000004110c7825 */ /* 0x048fe200078e0202 */
[----:B------:R2:W-:Y:S01]  /*7f580*/  @P4 STG.E desc[UR8][R10.64], R29 ;  /* 0x0000001d0a004986 */ /* 0x0005e2000c101908 */
[----:B------:R-:W-:Y:S01]  /*7f590*/  ISETP.LT.AND P4, PT, R6, UR4, !P2 ;  /* 0x0000000406007c0c */ /* 0x000fe2000d781270 */
[----:B------:R-:W-:Y:S01]  /*7f5a0*/  ULDC UR4, c[0x0][0x22c] ;  /* 0x00008b0000047ab9 */ /* 0x000fe20000000800 */
[----:B------:R-:W-:Y:S01]  /*7f5b0*/  VIADD R16, R0, 0xa1 ;  /* 0x000000a100107836 */ /* 0x000fe20000000000 */
[----:B------:R-:W-:Y:S01]  /*7f5c0*/  @P3 STG.E desc[UR8][R12.64], R34 ;  /* 0x000000220c003986 */ /* 0x000fe2000c101908 */
[C---:B------:R-:W-:Y:S01]  /*7f5d0*/  IMAD.WIDE R14, R17.reuse, 0x4, R4 ;  /* 0x00000004110e7825 */ /* 0x040fe200078e0204 */
        /* <DEDUP_REMOVED lines=14> */
[----:B------:R-:W-:Y:S01]  /*7f6c0*/  IMAD.WIDE R10, R17, 0x4, R4 ;  /* 0x00000004110a7825 */ /* 0x000fe200078e0204 */
[----:B------:R-:W-:-:S03]  /*7f6d0*/  ULDC UR4, c[0x0][0x228] ;  /* 0x00008a0000047ab9 */ /* 0x000fc60000000800 */
[----:B-1----:R-:W-:Y:S01]  /*7f6e0*/  VIADD R14, R0, 0xa3 ;  /* 0x000000a3000e7836 */ /* 0x002fe20000000000 */
[----:B------:R-:W-:Y:S01]  /*7f6f0*/  ISETP.LT.AND P1, PT, R7, UR4, !P1 ;  /* 0x0000000407007c0c */ /* 0x000fe2000cf21270 */
[C---:B------:R-:W-:Y:S01]  /*7f700*/  IMAD.WIDE R12, R19.reuse, 0x4, R2 ;  /* 0x00000004130c7825 */ /* 0x040fe200078e0202 */
[----:B------:R-:W-:Y:S01]  /*7f710*/  ULDC UR4, c[0x0][0x22c] ;  /* 0x00008b0000047ab9 */ /* 0x000fe20000000800 */
[----:B------:R1:W-:Y:S01]  /*7f720*/  @P2 STG.E desc[UR8][R10.64], R30 ;  /* 0x0000001e0a002986 */ /* 0x0003e2000c101908 */
[----:B------:R-:W-:Y:S01]  /*7f730*/  ISETP.GE.AND P2, PT, R14, UR4, PT ;  /* 0x000000040e007c0c */ /* 0x000fe2000bf46270 */
[----:B------:R-:W-:Y:S02]  /*7f740*/  ULDC UR4, c[0x0][0x228] ;  /* 0x00008a0000047ab9 */ /* 0x000fe40000000800 */
        /* <DEDUP_REMOVED lines=10> */
[----:B------:R-:W-:Y:S01]  /*7f7f0*/  IADD3 R17, R19, UR28, RZ ;  /* 0x0000001c13117c10 */ /* 0x000fe2000fffe0ff */
[----:B------:R-:W-:Y:S01]  /*7f800*/  ULDC UR4, c[0x0][0x22c] ;  /* 0x00008b0000047ab9 */ /* 0x000fe20000000800 */
[----:B------:R-:W1:Y:S01]  /*7f810*/  LDS.128 R24, [R252] ;  /* 0x00000000fc187984 */ /* 0x000e620000000c00 */
[----:B------:R-:W-:-:S03]  /*7f820*/  VIADD R14, R0, 0xa4 ;  /* 0x000000a4000e7836 */ /* 0x000fc60000000000 */
[----:B------:R4:W-:Y:S01]  /*7f830*/  @P0 STG.E desc[UR8][R10.64], R39 ;  /* 0x000000270a000986 */ /* 0x0009e2000c101908 */
[----:B---3--:R-:W-:Y:S01]  /*7f840*/  IMAD.WIDE R12, R19, 0x4, R4 ;  /* 0x00000004130c7825 */ /* 0x008fe200078e0204 */
[----:B------:R-:W-:Y:S01]  /*7f850*/  ISETP.GE.AND P0, PT, R14, UR4, PT ;  /* 0x000000040e007c0c */ /* 0x000fe2000bf06270 */
[----:B------:R-:W-:Y:S02]  /*7f860*/  ULDC UR4, c[0x0][0x228] ;  /* 0x00008a0000047ab9 */ /* 0x000fe40000000800 */
[----:B------:R-:W-:Y:S01]  /*7f870*/  IMAD.WIDE R14, R17, 0x4, R2 ;  /* 0x00000004110e7825 */ /* 0x000fe200078e0202 */
        /* <DEDUP_REMOVED lines=11> */
[C---:B----4-:R-:W-:Y:S01]  /*7f930*/  IMAD.WIDE R10, R19.reuse, 0x4, R2 ;  /* 0x00000004130a7825 */ /* 0x050fe200078e0202 */
[----:B------:R2:W-:Y:S01]  /*7f940*/  @P6 STG.E desc[UR8][R8.64], R40 ;  /* 0x0000002808006986 */ /* 0x0005e2000c101908 */
[----:B------:R-:W-:Y:S01]  /*7f950*/  ULDC UR6, c[0x0][0x228] ;  /* 0x00008a0000067ab9 */ /* 0x000fe20000000800 */
[----:B------:R-:W-:Y:S01]  /*7f960*/  ISETP.GE.AND P6, PT, R16, UR4, PT ;  /* 0x0000000410007c0c */ /* 0x000fe2000bfc6270 */
[----:B---3--:R-:W-:Y:S01]  /*7f970*/  IMAD.WIDE R12, R19, 0x4, R4 ;  /* 0x00000004130c7825 */ /* 0x008fe200078e0204 */
[----:B------:R-:W-:Y:S01]  /*7f980*/  IADD3 R16, R0, 0xa6, RZ ;  /* 0x000000a600107810 */ /* 0x000fe20007ffe0ff */
[----:B------:R-:W-:Y:S01]  /*7f990*/  ULDC UR4, c[0x0][0x22c] ;  /* 0x00008b0000047ab9 */ /* 0x000fe20000000800 */
[----:B------:R-:W-:Y:S01]  /*7f9a0*/  ISETP.LT.AND P4, PT, R7, UR6, !P4 ;  /* 0x0000000607007c0c */ /* 0x000fe2000e781270 */
[----:B------:R-:W-:Y:S01]  /*7f9b0*/  VIADD R17, R19, UR28 ;  /* 0x0000001c13117c36 */ /* 0x000fe20008000000 */
[----:B------:R3:W-:Y:S01]  /*7f9c0*/  @P1 STG.E desc[UR8][R10.64], R52 ;  /* 0x000000340a001986 */ /* 0x0007e2000c101908 */
[----:B------:R-:W-:Y:S01]  /*7f9d0*/  ISETP.GE.AND P1, PT, R16, UR4, PT ;  /* 0x0000000410007c0c */ /* 0x000fe2000bf26270 */
[----:B------:R-:W-:Y:S01]  /*7f9e0*/  ULDC UR4, c[0x0][0x228] ;  /* 0x00008a0000047ab9 */ /* 0x000fe20000000800 */
[C---:B------:R-:W-:Y:S01]  /*7f9f0*/  IMAD.WIDE R14, R17.reuse, 0x4, R2 ;  /* 0x00000004110e7825 */ /* 0x040fe200078e0202 */
[----:B------:R4:W-:Y:S01]  /*7fa00*/  @P3 STG.E desc[UR8][R12.64], R44 ;  /* 0x0000002c0c003986 */ /* 0x0009e2000c101908 */
[----:B------:R-:W-:Y:S01]  /*7fa10*/  ISETP.LT.AND P3, PT, R6, UR4, !P2 ;  /* 0x0000000406007c0c */ /* 0x000fe2000d761270 */
[----:B------:R-:W-:Y:S01]  /*7fa20*/  ULDC UR6, c[0x0][0x228] ;  /* 0x00008a0000067ab9 */ /* 0x000fe20000000800 */
[C---:B--2---:R-:W-:Y:S01]  /*7fa30*/  IMAD.WIDE R8, R17.reuse, 0x4, R4 ;  /* 0x0000000411087825 */ /* 0x044fe200078e0204 */
        /* <DEDUP_REMOVED lines=8> */
[C---:B---3--:R-:W-:Y:S01]  /*7fac0*/  IMAD.WIDE R10, R17.reuse, 0x4, R2 ;  /* 0x00000004110a7825 */ /* 0x048fe200078e0202 */
[----:B------:R-:W-:Y:S01]  /*7fad0*/  ISETP.GE.AND P4, PT, R16, UR4, PT ;  /* 0x0000000410007c0c */ /* 0x000fe2000bf86270 */
[----:B------:R-:W-:Y:S01]  /*7fae0*/  ULDC UR4, c[0x0][0x22c] ;  /* 0x00008b0000047ab9 */ /* 0x000fe20000000800 */
[----:B------:R-:W-:Y:S01]  /*7faf0*/  IADD3 R16, R0, 0xa8, RZ ;  /* 0x000000a800107810 */ /* 0x000fe20007ffe0ff */
[C---:B------:R-:W-:Y:S01]  /*7fb00*/  VIADD R19, R17.reuse, UR28 ;  /* 0x0000001c11137c36 */ /* 0x040fe20008000000 */
[----:B------:R-:W-:Y:S01]  /*7fb10*/  @P3 STG.E desc[UR8][R10.64], R53 ;  /* 0x000000350a003986 */ /* 0x000fe2000c101908 */
[----:B----4-:R-:W-:Y:S01]  /*7fb20*/  IMAD.WIDE R12, R17, 0x4, R4 ;  /* 0x00000004110c7825 */ /* 0x010fe200078e0204 */
[----:B------:R-:W-:Y:S01]  /*7fb30*/  ISETP.GE.AND P3, PT, R16, UR4, PT ;  /* 0x0000000410007c0c */ /* 0x000fe2000bf66270 */
[----:B------:R-:W-:Y:S01]  /*7fb40*/  ULDC UR4, c[0x0][0x228] ;  /* 0x00008a0000047ab9 */ /* 0x000fe20000000800 */
[----:B------:R-:W-:Y:S01]  /*7fb50*/  ULDC UR6, c[0x0][0x228] ;  /* 0x00008a0000067ab9 */ /* 0x000fe20000000800 */
[----:B--2---:R-:W-:Y:S01]  /*7fb60*/  IMAD.WIDE R14, R19, 0x4, R2 ;  /* 0x00000004130e7825 */ /* 0x004fe200078e0202 */
[----:B------:R-:W-:Y:S01]  /*7fb70*/  ISETP.LT.AND P0, PT, R7, UR4, !P0 ;  /* 0x0000000407007c0c */ /* 0x000fe2000c701270 */
[----:B------:R2:W-:Y:S01]  /*7fb80*/  @P2 STG.E desc[UR8][R12.64], R45 ;  /* 0x0000002d0c002986 */ /* 0x0005e2000c101908 */
[----:B------:R-:W-:Y:S01]  /*7fb90*/  ULDC UR4, c[0x0][0x228] ;  /* 0x00008a0000047ab9 */ /* 0x000fe20000000800 */
[----:B------:R-:W-:-:S02]  /*7fba0*/  ULDC UR10, c[0x0][0x228] ;  /* 0x00008a00000a7ab9 */ /* 0x000fc40000000800 */
[----:B------:R3:W-:Y:S01]  /*7fbb0*/  @P5 STG.E desc[UR8][R14.64], R50 ;  /* 0x000000320e005986 */ /* 0x0007e2000c101908 */
[----:B------:R-:W-:Y:S01]  /*7fbc0*/  ISETP.LT.AND P5, PT, R6, UR4, !P6 ;  /* 0x0000000406007c0c */ /* 0x000fe2000f7a1270 */
[C---:B------:R-:W-:Y:S01]  /*7fbd0*/  VIADD R16, R0.reuse, 0xa9 ;  /* 0x000000a900107836 */ /* 0x040fe20000000000 */
[C---:B------:R-:W-:Y:S01]  /*7fbe0*/  IADD3 R17, R19.reuse, UR28, RZ ;  /* 0x0000001c13117c10 */ /* 0x040fe2000fffe0ff */
[----:B-1----:R-:W-:Y:S01]  /*7fbf0*/  IMAD.WIDE R8, R19, 0x4, R4 ;  /* 0x0000000413087825 */ /* 0x002fe200078e0204 */
[----:B------:R-:W-:Y:S01]  /*7fc00*/  ULDC UR4, c[0x0][0x22c] ;  /* 0x00008b0000047ab9 */ /* 0x000fe20000000800 */
[----:B------:R-:W-:Y:S01]  /*7fc10*/  ISETP.LT.AND P6, PT, R7, UR6, !P6 ;  /* 0x0000000607007c0c */ /* 0x000fe2000f7c1270 */
[----:B------:R-:W-:Y:S01]  /*7fc20*/  ULDC UR6, c[0x0][0x228] ;  /* 0x00008a0000067ab9 */ /* 0x000fe20000000800 */
[----:B--2---:R-:W-:Y:S01]  /*7fc30*/  VIADD R12, R0, 0xaa ;  /* 0x000000aa000c7836 */ /* 0x004fe20000000000 */
        /* <DEDUP_REMOVED lines=57> */
[----:B------:R-:W-:Y:S01]  /*7ffd0*/  IADD3 R19, R19, UR28, RZ ;  /* 0x0000001c13137c10 */ /* 0x000fe2000fffe0ff */
[----:B------:R-:W-:-:S02]  /*7ffe0*/  ULDC UR4, c[0x0][0x228] ;  /* 0x00008a0000047ab9 */ /* 0x000fc40000000800 */
[----:B------:R-:W-:Y:S01]  /*7fff0*/  ISETP.LT.AND P0, PT, R7, UR4, !P0 ;  /* 0x0000000407007c0c */ /* 0x000fe2000c701270 */
[----:B------:R-:W-:Y:S01]  /*80000*/  ULDC UR4, c[0x0][0x228] ;  /* 0x00008a0000047ab9 */ /* 0x000fe20000000800 */
[C---:B-1----:R-:W-:Y:S01]  /*80010*/  IMAD.WIDE R10, R19.reuse, 0x4, R2 ;  /* 0x00000004130a7825 */ /* 0x042fe200078e0202 */
[----:B------:R1:W-:Y:S01]  /*80020*/  @P2 STG.E desc[UR8][R8.64], R60 ;  /* 0x0000003c08002986 */ /* 0x0003e2000c101908 */
[----:B------:R-:W-:Y:S01]  /*80030*/  ISETP.LT.AND P2, PT, R6, UR4, !P5 ;  /* 0x0000000406007c0c */ /* 0x000fe2000ef41270 */
[----:B------:R-:W-:Y:S01]  /*80040*/  ULDC UR4, c[0x0][0x22c] ;  /* 0x00008b0000047ab9 */ /* 0x000fe20000000800 */
[----:B------:R-:W-:Y:S01]  /*80050*/  VIADD R14, R0, 0xaf ;  /* 0x000000af000e7836 */ /* 0x000fe20000000000 */
[C---:B------:R-:W-:Y:S01]  /*80060*/  IADD3 R17, R19.reuse, UR28, RZ ;  /* 0x0000001c13117c10 */ /* 0x040fe2000fffe0ff */
[----:B------:R2:W-:Y:S01]  /*80070*/  @P4 STG.E desc[UR8][R10.64], R65 ;  /* 0x000000410a004986 */ /* 0x0005e2000c101908 */
[----:B---3--:R-:W-:Y:S02]  /*80080*/  IMAD.WIDE R12, R19, 0x4, R4 ;  /* 0x00000004130c7825 */ /* 0x008fe400078e0204 */
[----:B------:R-:W-:Y:S01]  /*80090*/  ISETP.GE.AND P4, PT, R14, UR4, PT ;  /* 0x000000040e007c0c */ /* 0x000fe2000bf86270 */
[----:B------:R-:W-:-:S02]  /*800a0*/  ULDC UR4, c[0x0][0x228] ;  /* 0x00008a0000047ab9 */ /* 0x000fc40000000800 */
[----:B------:R-:W-:Y:S01]  /*800b0*/  ISETP.LT.AND P5, PT, R7, UR4, !P5 ;  /* 0x0000000407007c0c */ /* 0x000fe2000efa1270 */
[C---:B------:R-:W-:Y:S01]  /*800c0*/  IMAD.WIDE R14, R17.reuse, 0x4, R2 ;  /* 0x00000004110e7825 */ /* 0x040fe200078e0202 */
[----:B------:R-:W-:Y:S01]  /*800d0*/  ULDC UR4, c[0x0][0x228] ;  /* 0x00008a0000047ab9 */ /* 0x000fe20000000800 */
[----:B------:R3:W-:Y:S01]  /*800e0*/  @P0 STG.E desc[UR8][R12.64], R57 ;  /* 0x000000390c000986 */ /* 0x0007e2000c101908 */
[----:B------:R-:W-:Y:S01]  /*800f0*/  ISETP.LT.AND P0, PT, R6, UR4, !P6 ;  /* 0x0000000406007c0c */ /* 0x000fe2000f701270 */
[C---:B-1----:R-:W-:Y:S01]  /*80100*/  IMAD.WIDE R8, R17.reuse, 0x4, R4 ;  /* 0x0000000411087825 */ /* 0x042fe200078e0204 */
[----:B------:R-:W-:Y:S01]  /*80110*/  IADD3 R19, R17, UR28, RZ ;  /* 0x0000001c11137c10 */ /* 0x000fe2000fffe0ff */
[----:B------:R1:W-:Y:S01]  /*80120*/  @P2 STG.E desc[UR8][R14.64], R69 ;  /* 0x000000450e002986 */ /* 0x0003e2000c101908 */
[----:B------:R-:W-:Y:S01]  /*80130*/  ISETP.LT.AND P6, PT, R7, UR6, !P6 ;  /* 0x0000000607007c0c */ /* 0x000fe2000f7c1270 */
[----:B------:R-:W-:Y:S01]  /*80140*/  VIADD R16, R0, 0xb0 ;  /* 0x000000b000107836 */ /* 0x000fe20000000000 */
[----:B------:R-:W-:Y:S01]  /*80150*/  ISETP.LT.AND P2, PT, R6, UR10, !P1 ;  /* 0x0000000a06007c0c */ /* 0x000fe2000cf41270 */
[----:B------:R-:W-:Y:S01]  /*80160*/  ULDC UR4, c[0x0][0x22c] ;  /* 0x00008b0000047ab9 */ /* 0x000fe20000000800 */
[C---:B------:R-:W-:Y:S01]  /*80170*/  VIADD R17, R19.reuse, UR28 ;  /* 0x0000001c13117c36 */ /* 0x040fe20008000000 */
[----:B------:R4:W-:Y:S01]  /*80180*/  @P5 STG.E desc[UR8][R8.64], R61 ;  /* 0x0000003d08005986 */ /* 0x0009e2000c101908 */
[C---:B--2---:R-:W-:Y:S01]  /*80190*/  IMAD.WIDE R10, R19.reuse, 0x4, R2 ;  /* 0x00000004130a7825 */ /* 0x044fe200078e0202 */
[----:B------:R-:W-:Y:S01]  /*801a0*/  ISETP.GE.AND P5, PT, R16, UR4, PT ;  /* 0x0000000410007c0c */ /* 0x000fe2000bfa6270 */
[----:B------:R-:W-:Y:S01]  /*801b0*/  ULDC UR6, c[0x0][0x228] ;  /* 0x00008a0000067ab9 */ /* 0x000fe20000000800 */
[----:B------:R-:W-:Y:S01]  /*801c0*/  IADD3 R16, R0, 0xb1, RZ ;  /* 0x000000b100107810 */ /* 0x000fe20007ffe0ff */
[----:B---3--:R-:W-:Y:S01]  /*801d0*/  IMAD.WIDE R12, R19, 0x4, R4 ;  /* 0x00000004130c7825 */ /* 0x008fe200078e0204 */
[----:B------:R-:W-:Y:S01]  /*801e0*/  ULDC UR4, c[0x0][0x22c] ;  /* 0x00008b0000047ab9 */ /* 0x000fe20000000800 */
[----:B------:R-:W-:Y:S01]  /*801f0*/  ISETP.LT.AND P1, PT, R7, UR6, !P1 ;  /* 0x0000000607007c0c */ /* 0x000fe2000cf21270 */
[----:B------:R-:W-:Y:S01]  /*80200*/  ULDC UR10, c[0x0][0x228] ;  /* 0x00008a00000a7ab9 */ /* 0x000fe20000000800 */
[C---:B-1----:R-:W-:Y:S01]  /*80210*/  IMAD.WIDE R14, R17.reuse, 0x4, R2 ;  /* 0x00000004110e7825 */ /* 0x042fe200078e0202 */
[----:B------:R1:W-:Y:S01]  /*80220*/  @P0 STG.E desc[UR8][R10.64], R66 ;  /* 0x000000420a000986 */ /* 0x0003e2000c101908 */
[----:B------:R-:W-:Y:S01]  /*80230*/  ISETP.GE.AND P0, PT, R16, UR4, PT ;  /* 0x0000000410007c0c */ /* 0x000fe2000bf06270 */
[----:B------:R-:W-:Y:S01]  /*80240*/  ULDC UR4, c[0x0][0x228] ;  /* 0x00008a0000047ab9 */ /* 0x000fe20000000800 */
[----:B----4-:R-:W-:Y:S01]  /*80250*/  IMAD.WIDE R8, R17, 0x4, R4 ;  /* 0x0000000411087825 */ /* 0x010fe200078e0204 */
[----:B------:R2:W-:Y:S01]  /*80260*/  @P6 STG.E desc[UR8][R12.64], R58 ;  /* 0x0000003a0c006986 */ /* 0x0005e2000c101908 */
[----:B------:R-:W-:-:S03]  /*80270*/  ULDC UR6, c[0x0][0x228] ;  /* 0x00008a0000067ab9 */ /* 0x000fc60000000800 */
[----:B------:R3:W-:Y:S01]  /*80280*/  @P2 STG.E desc[UR8][R14.64], R70 ;  /* 0x000000460e002986 */ /* 0x0007e2000c101908 */
[----:B------:R-:W-:Y:S01]  /*80290*/  ISETP.LT.AND P2, PT, R6, UR4, !P3 ;  /* 0x0000000406007c0c */ /* 0x000fe2000df41270 */
[----:B------:R-:W-:Y:S01]  /*802a0*/  VIADD R16, R0, 0xb2 ;  /* 0x000000b200107836 */ /* 0x000fe20000000000 */
[----:B------:R-:W-:Y:S01]  /*802b0*/  IADD3 R17, R17, UR28, RZ ;  /* 0x0000001c11117c10 */ /* 0x000fe2000fffe0ff */
[----:B------:R-:W-:Y:S01]  /*802c0*/  ULDC UR4, c[0x0][0x22c] ;  /* 0x00008b0000047ab9 */ /* 0x000fe20000000800 */
[----:B------:R-:W-:Y:S01]  /*802d0*/  ISETP.LT.AND P3, PT, R7, UR6, !P3 ;  /* 0x0000000607007c0c */ /* 0x000fe2000df61270 */
[----:B------:R4:W-:Y:S01]  /*802e0*/  @P1 STG.E desc[UR8][R8.64], R62 ;  /* 0x0000003e08001986 */ /* 0x0009e2000c101908 */
[----:B------:R-:W-:Y:S01]  /*802f0*/  ISETP.GE.AND P1, PT, R16, UR4, PT ;  /* 0x0000000410007c0c */ /* 0x000fe2000bf26270 */
[C---:B-1----:R-:W-:Y:S01]  /*80300*/  IMAD.WIDE R10, R17.reuse, 0x4, R2 ;  /* 0x00000004110a7825 */ /* 0x042fe200078e0202 */
[----:B------:R-:W-:Y:S01]  /*80310*/  IADD3 R16, R0, 0xb3, RZ ;  /* 0x000000b300107810 */ /* 0x000fe20007ffe0ff */
[----:B------:R-:W-:Y:S01]  /*80320*/  ULDC UR4, c[0x0][0x22c] ;  /* 0x00008b0000047ab9 */ /* 0x000fe20000000800 */
[----:B------:R-:W-:Y:S01]  /*80330*/  ISETP.LT.AND P6, PT, R6, UR10, !P4 ;  /* 0x0000000a06007c0c */ /* 0x000fe2000e7c1270 */
[C---:B--2---:R-:W-:Y:S01]  /*80340*/  IMAD.WIDE R12, R17.reuse, 0x4, R4 ;  /* 0x00000004110c7825 */ /* 0x044fe200078e0204 */
[----:B------:R-:W-:Y:S01]  /*80350*/  ULDC UR6, c[0x0][0x228] ;  /* 0x00008a0000067ab9 */ /* 0x000fe20000000800 */
[----:B------:R-:W-:Y:S01]  /*80360*/  @P2 STG.E desc[UR8][R10.64], R67 ;  /* 0x000000430a002986 */ /* 0x000fe2000c101908 */
[----:B------:R-:W-:Y:S01]  /*80370*/  ISETP.GE.AND P2, PT, R16, UR4, PT ;  /* 0x0000000410007c0c */ /* 0x000fe2000bf46270 */
[----:B------:R-:W-:Y:S01]  /*80380*/  ULDC UR4, c[0x0][0x228] ;  /* 0x00008a0000047ab9 */ /* 0x000fe20000000800 */
[----:B------:R-:W-:Y:S01]  /*80390*/  VIADD R19, R17, UR28 ;  /* 0x0000001c11137c36 */ /* 0x000fe20008000000 */
[----:B------:R-:W-:Y:S01]  /*803a0*/  ISETP.LT.AND P4, PT, R7, UR4, !P4 ;  /* 0x0000000407007c0c */ /* 0x000fe2000e781270 */
[----:B------:R-:W-:Y:S01]  /*803b0*/  ULDC UR4, c[0x0][0x228] ;  /* 0x00008a0000047ab9 */ /* 0x000fe20000000800 */
[----:B------:R1:W-:Y:S01]  /*803c0*/  @P3 STG.E desc[UR8][R12.64], R59 ;  /* 0x0000003b0c003986 */ /* 0x0003e2000c101908 */
[----:B------:R-:W-:Y:S01]  /*803d0*/  ISETP.LT.AND P3, PT, R6, UR4, !P5 ;  /* 0x0000000406007c0c */ /* 0x000fe2000ef61270 */
[C---:B---3--:R-:W-:Y:S01]  /*803e0*/  IMAD.WIDE R14, R19.reuse, 0x4, R2 ;  /* 0x00000004130e7825 */ /* 0x048fe200078e0202 */
[----:B------:R-:W-:Y:S01]  /*803f0*/  IADD3 R17, R19, UR28, RZ ;  /* 0x0000001c13117c10 */ /* 0x000fe2000fffe0ff */
[----:B------:R-:W-:Y:S01]  /*80400*/  ULDC UR4, c[0x0][0x22c] ;  /* 0x00008b0000047ab9 */ /* 0x000fe20000000800 */
[----:B------:R-:W-:Y:S01]  /*80410*/  ULDC UR10, c[0x0][0x228] ;  /* 0x00008a00000a7ab9 */ /* 0x000fe20000000800 */
[----:B------:R-:W-:-:S02]  /*80420*/  VIADD R16, R0, 0xb4 ;  /* 0x000000b400107836 */ /* 0x000fc40000000000 */
[----:B----4-:R-:W-:Y:S01]  /*80430*/  IMAD.WIDE R8, R19, 0x4, R4 ;  /* 0x0000000413087825 */ /* 0x010fe200078e0204 */
[----:B------:R2:W-:Y:S01]  /*80440*/  @P6 STG.E desc[UR8][R14.64], R71 ;  /* 0x000000470e006986 */ /* 0x0005e2000c101908 */
        /* <DEDUP_REMOVED lines=15> */
[----:B--2---:R-:W-:Y:S01]  /*80540*/  VIADD R14, R0, 0xb6 ;  /* 0x000000b6000e7836 */ /* 0x004fe20000000000 */
[----:B------:R2:W-:Y:S01]  /*80550*/  @P5 STG.E desc[UR8][R12.64], R72 ;  /* 0x000000480c005986 */ /* 0x0005e2000c101908 */
[----:B------:R-:W-:Y:S01]  /*80560*/  ISETP.LT.AND P5, PT, R6, UR4, !P1 ;  /* 0x0000000406007c0c */ /* 0x000fe2000cfa1270 */
[----:B------:R-:W-:Y:S01]  /*80570*/  ULDC UR6, c[0x0][0x228] ;  /* 0x00008a0000067ab9 */ /* 0x000fe20000000800 */
[----:B-1----:R-:W-:Y:S01]  /*80580*/  IMAD.WIDE R8, R17, 0x4, R2 ;  /* 0x0000000411087825 */ /* 0x002fe200078e0202 */
[----:B------:R-:W-:-:S03]  /*80590*/  ULDC UR4, c[0x0][0x22c] ;  /* 0x00008b0000047ab9 */ /* 0x000fc60000000800 */
[C---:B---3--:R-:W-:Y:S01]  /*805a0*/  IMAD.WIDE R10, R17.reuse, 0x4, R4 ;  /* 0x00000004110a7825 */ /* 0x048fe200078e0204 */
[----:B------:R-:W-:Y:S01]  /*805b0*/  IADD3 R17, R17, UR28, RZ ;  /* 0x0000001c11117c10 */ /* 0x000fe2000fffe0ff */
[----:B------:R1:W-:Y:S01]  /*805c0*/  @P3 STG.E desc[UR8][R8.64], R84 ;  /* 0x0000005408003986 */ /* 0x0003e2000c101908 */
[----:B------:R-:W-:Y:S01]  /*805d0*/  ISETP.LT.AND P1, PT, R7, UR6, !P1 ;  /* 0x0000000607007c0c */ /* 0x000fe2000cf21270 */
[----:B------:R-:W-:Y:S01]  /*805e0*/  VIADD R16, R0, 0xb7 ;  /* 0x000000b700107836 */ /* 0x000fe20000000000 */
[----:B------:R-:W-:Y:S01]  /*805f0*/  ISETP.GE.AND P3, PT, R14, UR4, PT ;  /* 0x000000040e007c0c */ /* 0x000fe2000bf66270 */
[C---:B--2---:R-:W-:Y:S01]  /*80600*/  IMAD.WIDE R12, R17.reuse, 0x4, R2 ;  /* 0x00000004110c7825 */ /* 0x044fe200078e0202 */
        /* <DEDUP_REMOVED lines=40> */
[----:B------:R-:W-:Y:S02]  /*80890*/  VIADD R14, R0, 0xba ;  /* 0x000000ba000e7836 */ /* 0x000fe40000000000 */
[----:B------:R2:W-:Y:S01]  /*808a0*/  @P1 STG.E desc[UR8][R10.64], R86 ;  /* 0x000000560a001986 */ /* 0x0005e2000c101908 */
[----:B---3--:R-:W-:Y:S02]  /*808b0*/  IMAD.WIDE R12, R19, 0x4, R4 ;  /* 0x00000004130c7825 */ /* 0x008fe400078e0204 */
[----:B------:R-:W-:Y:S01]  /*808c0*/  ISETP.GE.AND P1, PT, R14, UR4, PT ;  /* 0x000000040e007c0c */ /* 0x000fe2000bf26270 */
[----:B------:R-:W-:-:S02]  /*808d0*/  ULDC UR4, c[0x0][0x228] ;  /* 0x00008a0000047ab9 */ /* 0x000fc40000000800 */
[----:B------:R-:W-:Y:S01]  /*808e0*/  ISETP.LT.AND P3, PT, R7, UR4, !P3 ;  /* 0x0000000407007c0c */ /* 0x000fe2000df61270 */
[----:B------:R-:W-:Y:S01]  /*808f0*/  ULDC UR4, c[0x0][0x228] ;  /* 0x00008a0000047ab9 */ /* 0x000fe20000000800 */
[----:B------:R-:W-:Y:S01]  /*80900*/  IADD3 R17, R19, UR28, RZ ;  /* 0x0000001c13117c10 */ /* 0x000fe2000fffe0ff */
[----:B------:R3:W-:Y:S01]  /*80910*/  @P4 STG.E desc[UR8][R12.64], R78 ;  /* 0x0000004e0c004986 */ /* 0x0007e2000c101908 */
[----:B------:R-:W-:Y:S01]  /*80920*/  ISETP.LT.AND P4, PT, R6, UR4, !P5 ;  /* 0x0000000406007c0c */ /* 0x000fe2000ef81270 */
[----:B------:R-:W-:Y:S01]  /*80930*/  VIADD R16, R0, 0xbb ;  /* 0x000000bb00107836 */ /* 0x000fe20000000000 */
[C---:B------:R-:W-:Y:S01]  /*80940*/  IADD3 R19, R17.reuse, UR28, RZ ;  /* 0x0000001c11137c10 */ /* 0x040fe2000fffe0ff */
[----:B------:R-:W-:Y:S01]  /*80950*/  IMAD.WIDE R14, R17, 0x4, R2 ;  /* 0x00000004110e7825 */ /* 0x000fe200078e0202 */
[----:B------:R-:W-:Y:S01]  /*80960*/  ISETP.LT.AND P5, PT, R7, UR6, !P5 ;  /* 0x0000000607007c0c */ /* 0x000fe2000efa1270 */
[----:B------:R-:W-:Y:S01]  /*80970*/  ULDC UR4, c[0x0][0x22c] ;  /* 0x00008b0000047ab9 */ /* 0x000fe20000000800 */
[----:B------:R-:W-:Y:S01]  /*80980*/  ULDC UR6, c[0x0][0x228] ;  /* 0x00008a0000067ab9 */ /* 0x000fe20000000800 */
[----:B-1----:R-:W-:Y:S01]  /*80990*/  IMAD.WIDE R8, R17, 0x4, R4 ;  /* 0x0000000411087825 */ /* 0x002fe200078e0204 */
[----:B------:R1:W-:Y:S01]  /*809a0*/  @P6 STG.E desc[UR8][R14.64], R83 ;  /* 0x000000530e006986 */ /* 0x0003e2000c101908 */
[----:B------:R-:W-:Y:S01]  /*809b0*/  ISETP.LT.AND P6, PT, R6, UR10, !P0 ;  /* 0x0000000a06007c0c */ /* 0x000fe2000c7c1270 */
[----:B------:R-:W-:Y:S01]  /*809c0*/  ULDC UR10, c[0x0][0x228] ;  /* 0x00008a00000a7ab9 */ /* 0x000fe20000000800 */
[C---:B--2---:R-:W-:Y:S01]  /*809d0*/  IMAD.WIDE R10, R19.reuse, 0x4, R2 ;  /* 0x00000004130a7825 */ /* 0x044fe200078e0202 */
[----:B------:R2:W-:Y:S01]  /*809e0*/  @P3 STG.E desc[UR8][R8.64], R75 ;  /* 0x0000004b08003986 */ /* 0x0005e2000c101908 */
[----:B------:R-:W-:Y:S01]  /*809f0*/  ISETP.GE.AND P3, PT, R16, UR4, PT ;  /* 0x0000000410007c0c */ /* 0x000fe2000bf66270 */
[----:B------:R-:W-:Y:S01]  /*80a00*/  ULDC UR4, c[0x0][0x22c] ;  /* 0x00008b0000047ab9 */ /* 0x000fe20000000800 */
[----:B------:R-:W-:Y:S01]  /*80a10*/  IADD3 R16, R0, 0xbc, RZ ;  /* 0x000000bc00107810 */ /* 0x000fe20007ffe0ff */
[----:B---3--:R-:W-:Y:S01]  /*80a20*/  IMAD.WIDE R12, R19, 0x4, R4 ;  /* 0x00000004130c7825 */ /* 0x008fe200078e0204 */
[----:B------:R-:W-:Y:S01]  /*80a30*/  ISETP.LT.AND P0, PT, R7, UR6, !P0 ;  /* 0x0000000607007c0c */ /* 0x000fe2000c701270 */
[----:B------:R3:W-:Y:S01]  /*80a40*/  @P4 STG.E desc[UR8][R10.64], R87 ;  /* 0x000000570a004986 */ /* 0x0007e2000c101908 */
[----:B------:R-:W-:Y:S01]  /*80a50*/  ISETP.GE.AND P4, PT, R16, UR4, PT ;  /* 0x0000000410007c0c */ /* 0x000fe2000bf86270 */
[----:B------:R-:W-:Y:S01]  /*80a60*/  VIADD R17, R19, UR28 ;  /* 0x0000001c13117c36 */ /* 0x000fe20008000000 */
[----:B------:R-:W-:Y:S01]  /*80a70*/  ULDC UR4, c[0x0][0x228] ;  /* 0x00008a0000047ab9 */ /* 0x000fe20000000800 */
[----:B------:R4:W-:Y:S01]  /*80a80*/  @P5 STG.E desc[UR8][R12.64], R79 ;  /* 0x0000004f0c005986 */ /* 0x0009e2000c101908 */
[----:B------:R-:W-:Y:S01]  /*80a90*/  ISETP.LT.AND P5, PT, R6, UR4, !P2 ;  /* 0x0000000406007c0c */ /* 0x000fe2000d7a1270 */
[----:B-1----:R-:W-:Y:S01]  /*80aa0*/  IMAD.WIDE R14, R17, 0x4, R2 ;  /* 0x00000004110e7825 */ /* 0x002fe200078e0202 */
[----:B------:R-:W-:Y:S01]  /*80ab0*/  ULDC UR6, c[0x0][0x228] ;  /* 0x00008a0000067ab9 */ /* 0x000fe20000000800 */
[----:B------:R-:W-:-:S02]  /*80ac0*/  ULDC UR4, c[0x0][0x22c] ;  /* 0x00008b0000047ab9 */ /* 0x000fc40000000800 */
[C---:B--2---:R-:W-:Y:S01]  /*80ad0*/  IMAD.WIDE R8, R17.reuse, 0x4, R4 ;  /* 0x0000000411087825 */ /* 0x044fe200078e0204 */
[----:B------:R-:W-:Y:S01]  /*80ae0*/  IADD3 R17, R17, UR28, RZ ;  /* 0x0000001c11117c10 */ /* 0x000fe2000fffe0ff */
[----:B------:R1:W-:Y:S01]  /*80af0*/  @P6 STG.E desc[UR8][R14.64], R96 ;  /* 0x000000600e006986 */ /* 0x0003e2000c101908 */
[----:B------:R-:W-:Y:S01]  /*80b00*/  ISETP.LT.AND P2, PT, R7, UR6, !P2 ;  /* 0x0000000607007c0c */ /* 0x000fe2000d741270 */
[----:B------:R-:W-:Y:S01]  /*80b10*/  VIADD R16, R0, 0xbd ;  /* 0x000000bd00107836 */ /* 0x000fe20000000000 */
[----:B------:R-:W-:Y:S01]  /*80b20*/  ISETP.LT.AND P6, PT, R6, UR10, !P1 ;  /* 0x0000000a06007c0c */ /* 0x000fe2000cfc1270 */
[----:B------:R2:W-:Y:S01]  /*80b30*/  @P0 STG.E desc[UR8][R8.64], R88 ;  /* 0x0000005808000986 */ /* 0x0005e2000c101908 */
[C---:B---3--:R-:W-:Y:S01]  /*80b40*/  IMAD.WIDE R10, R17.reuse, 0x4, R2 ;  /* 0x00000004110a7825 */ /* 0x048fe200078e0202 */
[----:B------:R-:W-:Y:S01]  /*80b50*/  ULDC UR6, c[0x0][0x228] ;  /* 0x00008a0000067ab9 */ /* 0x000fe20000000800 */
[----:B------:R-:W-:Y:S01]  /*80b60*/  ISETP.GE.AND P0, PT, R16, UR4, PT ;  /* 0x0000000410007c0c */ /* 0x000fe2000bf06270 */
[----:B------:R-:W-:Y:S01]  /*80b70*/  ULDC UR4, c[0x0][0x22c] ;  /* 0x00008b0000047ab9 */ /* 0x000fe20000000800 */
[C---:B------:R-:W-:Y:S01]  /*80b80*/  VIADD R19, R17.reuse, UR28 ;  /* 0x0000001c11137c36 */ /* 0x040fe20008000000 */
[----:B------:R-:W-:Y:S01]  /*80b90*/  IADD3 R16, R0, 0xbe, RZ ;  /* 0x000000be00107810 */ /* 0x000fe20007ffe0ff */
[----:B----4-:R-:W-:Y:S01]  /*80ba0*/  IMAD.WIDE R12, R17, 0x4, R4 ;  /* 0x00000004110c7825 */ /* 0x010fe200078e0204 */
[----:B------:R-:W-:Y:S01]  /*80bb0*/  @P5 STG.E desc[UR8][R10.64], R100 ;  /* 0x000000640a005986 */ /* 0x000fe2000c101908 */
[----:B------:R-:W-:Y:S01]  /*80bc0*/  ULDC UR10, c[0x0][0x228] ;  /* 0x00008a00000a7ab9 */ /* 0x000fe20000000800 */
[----:B------:R-:W-:Y:S01]  /*80bd0*/  ISETP.GE.AND P5, PT, R16, UR4, PT ;  /* 0x0000000410007c0c */ /* 0x000fe2000bfa6270 */
[----:B-1----:R-:W-:Y:S01]  /*80be0*/  IMAD.WIDE R14, R19, 0x4, R2 ;  /* 0x00000004130e7825 */ /* 0x002fe200078e0202 */
[----:B------:R-:W-:Y:S01]  /*80bf0*/  ULDC UR4, c[0x0][0x228] ;  /* 0x00008a0000047ab9 */ /* 0x000fe20000000800 */
[----:B------:R1:W-:Y:S01]  /*80c00*/  @P2 STG.E desc[UR8][R12.64], R92 ;  /* 0x0000005c0c002986 */ /* 0x0003e2000c101908 */
[----:B------:R-:W-:Y:S01]  /*80c10*/  ISETP.LT.AND P1, PT, R7, UR4, !P1 ;  /* 0x0000000407007c0c */ /* 0x000fe2000cf21270 */
[----:B------:R-:W-:-:S02]  /*80c20*/  ULDC UR4, c[0x0][0x228] ;  /* 0x00008a0000047ab9 */ /* 0x000fc40000000800 */
[----:B------:R3:W-:Y:S01]  /*80c30*/  @P6 STG.E desc[UR8][R14.64], R97 ;  /* 0x000000610e006986 */ /* 0x0007e2000c101908 */
[----:B------:R-:W-:Y:S01]  /*80c40*/  ISETP.LT.AND P6, PT, R6, UR4, !P3 ;  /* 0x0000000406007c0c */ /* 0x000fe2000dfc1270 */
[C---:B------:R-:W-:Y:S01]  /*80c50*/  VIADD R16, R0.reuse, 0xbf ;  /* 0x000000bf00107836 */ /* 0x040fe20000000000 */
[C---:B------:R-:W-:Y:S01]  /*80c60*/  IADD3 R17, R19.reuse, UR28, RZ ;  /* 0x0000001c13117c10 */ /* 0x040fe2000fffe0ff */
[----:B--2---:R-:W-:Y:S01]  /*80c70*/  IMAD.WIDE R8, R19, 0x4, R4 ;  /* 0x0000000413087825 */ /* 0x004fe200078e0204 */
        /* <DEDUP_REMOVED lines=350> */
[----:B------:R1:W-:Y:S03]  /*82260*/  @P6 STG.E desc[UR8][R14.64], R131 ;  /* 0x000000830e006986 */ /* 0x0003e6000c101908 */
        /* <DEDUP_REMOVED lines=8> */
[----:B------:R-:W-:Y:S01]  /*822f0*/  ISETP.LT.AND P0, PT, R7, UR6, !P0 ;  /* 0x0000000607007c0c */ /* 0x000fe2000c701270 */
[----:B------:R-:W-:Y:S01]  /*82300*/  VIADD R17, R19, UR28 ;  /* 0x0000001c13117c36 */ /* 0x000fe20008000000 */
[----:B------:R-:W-:Y:S01]  /*82310*/  ISETP.GE.AND P4, PT, R16, UR4, PT ;  /* 0x0000000410007c0c */ /* 0x000fe2000bf86270 */
[----:B------:R-:W-:Y:S01]  /*82320*/  ULDC UR4, c[0x0][0x228] ;  /* 0x00008a0000047ab9 */ /* 0x000fe20000000800 */
[----:B------:R4:W-:Y:S01]  /*82330*/  @P5 STG.E desc[UR8][R12.64], R172 ;  /* 0x000000ac0c005986 */ /* 0x0009e2000c101908 */
[----:B------:R-:W-:Y:S01]  /*82340*/  ISETP.LT.AND P5, PT, R6, UR4, !P3 ;  /* 0x0000000406007c0c */ /* 0x000fe2000dfa1270 */
[C---:B-1----:R-:W-:Y:S01]  /*82350*/  IMAD.WIDE R14, R17.reuse, 0x4, R2 ;  /* 0x00000004110e7825 */ /* 0x042fe200078e0202 */
[----:B------:R-:W-:Y:S01]  /*82360*/  ULDC UR6, c[0x0][0x228] ;  /* 0x00008a0000067ab9 */ /* 0x000fe20000000800 */
[----:B------:R-:W-:Y:S01]  /*82370*/  ULDC UR4, c[0x0][0x22c] ;  /* 0x00008b0000047ab9 */ /* 0x000fe20000000800 */
[----:B------:R-:W-:Y:S01]  /*82380*/  ULDC UR10, c[0x0][0x228] ;  /* 0x00008a00000a7ab9 */ /* 0x000fe20000000800 */
[C---:B--2---:R-:W-:Y:S01]  /*82390*/  IMAD.WIDE R8, R17.reuse, 0x4, R4 ;  /* 0x0000000411087825 */ /* 0x044fe200078e0204 */
[----:B------:R-:W-:-:S03]  /*823a0*/  IADD3 R17, R17, UR28, RZ ;  /* 0x0000001c11117c10 */ /* 0x000fc6000fffe0ff */
[----:B------:R-:W-:Y:S01]  /*823b0*/  VIADD R16, R0, 0xde ;  /* 0x000000de00107836 */ /* 0x000fe20000000000 */
[----:B------:R-:W-:Y:S01]  /*823c0*/  ISETP.LT.AND P3, PT, R7, UR6, !P3 ;  /* 0x0000000607007c0c */ /* 0x000fe2000df61270 */
[----:B------:R1:W-:Y:S01]  /*823d0*/  @P6 STG.E desc[UR8][R14.64], R132 ;  /* 0x000000840e006986 */ /* 0x0003e2000c101908 */
[C---:B---3--:R-:W-:Y:S01]  /*823e0*/  IMAD.WIDE R10, R17.reuse, 0x4, R2 ;  /* 0x00000004110a7825 */ /* 0x048fe200078e0202 */
[----:B------:R-:W-:Y:S02]  /*823f0*/  ULDC UR6, c[0x0][0x228] ;  /* 0x00008a0000067ab9 */ /* 0x000fe40000000800 */
[----:B------:R2:W-:Y:S01]  /*82400*/  @P0 STG.E desc[UR8][R8.64], R176 ;  /* 0x000000b008000986 */ /* 0x0005e2000c101908 */
[----:B------:R-:W-:Y:S01]  /*82410*/  ISETP.GE.AND P0, PT, R16, UR4, PT ;  /* 0x0000000410007c0c */ /* 0x000fe2000bf06270 */
[----:B------:R-:W-:Y:S01]  /*82420*/  ULDC UR4, c[0x0][0x22c] ;  /* 0x00008b0000047ab9 */ /* 0x000fe20000000800 */
[----:B------:R-:W-:Y:S01]  /*82430*/  IADD3 R16, R0, 0xdf, RZ ;  /* 0x000000df00107810 */ /* 0x000fe20007ffe0ff */
[----:B------:R-:W-:Y:S01]  /*82440*/  @P5 STG.E desc[UR8][R10.64], R181 ;  /* 0x000000b50a005986 */ /* 0x000fe2000c101908 */
[----:B------:R-:W-:Y:S01]  /*82450*/  ISETP.LT.AND P6, PT, R6, UR10, !P1 ;  /* 0x0000000a06007c0c */ /* 0x000fe2000cfc1270 */
[C---:B----4-:R-:W-:Y:S01]  /*82460*/  IMAD.WIDE R12, R17.reuse, 0x4, R4 ;  /* 0x00000004110c7825 */ /* 0x050fe200078e0204 */
[----:B------:R-:W-:Y:S01]  /*82470*/  ISETP.GE.AND P5, PT, R16, UR4, PT ;  /* 0x0000000410007c0c */ /* 0x000fe2000bfa6270 */
[----:B------:R-:W-:Y:S01]  /*82480*/  ULDC UR4, c[0x0][0x228] ;  /* 0x00008a0000047ab9 */ /* 0x000fe20000000800 */
[----:B------:R-:W-:Y:S01]  /*82490*/  ULDC UR10, c[0x0][0x228] ;  /* 0x00008a00000a7ab9 */ /* 0x000fe20000000800 */
[----:B------:R-:W-:Y:S01]  /*824a0*/  VIADD R19, R17, UR28 ;  /* 0x0000001c11137c36 */ /* 0x000fe20008000000 */
[----:B------:R-:W-:Y:S01]  /*824b0*/  ISETP.LT.AND P1, PT, R7, UR4, !P1 ;  /* 0x0000000407007c0c */ /* 0x000fe2000cf21270 */
[----:B------:R-:W-:Y:S01]  /*824c0*/  ULDC UR4, c[0x0][0x228] ;  /* 0x00008a0000047ab9 */ /* 0x000fe20000000800 */
[----:B------:R3:W-:Y:S01]  /*824d0*/  @P3 STG.E desc[UR8][R12.64], R173 ;  /* 0x000000ad0c003986 */ /* 0x0007e2000c101908 */
[----:B------:R-:W-:Y:S01]  /*824e0*/  ISETP.LT.AND P3, PT, R6, UR4, !P2 ;  /* 0x0000000406007c0c */ /* 0x000fe2000d761270 */
[C---:B-1----:R-:W-:Y:S01]  /*824f0*/  IMAD.WIDE R14, R19.reuse, 0x4, R2 ;  /* 0x00000004130e7825 */ /* 0x042fe200078e0202 */
[----:B------:R-:W-:Y:S01]  /*82500*/  IADD3 R17, R19, UR28, RZ ;  /* 0x0000001c13117c10 */ /* 0x000fe2000fffe0ff */
[----:B------:R-:W-:-:S02]  /*82510*/  ULDC UR4, c[0x0][0x22c] ;  /* 0x00008b0000047ab9 */ /* 0x000fc40000000800 */
[C---:B------:R-:W-:Y:S01]  /*82520*/  VIADD R16, R0.reuse, 0xe0 ;  /* 0x000000e000107836 */ /* 0x040fe20000000000 */
[----:B------:R1:W-:Y:S01]  /*82530*/  @P6 STG.E desc[UR8][R14.64], R133 ;  /* 0x000000850e006986 */ /* 0x0003e2000c101908 */
[----:B--2---:R-:W-:Y:S01]  /*82540*/  IMAD.WIDE R8, R19, 0x4, R4 ;  /* 0x0000000413087825 */ /* 0x004fe200078e0204 */
[----:B------:R-:W-:Y:S01]  /*82550*/  ISETP.LT.AND P6, PT, R7, UR6, !P2 ;  /* 0x0000000607007c0c */ /* 0x000fe2000d7c1270 */
[----:B------:R-:W-:Y:S02]  /*82560*/  ULDC UR6, c[0x0][0x228] ;  /* 0x00008a0000067ab9 */ /* 0x000fe40000000800 */
[----:B---3--:R-:W-:Y:S01]  /*82570*/  VIADD R12, R0, 0xe1 ;  /* 0x000000e1000c7836 */ /* 0x008fe20000000000 */
        /* <DEDUP_REMOVED lines=12> */
[----:B-1----:R-:W-:Y:S01]  /*82640*/  VIADD R14, R0, 0xe2 ;  /* 0x000000e2000e7836 */ /* 0x002fe20000000000 */
[----:B------:R1:W-:Y:S01]  /*82650*/  @P6 STG.E desc[UR8][R12.64], R174 ;  /* 0x000000ae0c006986 */ /* 0x0003e2000c101908 */
[----:B------:R-:W-:Y:S01]  /*82660*/  ISETP.LT.AND P6, PT, R6, UR4, !P0 ;  /* 0x0000000406007c0c */ /* 0x000fe2000c7c1270 */
[----:B------:R-:W-:Y:S01]  /*82670*/  ULDC UR6, c[0x0][0x228] ;  /* 0x00008a0000067ab9 */ /* 0x000fe20000000800 */
[----:B--2---:R-:W-:Y:S01]  /*82680*/  IMAD.WIDE R8, R17, 0x4, R2 ;  /* 0x0000000411087825 */ /* 0x004fe200078e0202 */
[----:B------:R-:W-:-:S03]  /*82690*/  ULDC UR4, c[0x0][0x22c] ;  /* 0x00008b0000047ab9 */ /* 0x000fc60000000800 */
[C---:B---3--:R-:W-:Y:S01]  /*826a0*/  IMAD.WIDE R10, R17.reuse, 0x4, R4 ;  /* 0x00000004110a7825 */ /* 0x048fe200078e0204 */
[----:B------:R-:W-:Y:S01]  /*826b0*/  IADD3 R17, R17, UR28, RZ ;  /* 0x0000001c11117c10 */ /* 0x000fe2000fffe0ff */
[----:B------:R2:W-:Y:S01]  /*826c0*/  @P3 STG.E desc[UR8][R8.64], R134 ;  /* 0x0000008608003986 */ /* 0x0005e2000c101908 */
[----:B------:R-:W-:Y:S01]  /*826d0*/  ISETP.LT.AND P0, PT, R7, UR6, !P0 ;  /* 0x0000000607007c0c */ /* 0x000fe2000c701270 */
[----:B------:R-:W-:Y:S01]  /*826e0*/  VIADD R16, R0, 0xe3 ;  /* 0x000000e300107836 */ /* 0x000fe20000000000 */
[----:B------:R-:W-:Y:S01]  /*826f0*/  ISETP.GE.AND P3, PT, R14, UR4, PT ;  /* 0x000000040e007c0c */ /* 0x000fe2000bf66270 */
[C---:B-1----:R-:W-:Y:S01]  /*82700*/  IMAD.WIDE R12, R17.reuse, 0x4, R2 ;  /* 0x00000004110c7825 */ /* 0x042fe200078e0202 */
        /* <DEDUP_REMOVED lines=11> */
[C---:B--2---:R-:W-:Y:S01]  /*827c0*/  IMAD.WIDE R8, R17.reuse, 0x4, R2 ;  /* 0x0000000411087825 */ /* 0x044fe200078e0202 */
[----:B------:R2:W-:Y:S01]  /*827d0*/  @P0 STG.E desc[UR8][R14.64], R175 ;  /* 0x000000af0e000986 */ /* 0x0005e2000c101908 */
[----:B------:R-:W-:Y:S01]  /*827e0*/  ISETP.LT.AND P0, PT, R6, UR6, !P2 ;  /* 0x0000000606007c0c */ /* 0x000fe2000d701270 */
[----:B------:R-:W-:Y:S01]  /*827f0*/  ULDC UR4, c[0x0][0x22c] ;  /* 0x00008b0000047ab9 */ /* 0x000fe20000000800 */
[----:B-1----:R-:W-:Y:S01]  /*82800*/  VIADD R10, R0, 0xe4 ;  /* 0x000000e4000a7836 */ /* 0x002fe20000000000 */
[----:B------:R1:W-:Y:S01]  /*82810*/  @P4 STG.E desc[UR8][R8.64], R135 ;  /* 0x0000008708004986 */ /* 0x0003e2000c101908 */
[C---:B------:R-:W-:Y:S01]  /*82820*/  IADD3 R19, R17.reuse, UR28, RZ ;  /* 0x0000001c11137c10 */ /* 0x040fe2000fffe0ff */
[----:B------:R-:W-:Y:S02]  /*82830*/  ULDC UR6, c[0x0][0x228] ;  /* 0x00008a0000067ab9 */ /* 0x000fe40000000800 */
[----:B------:R-:W-:Y:S01]  /*82840*/  ISETP.GE.AND P4, PT, R10, UR4, PT ;  /* 0x000000040a007c0c */ /* 0x000fe2000bf86270 */
[----:B------:R-:W-:Y:S01]  /*82850*/  IMAD.WIDE R10, R17, 0x4, R4 ;  /* 0x00000004110a7825 */ /* 0x000fe200078e0204 */
[----:B------:R-:W-:-:S03]  /*82860*/  ULDC UR4, c[0x0][0x228] ;  /* 0x00008a0000047ab9 */ /* 0x000fc60000000800 */
[----:B--2---:R-:W-:Y:S01]  /*82870*/  VIADD R14, R0, 0xe5 ;  /* 0x000000e5000e7836 */ /* 0x004fe20000000000 */
        /* <DEDUP_REMOVED lines=8> */
[C---:B-1----:R-:W-:Y:S01]  /*82900*/  IMAD.WIDE R8, R19.reuse, 0x4, R4 ;  /* 0x0000000413087825 */ /* 0x042fe200078e0204 */
[----:B------:R-:W-:Y:S01]  /*82910*/  IADD3 R19, R19, UR28, RZ ;  /* 0x0000001c13137c10 */ /* 0x000fe2000fffe0ff */
[----:B------:R-:W-:-:S02]  /*82920*/  ULDC UR4, c[0x0][0x228] ;  /* 0x00008a0000047ab9 */ /* 0x000fc40000000800 */
[----:B------:R-:W-:Y:S01]  /*82930*/  ISETP.LT.AND P1, PT, R7, UR4, !P1 ;  /* 0x0000000407007c0c */ /* 0x000fe2000cf21270 */
[----:B------:R-:W-:Y:S01]  /*82940*/  ULDC UR4, c[0x0][0x228] ;  /* 0x00008a0000047ab9 */ /* 0x000fe20000000800 */
[C---:B--2---:R-:W-:Y:S01]  /*82950*/  IMAD.WIDE R10, R19.reuse, 0x4, R2 ;  /* 0x00000004130a7825 */ /* 0x044fe200078e0202 */
        /* <DEDUP_REMOVED lines=137> */
[C---:B---3--:R-:W-:Y:S02]  /*831f0*/  IMAD.WIDE R12, R19.reuse, 0x4, R4 ;  /* 0x00000004130c7825 */ /* 0x048fe400078e0204 */
[----:B------:R-:W-:Y:S01]  /*83200*/  ISETP.GE.AND P4, PT, R14, UR4, PT ;  /* 0x000000040e007c0c */ /* 0x000fe2000bf86270 */
[----:B------:R-:W-:Y:S01]  /*83210*/  ULDC UR4, c[0x0][0x228] ;  /* 0x00008a0000047ab9 */ /* 0x000fe20000000800 */
[----:B------:R-:W-:-:S02]  /*83220*/  IADD3 R17, R19, UR28, RZ ;  /* 0x0000001c13117c10 */ /* 0x000fc4000fffe0ff */
[----:B------:R-:W-:Y:S01]  /*83230*/  ISETP.LT.AND P5, PT, R7, UR4, !P5 ;  /* 0x0000000407007c0c */ /* 0x000fe2000efa1270 */
[----:B------:R-:W-:Y:S01]  /*83240*/  ULDC UR4, c[0x0][0x228] ;  /* 0x00008a0000047ab9 */ /* 0x000fe20000000800 */
[----:B------:R3:W-:Y:S01]  /*83250*/  @P0 STG.E desc[UR8][R12.64], R198 ;  /* 0x000000c60c000986 */ /* 0x0007e2000c101908 */
[----:B------:R-:W-:Y:S01]  /*83260*/  ISETP.LT.AND P0, PT, R6, UR4, !P3 ;  /* 0x0000000406007c0c */ /* 0x000fe2000df01270 */
[C---:B------:R-:W-:Y:S01]  /*83270*/  IMAD.WIDE R14, R17.reuse, 0x4, R2 ;  /* 0x00000004110e7825 */ /* 0x040fe200078e0202 */
[----:B------:R-:W-:Y:S01]  /*83280*/  IADD3 R19, R17, UR28, RZ ;  /* 0x0000001c11137c10 */ /* 0x000fe2000fffe0ff */
[----:B------:R-:W-:Y:S01]  /*83290*/  ULDC UR4, c[0x0][0x22c] ;  /* 0x00008b0000047ab9 */ /* 0x000fe20000000800 */
[----:B------:R-:W-:Y:S01]  /*832a0*/  ISETP.LT.AND P3, PT, R7, UR6, !P3 ;  /* 0x0000000607007c0c */ /* 0x000fe2000df61270 */
[----:B-1----:R-:W-:Y:S01]  /*832b0*/  IMAD.WIDE R8, R17, 0x4, R4 ;  /* 0x0000000411087825 */ /* 0x002fe200078e0204 */
[----:B------:R1:W-:Y:S03]  /*832c0*/  @P6 STG.E desc[UR8][R14.64], R142 ;  /* 0x0000008e0e006986 */ /* 0x0003e6000c101908 */
[----:B------:R-:W-:Y:S01]  /*832d0*/  VIADD R16, R0, 0xf2 ;  /* 0x000000f200107836 */ /* 0x000fe20000000000 */
[----:B------:R-:W-:Y:S01]  /*832e0*/  ISETP.LT.AND P6, PT, R6, UR10, !P1 ;  /* 0x0000000a06007c0c */ /* 0x000fe2000cfc1270 */
[C---:B--2---:R-:W-:Y:S01]  /*832f0*/  IMAD.WIDE R10, R19.reuse, 0x4, R2 ;  /* 0x00000004130a7825 */ /* 0x044fe200078e0202 */
[----:B------:R2:W-:Y:S01]  /*83300*/  @P5 STG.E desc[UR8][R8.64], R202 ;  /* 0x000000ca08005986 */ /* 0x0005e2000c101908 */
[----:B------:R-:W-:Y:S01]  /*83310*/  ULDC UR6, c[0x0][0x228] ;  /* 0x00008a0000067ab9 */ /* 0x000fe20000000800 */
[----:B------:R-:W-:Y:S01]  /*83320*/  ISETP.GE.AND P5, PT, R16, UR4, PT ;  /* 0x0000000410007c0c */ /* 0x000fe2000bfa6270 */
[C---:B------:R-:W-:Y:S01]  /*83330*/  VIADD R17, R19.reuse, UR28 ;  /* 0x0000001c13117c36 */ /* 0x040fe20008000000 */
[----:B------:R-:W-:Y:S01]  /*83340*/  IADD3 R16, R0, 0xf3, RZ ;  /* 0x000000f300107810 */ /* 0x000fe20007ffe0ff */
[----:B---3--:R-:W-:Y:S01]  /*83350*/  IMAD.WIDE R12, R19, 0x4, R4 ;  /* 0x00000004130c7825 */ /* 0x008fe200078e0204 */
[----:B------:R-:W-:Y:S01]  /*83360*/  ISETP.LT.AND P1, PT, R7, UR6, !P1 ;  /* 0x0000000607007c0c */ /* 0x000fe2000cf21270 */
[----:B------:R-:W-:Y:S01]  /*83370*/  ULDC UR4, c[0x0][0x22c] ;  /* 0x00008b0000047ab9 */ /* 0x000fe20000000800 */
[----:B------:R3:W-:Y:S01]  /*83380*/  @P0 STG.E desc[UR8][R10.64], R207 ;  /* 0x000000cf0a000986 */ /* 0x0007e2000c101908 */
[----:B------:R-:W-:Y:S01]  /*83390*/  ISETP.GE.AND P0, PT, R16, UR4, PT ;  /* 0x0000000410007c0c */ /* 0x000fe2000bf06270 */
[C---:B-1----:R-:W-:Y:S01]  /*833a0*/  IMAD.WIDE R14, R17.reuse, 0x4, R2 ;  /* 0x00000004110e7825 */ /* 0x042fe200078e0202 */
[----:B------:R-:W-:Y:S01]  /*833b0*/  ULDC UR4, c[0x0][0x228] ;  /* 0x00008a0000047ab9 */ /* 0x000fe20000000800 */
[----:B------:R1:W-:Y:S01]  /*833c0*/  @P3 STG.E desc[UR8][R12.64], R199 ;  /* 0x000000c70c003986 */ /* 0x0003e2000c101908 */
[----:B------:R-:W-:Y:S01]  /*833d0*/  ULDC UR6, c[0x0][0x228] ;  /* 0x00008a0000067ab9 */ /* 0x000fe20000000800 */
[----:B------:R-:W-:Y:S01]  /*833e0*/  ISETP.LT.AND P3, PT, R6, UR4, !P2 ;  /* 0x0000000406007c0c */ /* 0x000fe2000d761270 */
[----:B--2---:R-:W-:Y:S01]  /*833f0*/  IMAD.WIDE R8, R17, 0x4, R4 ;  /* 0x0000000411087825 */ /* 0x004fe200078e0204 */
[----:B------:R-:W-:Y:S01]  /*83400*/  ISETP.LT.AND P2, PT, R7, UR6, !P2 ;  /* 0x0000000607007c0c */ /* 0x000fe2000d741270 */
[----:B------:R-:W-:Y:S01]  /*83410*/  ULDC UR10, c[0x0][0x228] ;  /* 0x00008a00000a7ab9 */ /* 0x000fe20000000800 */
[----:B------:R2:W-:Y:S01]  /*83420*/  @P6 STG.E desc[UR8][R14.64], R143 ;  /* 0x0000008f0e006986 */ /* 0x0005e2000c101908 */
[----:B------:R-:W-:Y:S01]  /*83430*/  VIADD R16, R0, 0xf4 ;  /* 0x000000f400107836 */ /* 0x000fe20000000000 */
[----:B------:R-:W-:Y:S01]  /*83440*/  IADD3 R17, R17, UR28, RZ ;  /* 0x0000001c11117c10 */ /* 0x000fe2000fffe0ff */
[----:B------:R-:W-:Y:S01]  /*83450*/  ULDC UR4, c[0x0][0x22c] ;  /* 0x00008b0000047ab9 */ /* 0x000fe20000000800 */
[----:B------:R-:W-:Y:S01]  /*83460*/  ISETP.LT.AND P6, PT, R6, UR10, !P4 ;  /* 0x0000000a06007c0c */ /* 0x000fe2000e7c1270 */
[----:B------:R4:W-:Y:S01]  /*83470*/  @P1 STG.E desc[UR8][R8.64], R203 ;  /* 0x000000cb08001986 */ /* 0x0009e2000c101908 */
[----:B------:R-:W-:Y:S01]  /*83480*/  ISETP.GE.AND P1, PT, R16, UR4, PT ;  /* 0x0000000410007c0c */ /* 0x000fe2000bf26270 */
[C---:B------:R-:W-:Y:S01]  /*83490*/  VIADD R19, R17.reuse, UR28 ;  /* 0x0000001c11137c36 */ /* 0x040fe20008000000 */
[----:B------:R-:W-:Y:S01]  /*834a0*/  ULDC UR4, c[0x0][0x228] ;  /* 0x00008a0000047ab9 */ /* 0x000fe20000000800 */
[----:B---3--:R-:W-:Y:S01]  /*834b0*/  IMAD.WIDE R10, R17, 0x4, R2 ;  /* 0x00000004110a7825 */ /* 0x008fe200078e0202 */
[----:B------:R-:W-:Y:S01]  /*834c0*/  ISETP.LT.AND P4, PT, R7, UR4, !P4 ;  /* 0x0000000407007c0c */ /* 0x000fe2000e781270 */
[----:B------:R-:W-:Y:S01]  /*834d0*/  ULDC UR4, c[0x0][0x228] ;  /* 0x00008a0000047ab9 */ /* 0x000fe20000000800 */
[----:B------:R-:W-:Y:S01]  /*834e0*/  ULDC UR6, c[0x0][0x228] ;  /* 0x00008a0000067ab9 */ /* 0x000fe20000000800 */
[----:B-1----:R-:W-:Y:S01]  /*834f0*/  IMAD.WIDE R12, R17, 0x4, R4 ;  /* 0x00000004110c7825 */ /* 0x002fe200078e0204 */
[----:B------:R1:W-:Y:S01]  /*83500*/  @P3 STG.E desc[UR8][R10.64], R216 ;  /* 0x000000d80a003986 */ /* 0x0003e2000c101908 */
[----:B------:R-:W-:-:S02]  /*83510*/  ULDC UR10, c[0x0][0x228] ;  /* 0x00008a00000a7ab9 */ /* 0x000fc40000000800 */
[----:B--2---:R-:W-:Y:S01]  /*83520*/  IMAD.WIDE R14, R19, 0x4, R2 ;  /* 0x00000004130e7825 */ /* 0x004fe200078e0202 */
[----:B------:R2:W-:Y:S01]  /*83530*/  @P2 STG.E desc[UR8][R12.64], R208 ;  /* 0x000000d00c002986 */ /* 0x0005e2000c101908 */
[----:B------:R-:W-:Y:S02]  /*83540*/  IADD3 R16, R0, 0xf5, RZ ;  /* 0x000000f500107810 */ /* 0x000fe40007ffe0ff */
[C---:B------:R-:W-:Y:S01]  /*83550*/  ISETP.LT.AND P2, PT, R6.reuse, UR4, !P5 ;  /* 0x0000000406007c0c */ /* 0x040fe2000ef41270 */
[----:B------:R-:W-:Y:S01]  /*83560*/  ULDC UR4, c[0x0][0x228] ;  /* 0x00008a0000047ab9 */ /* 0x000fe20000000800 */
[----:B------:R-:W-:Y:S01]  /*83570*/  ISETP.LT.AND P5, PT, R7, UR6, !P5 ;  /* 0x0000000607007c0c */ /* 0x000fe2000efa1270 */
[----:B------:R3:W-:Y:S01]  /*83580*/  @P6 STG.E desc[UR8][R14.64], R144 ;  /* 0x000000900e006986 */ /* 0x0007e2000c101908 */
[C---:B----4-:R-:W-:Y:S01]  /*83590*/  IMAD.WIDE R8, R19.reuse, 0x4, R4 ;  /* 0x0000000413087825 */ /* 0x050fe200078e0204 */
[----:B------:R-:W-:Y:S01]  /*835a0*/  ISETP.LT.AND P6, PT, R6, UR4, !P0 ;  /* 0x0000000406007c0c */ /* 0x000fe2000c7c1270 */
[----:B------:R-:W-:Y:S01]  /*835b0*/  ULDC UR4, c[0x0][0x228] ;  /* 0x00008a0000047ab9 */ /* 0x000fe20000000800 */
[----:B------:R-:W-:Y:S01]  /*835c0*/  ISETP.GE.AND P3, PT, R16, UR13, PT ;  /* 0x0000000d10007c0c */ /* 0x000fe2000bf66270 */
[----:B------:R-:W-:Y:S01]  /*835d0*/  VIADD R19, R19, UR28 ;  /* 0x0000001c13137c36 */ /* 0x000fe20008000000 */
[----:B------:R-:W-:Y:S01]  /*835e0*/  IADD3 R16, R0, 0xf6, RZ ;  /* 0x000000f600107810 */ /* 0x000fe20007ffe0ff */
[----:B------:R4:W-:Y:S01]  /*835f0*/  @P4 STG.E desc[UR8][R8.64], R212 ;  /* 0x000000d408004986 */ /* 0x0009e2000c101908 */
[----:B------:R-:W-:Y:S01]  /*83600*/  ULDC UR6, c[0x0][0x228] ;  /* 0x00008a0000067ab9 */ /* 0x000fe20000000800 */
[C---:B------:R-:W-:Y:S01]  /*83610*/  VIADD R17, R19.reuse, UR28 ;  /* 0x0000001c13117c36 */ /* 0x040fe20008000000 */
[----:B------:R-:W-:Y:S01]  /*83620*/  ISETP.GE.AND P4, PT, R16, UR11, PT ;  /* 0x0000000b10007c0c */ /* 0x000fe2000bf86270 */
[----:B-1----:R-:W-:Y:S01]  /*83630*/  IMAD.WIDE R10, R19, 0x4, R2 ;  /* 0x00000004130a7825 */ /* 0x002fe200078e0202 */
[----:B------:R-:W-:-:S03]  /*83640*/  IADD3 R16, R0, 0xf7, RZ ;  /* 0x000000f700107810 */ /* 0x000fc60007ffe0ff */
[----:B--2---:R-:W-:Y:S01]  /*83650*/  IMAD.WIDE R12, R19, 0x4, R4 ;  /* 0x00000004130c7825 */ /* 0x004fe200078e0204 */
[----:B------:R-:W-:Y:S01]  /*83660*/  ISETP.LT.AND P0, PT, R7, UR4, !P0 ;  /* 0x0000000407007c0c */ /* 0x000fe2000c701270 */
[----:B------:R-:W-:Y:S01]  /*83670*/  @P2 STG.E desc[UR8][R10.64], R217 ;  /* 0x000000d90a002986 */ /* 0x000fe2000c101908 */
[----:B------:R-:W-:Y:S01]  /*83680*/  ULDC UR4, c[0x0][0x228] ;  /* 0x00008a0000047ab9 */ /* 0x000fe20000000800 */
[C---:B---3--:R-:W-:Y:S01]  /*83690*/  IMAD.WIDE R14, R17.reuse, 0x4, R2 ;  /* 0x00000004110e7825 */ /* 0x048fe200078e0202 */
[----:B------:R-:W-:Y:S01]  /*836a0*/  ISETP.GE.AND P2, PT, R16, UR7, PT ;  /* 0x0000000710007c0c */ /* 0x000fe2000bf46270 */
[----:B------:R1:W-:Y:S01]  /*836b0*/  @P5 STG.E desc[UR8][R12.64], R209 ;  /* 0x000000d10c005986 */ /* 0x0003e2000c101908 */
[----:B------:R-:W-:Y:S01]  /*836c0*/  ULDC UR7, c[0x0][0x228] ;  /* 0x00008a0000077ab9 */ /* 0x000fe20000000800 */
[C---:B------:R-:W-:Y:S01]  /*836d0*/  ISETP.LT.AND P5, PT, R6.reuse, UR4, !P1 ;  /* 0x0000000406007c0c */ /* 0x040fe2000cfa1270 */
[----:B----4-:R-:W-:Y:S01]  /*836e0*/  IMAD.WIDE R8, R17, 0x4, R4 ;  /* 0x0000000411087825 */ /* 0x010fe200078e0204 */
[----:B------:R2:W-:Y:S01]  /*836f0*/  @P6 STG.E desc[UR8][R14.64], R145 ;  /* 0x000000910e006986 */ /* 0x0005e2000c101908 */
[----:B------:R-:W-:Y:S01]  /*83700*/  ISETP.LT.AND P1, PT, R7, UR6, !P1 ;  /* 0x0000000607007c0c */ /* 0x000fe2000cf21270 */
[----:B------:R-:W-:Y:S01]  /*83710*/  ULDC UR4, c[0x0][0x228] ;  /* 0x00008a0000047ab9 */ /* 0x000fe20000000800 */
[----:B------:R-:W-:-:S02]  /*83720*/  ISETP.LT.AND P6, PT, R6, UR7, !P3 ;  /* 0x0000000706007c0c */ /* 0x000fc4000dfc1270 */
[----:B------:R-:W-:Y:S02]  /*83730*/  ISETP.LT.AND P3, PT, R7, UR10, !P3 ;  /* 0x0000000a07007c0c */ /* 0x000fe4000df61270 */
[----:B-1----:R-:W-:Y:S01]  /*83740*/  IADD3 R13, R17, UR28, RZ ;  /* 0x0000001c110d7c10 */ /* 0x002fe2000fffe0ff */
[----:B------:R-:W-:Y:S01]  /*83750*/  VIADD R16, R0, 0xf8 ;  /* 0x000000f800107836 */ /* 0x000fe20000000000 */
[----:B------:R1:W-:Y:S03]  /*83760*/  @P0 STG.E desc[UR8][R8.64], R213 ;  /* 0x000000d508000986 */ /* 0x0003e6000c101908 */
[C---:B------:R-:W-:Y:S02]  /*83770*/  VIADD R19, R13.reuse, UR28 ;  /* 0x0000001c0d137c36 */ /* 0x040fe40008000000 */
[----:B------:R-:W-:Y:S01]  /*83780*/  IMAD.WIDE R10, R13, 0x4, R2 ;  /* 0x000000040d0a7825 */ /* 0x000fe200078e0202 */
[----:B------:R-:W-:Y:S01]  /*83790*/  ISETP.GE.AND P0, PT, R16, UR5, PT ;  /* 0x0000000510007c0c */ /* 0x000fe2000bf06270 */
[----:B------:R-:W-:-:S02]  /*837a0*/  ULDC UR5, c[0x0][0x228] ;  /* 0x00008a0000057ab9 */ /* 0x000fc40000000800 */
[----:B------:R-:W-:Y:S01]  /*837b0*/  IMAD.WIDE R12, R13, 0x4, R4 ;  /* 0x000000040d0c7825 */ /* 0x000fe200078e0204 */
[----:B------:R3:W-:Y:S03]  /*837c0*/  @P5 STG.E desc[UR8][R10.64], R218 ;  /* 0x000000da0a005986 */ /* 0x0007e6000c101908 */
[C---:B--2---:R-:W-:Y:S01]  /*837d0*/  IMAD.WIDE R14, R19.reuse, 0x4, R2 ;  /* 0x00000004130e7825 */ /* 0x044fe200078e0202 */
[----:B------:R-:W-:Y:S03]  /*837e0*/  @P1 STG.E desc[UR8][R12.64], R210 ;  /* 0x000000d20c001986 */ /* 0x000fe6000c101908 */
[----:B------:R-:W-:Y:S01]  /*837f0*/  IMAD.WIDE R16, R19, 0x4, R4 ;  /* 0x0000000413107825 */ /* 0x000fe200078e0204 */
[----:B------:R2:W-:Y:S04]  /*83800*/  @P6 STG.E desc[UR8][R14.64], R146 ;  /* 0x000000920e006986 */ /* 0x0005e8000c101908 */
[----:B------:R4:W-:Y:S01]  /*83810*/  @P3 STG.E desc[UR8][R16.64], R214 ;  /* 0x000000d610003986 */ /* 0x0009e2000c101908 */
[----:B------:R-:W-:Y:S01]  /*83820*/  ISETP.LT.AND P3, PT, R6, UR4, !P4 ;  /* 0x0000000406007c0c */ /* 0x000fe2000e761270 */
[----:B------:R-:W-:Y:S01]  /*83830*/  ULDC UR4, c[0x0][0x228] ;  /* 0x00008a0000047ab9 */ /* 0x000fe20000000800 */
[----:B------:R-:W-:Y:S01]  /*83840*/  ISETP.LT.AND P4, PT, R7, UR5, !P4 ;  /* 0x0000000507007c0c */ /* 0x000fe2000e781270 */
[----:B------:R-:W-:Y:S01]  /*83850*/  ULDC UR5, c[0x0][0x228] ;  /* 0x00008a0000057ab9 */ /* 0x000fe20000000800 */
[----:B------:R-:W-:-:S02]  /*83860*/  IADD3 R19, R19, UR28, RZ ;  /* 0x0000001c13137c10 */ /* 0x000fc4000fffe0ff */
[----:B------:R-:W-:Y:S01]  /*83870*/  ISETP.LT.AND P6, PT, R6, UR4, !P2 ;  /* 0x0000000406007c0c */ /* 0x000fe2000d7c1270 */
[----:B------:R-:W-:Y:S02]  /*83880*/  ULDC UR4, c[0x0][0x228] ;  /* 0x00008a0000047ab9 */ /* 0x000fe40000000800 */
[----:B-1----:R-:W-:Y:S01]  /*83890*/  IMAD.WIDE R8, R19, 0x4, R2 ;  /* 0x0000000413087825 */ /* 0x002fe200078e0202 */
[----:B------:R-:W-:-:S03]  /*838a0*/  IADD3 R18, R0, 0xf9, RZ ;  /* 0x000000f900127810 */ /* 0x000fc60007ffe0ff */
[----:B---3--:R-:W-:Y:S01]  /*838b0*/  IMAD.WIDE R10, R19, 0x4, R4 ;  /* 0x00000004130a7825 */ /* 0x008fe200078e0204 */
[----:B--2---:R-:W-:-:S03]  /*838c0*/  IADD3 R14, R0, 0xfb, RZ ;  /* 0x000000fb000e7810 */ /* 0x004fc60007ffe0ff */
[----:B----4-:R-:W-:Y:S01]  /*838d0*/  VIADD R17, R19, UR28 ;  /* 0x0000001c13117c36 */ /* 0x010fe20008000000 */
[----:B------:R1:W-:Y:S01]  /*838e0*/  @P3 STG.E desc[UR8][R8.64], R219 ;  /* 0x000000db08003986 */ /* 0x0003e2000c101908 */
[----:B------:R-:W-:Y:S01]  /*838f0*/  ISETP.LT.AND P2, PT, R7, UR5, !P2 ;  /* 0x0000000507007c0c */ /* 0x000fe2000d741270 */
[----:B------:R-:W-:Y:S01]  /*83900*/  ULDC UR5, c[0x0][0x228] ;  /* 0x00008a0000057ab9 */ /* 0x000fe20000000800 */
[C---:B------:R-:W-:Y:S01]  /*83910*/  IMAD.WIDE R12, R17.reuse, 0x4, R2 ;  /* 0x00000004110c7825 */ /* 0x040fe200078e0202 */
[----:B------:R2:W-:Y:S01]  /*83920*/  @P4 STG.E desc[UR8][R10.64], R211 ;  /* 0x000000d30a004986 */ /* 0x0005e2000c101908 */
[----:B------:R-:W-:Y:S01]  /*83930*/  ISETP.LT.AND P4, PT, R6, UR4, !P0 ;  /* 0x0000000406007c0c */ /* 0x000fe2000c781270 */
[----:B------:R-:W-:Y:S01]  /*83940*/  ULDC UR4, c[0x0][0x228] ;  /* 0x00008a0000047ab9 */ /* 0x000fe20000000800 */
[----:B------:R-:W-:Y:S02]  /*83950*/  ISETP.GE.AND P5, PT, R18, UR21, PT ;  /* 0x0000001512007c0c */ /* 0x000fe4000bfa6270 */
[----:B------:R-:W-:Y:S01]  /*83960*/  ISETP.GE.AND P3, PT, R14, UR17, PT ;  /* 0x000000110e007c0c */ /* 0x000fe2000bf66270 */
[----:B------:R-:W-:Y:S01]  /*83970*/  IMAD.WIDE R14, R17, 0x4, R4 ;  /* 0x00000004110e7825 */ /* 0x000fe200078e0204 */
[----:B------:R-:W-:Y:S01]  /*83980*/  ISETP.LT.AND P0, PT, R7, UR4, !P0 ;  /* 0x0000000407007c0c */ /* 0x000fe2000c701270 */
[----:B------:R3:W-:Y:S01]  /*83990*/  @P6 STG.E desc[UR8][R12.64], R147 ;  /* 0x000000930c006986 */ /* 0x0007e2000c101908 */
[----:B------:R-:W-:Y:S01]  /*839a0*/  IADD3 R17, R17, UR28, RZ ;  /* 0x0000001c11117c10 */ /* 0x000fe2000fffe0ff */
[----:B------:R-:W-:Y:S01]  /*839b0*/  ULDC UR4, c[0x0][0x228] ;  /* 0x00008a0000047ab9 */ /* 0x000fe20000000800 */
[----:B------:R-:W-:Y:S01]  /*839c0*/  ISETP.LT.AND P6, PT, R6, UR5, !P5 ;  /* 0x0000000506007c0c */ /* 0x000fe2000efc1270 */
[----:B------:R-:W-:Y:S01]  /*839d0*/  VIADD R18, R0, 0xfa ;  /* 0x000000fa00127836 */ /* 0x000fe20000000000 */
[----:B------:R-:W-:Y:S01]  /*839e0*/  ISETP.LT.AND P5, PT, R7, UR4, !P5 ;  /* 0x0000000407007c0c */ /* 0x000fe2000efa1270 */
[----:B-1----:R-:W-:-:S04]  /*839f0*/  IMAD.WIDE R8, R17, 0x4, R2 ;  /* 0x0000000411087825 */ /* 0x002fc800078e0202 */
[C---:B------:R-:W-:Y:S01]  /*83a00*/  VIADD R19, R17.reuse, UR28 ;  /* 0x0000001c11137c36 */ /* 0x040fe20008000000 */
[----:B------:R-:W-:Y:S01]  /*83a10*/  ISETP.GE.AND P1, PT, R18, UR19, PT ;  /* 0x0000001312007c0c */ /* 0x000fe2000bf26270 */
[----:B--2---:R-:W-:Y:S01]  /*83a20*/  IMAD.WIDE R10, R17, 0x4, R4 ;  /* 0x00000004110a7825 */ /* 0x004fe200078e0204 */
[----:B------:R1:W-:Y:S03]  /*83a30*/  @P2 STG.E desc[UR8][R14.64], R215 ;  /* 0x000000d70e002986 */ /* 0x0003e6000c101908 */
[----:B------:R-:W-:Y:S01]  /*83a40*/  VIADD R16, R0, 0xfc ;  /* 0x000000fc00107836 */ /* 0x000fe20000000000 */
[----:B------:R2:W-:Y:S01]  /*83a50*/  @P4 STG.E desc[UR8][R8.64], R228 ;  /* 0x000000e408004986 */ /* 0x0005e2000c101908 */
[C---:B---3--:R-:W-:Y:S01]  /*83a60*/  IMAD.WIDE R12, R19.reuse, 0x4, R2 ;  /* 0x00000004130c7825 */ /* 0x048fe200078e0202 */
[----:B------:R-:W-:Y:S02]  /*83a70*/  ISETP.LT.AND P4, PT, R6, UR4, !P1 ;  /* 0x0000000406007c0c */ /* 0x000fe4000cf81270 */
[----:B------:R3:W-:Y:S01]  /*83a80*/  @P0 STG.E desc[UR8][R10.64], R220 ;  /* 0x000000dc0a000986 */ /* 0x0007e2000c101908 */
[----:B-1----:R-:W-:Y:S01]  /*83a90*/  IMAD.WIDE R14, R19, 0x4, R4 ;  /* 0x00000004130e7825 */ /* 0x002fe200078e0204 */
[----:B------:R-:W-:-:S02]  /*83aa0*/  ISETP.GE.AND P2, PT, R16, UR15, PT ;  /* 0x0000000f10007c0c */ /* 0x000fc4000bf46270 */
[----:B------:R1:W-:Y:S01]  /*83ab0*/  @P6 STG.E desc[UR8][R12.64], R148 ;  /* 0x000000940c006986 */ /* 0x0003e2000c101908 */
[----:B------:R-:W-:Y:S01]  /*83ac0*/  VIADD R19, R19, UR28 ;  /* 0x0000001c13137c36 */ /* 0x000fe20008000000 */
[----:B------:R-:W-:Y:S02]  /*83ad0*/  ISETP.LT.AND P1, PT, R7, UR4, !P1 ;  /* 0x0000000407007c0c */ /* 0x000fe4000cf21270 */
[----:B------:R4:W-:Y:S01]  /*83ae0*/  @P5 STG.E desc[UR8][R14.64], R24 ;  /* 0x000000180e005986 */ /* 0x0009e2000c101908 */
[----:B------:R-:W-:Y:S01]  /*83af0*/  IADD3 R16, R0, 0xfd, RZ ;  /* 0x000000fd00107810 */ /* 0x000fe20007ffe0ff */
[----:B------:R-:W-:Y:S01]  /*83b00*/  VIADD R17, R19, UR28 ;  /* 0x0000001c13117c36 */ /* 0x000fe20008000000 */
[C---:B------:R-:W-:Y:S02]  /*83b10*/  ISETP.LT.AND P5, PT, R6.reuse, UR4, !P3 ;  /* 0x0000000406007c0c */ /* 0x040fe4000dfa1270 */
[----:B------:R-:W-:Y:S01]  /*83b20*/  ISETP.LT.AND P3, PT, R7, UR4, !P3 ;  /* 0x0000000407007c0c */ /* 0x000fe2000df61270 */
[----:B--2---:R-:W-:Y:S01]  /*83b30*/  IMAD.WIDE R8, R19, 0x4, R2 ;  /* 0x0000000413087825 */ /* 0x004fe200078e0202 */
[----:B------:R-:W-:-:S02]  /*83b40*/  ISETP.LT.AND P6, PT, R6, UR4, !P2 ;  /* 0x0000000406007c0c */ /* 0x000fc4000d7c1270 */
[----:B------:R-:W-:Y:S02]  /*83b50*/  ISETP.GE.AND P0, PT, R16, UR23, PT ;  /* 0x0000001710007c0c */ /* 0x000fe4000bf06270 */
[----:B------:R-:W-:Y:S02]  /*83b60*/  IADD3 R16, R0, 0xfe, RZ ;  /* 0x000000fe00107810 */ /* 0x000fe40007ffe0ff */
[----:B------:R-:W-:Y:S01]  /*83b70*/  IADD3 R21, R17, UR28, RZ ;  /* 0x0000001c11157c10 */ /* 0x000fe2000fffe0ff */
[----:B---3--:R-:W-:Y:S01]  /*83b80*/  IMAD.WIDE R10, R19, 0x4, R4 ;  /* 0x00000004130a7825 */ /* 0x008fe200078e0204 */
[----:B------:R-:W-:Y:S01]  /*83b90*/  @P4 STG.E desc[UR8][R8.64], R229 ;  /* 0x000000e508004986 */ /* 0x000fe2000c101908 */
[----:B------:R-:W-:Y:S02]  /*83ba0*/  ISETP.GE.AND P4, PT, R16, UR27, PT ;  /* 0x0000001b10007c0c */ /* 0x000fe4000bf86270 */
[C---:B-1----:R-:W-:Y:S01]  /*83bb0*/  IMAD.WIDE R12, R17.reuse, 0x4, R2 ;  /* 0x00000004110c7825 */ /* 0x042fe200078e0202 */
[----:B------:R-:W-:Y:S03]  /*83bc0*/  @P1 STG.E desc[UR8][R10.64], R221 ;  /* 0x000000dd0a001986 */ /* 0x000fe6000c101908 */
[----:B----4-:R-:W-:Y:S01]  /*83bd0*/  IMAD.WIDE R14, R17, 0x4, R4 ;  /* 0x00000004110e7825 */ /* 0x010fe200078e0204 */
[----:B------:R-:W-:Y:S03]  /*83be0*/  @P5 STG.E desc[UR8][R12.64], R149 ;  /* 0x000000950c005986 */ /* 0x000fe6000c101908 */
[C---:B------:R-:W-:Y:S01]  /*83bf0*/  IMAD.WIDE R16, R21.reuse, 0x4, R2 ;  /* 0x0000000415107825 */ /* 0x040fe200078e0202 */
[----:B------:R-:W-:-:S03]  /*83c00*/  IADD3 R19, R21, UR28, RZ ;  /* 0x0000001c15137c10 */ /* 0x000fc6000fffe0ff */
[----:B------:R-:W-:Y:S01]  /*83c10*/  VIADD R0, R0, 0xff ;  /* 0x000000ff00007836 */ /* 0x000fe20000000000 */
[----:B------:R-:W-:Y:S01]  /*83c20*/  @P3 STG.E desc[UR8][R14.64], R25 ;  /* 0x000000190e003986 */ /* 0x000fe2000c101908 */
[----:B------:R-:W-:-:S03]  /*83c30*/  ISETP.LT.AND P2, PT, R7, UR4, !P2 ;  /* 0x0000000407007c0c */ /* 0x000fc6000d741270 */
[----:B------:R1:W-:Y:S01]  /*83c40*/  @P6 STG.E desc[UR8][R16.64], R230 ;  /* 0x000000e610006986 */ /* 0x0003e2000c101908 */
[----:B------:R-:W-:Y:S02]  /*83c50*/  ISETP.GE.AND P1, PT, R0, UR25, PT ;  /* 0x0000001900007c0c */ /* 0x000fe4000bf26270 */
[C---:B------:R-:W-:Y:S01]  /*83c60*/  ISETP.LT.AND P6, PT, R6.reuse, UR4, !P0 ;  /* 0x0000000406007c0c */ /* 0x040fe2000c7c1270 */
[----:B------:R-:W-:Y:S01]  /*83c70*/  VIADD R23, R19, UR28 ;  /* 0x0000001c13177c36 */ /* 0x000fe20008000000 */
[C---:B------:R-:W-:Y:S02]  /*83c80*/  ISETP.LT.AND P0, PT, R7.reuse, UR4, !P0 ;  /* 0x0000000407007c0c */ /* 0x040fe4000c701270 */
[C---:B------:R-:W-:Y:S02]  /*83c90*/  ISETP.LT.AND P5, PT, R6.reuse, UR4, !P4 ;  /* 0x0000000406007c0c */ /* 0x040fe4000e7a1270 */
[----:B------:R-:W-:Y:S02]  /*83ca0*/  ISETP.LT.AND P4, PT, R7, UR4, !P4 ;  /* 0x0000000407007c0c */ /* 0x000fe4000e781270 */
[----:B------:R-:W-:-:S02]  /*83cb0*/  ISETP.LT.AND P3, PT, R6, UR4, !P1 ;  /* 0x0000000406007c0c */ /* 0x000fc4000cf61270 */
[----:B------:R-:W-:Y:S01]  /*83cc0*/  ISETP.LT.AND P1, PT, R7, UR4, !P1 ;  /* 0x0000000407007c0c */ /* 0x000fe2000cf21270 */
[----:B------:R-:W-:Y:S01]  /*83cd0*/  IMAD.WIDE R6, R21, 0x4, R4 ;  /* 0x0000000415067825 */ /* 0x000fe200078e0204 */
[----:B-1----:R-:W-:-:S03]  /*83ce0*/  IADD3 R17, R23, UR28, RZ ;  /* 0x0000001c17117c10 */ /* 0x002fc6000fffe0ff */
[C---:B------:R-:W-:Y:S01]  /*83cf0*/  IMAD.WIDE R8, R19.reuse, 0x4, R2 ;  /* 0x0000000413087825 */ /* 0x040fe200078e0202 */
[----:B------:R1:W-:Y:S03]  /*83d00*/  @P2 STG.E desc[UR8][R6.64], R222 ;  /* 0x000000de06002986 */ /* 0x0003e6000c101908 */
[----:B------:R-:W-:Y:S01]  /*83d10*/  IMAD.WIDE R10, R19, 0x4, R4 ;  /* 0x00000004130a7825 */ /* 0x000fe200078e0204 */
[----:B------:R1:W-:Y:S03]  /*83d20*/  @P6 STG.E desc[UR8][R8.64], R150 ;  /* 0x0000009608006986 */ /* 0x0003e6000c101908 */
[C---:B------:R-:W-:Y:S01]  /*83d30*/  IMAD.WIDE R12, R23.reuse, 0x4, R2 ;  /* 0x00000004170c7825 */ /* 0x040fe200078e0202 */
[----:B------:R1:W-:Y:S03]  /*83d40*/  @P0 STG.E desc[UR8][R10.64], R26 ;  /* 0x0000001a0a000986 */ /* 0x0003e6000c101908 */
[----:B------:R-:W-:Y:S01]  /*83d50*/  IMAD.WIDE R14, R23, 0x4, R4 ;  /* 0x00000004170e7825 */ /* 0x000fe200078e0204 */
[----:B------:R1:W-:Y:S03]  /*83d60*/  @P5 STG.E desc[UR8][R12.64], R231 ;  /* 0x000000e70c005986 */ /* 0x0003e6000c101908 */
[C---:B------:R-:W-:Y:S01]  /*83d70*/  IMAD.WIDE R2, R17.reuse, 0x4, R2 ;  /* 0x0000000411027825 */ /* 0x040fe200078e0202 */
[----:B------:R1:W-:Y:S04]  /*83d80*/  @P4 STG.E desc[UR8][R14.64], R223 ;  /* 0x000000df0e004986 */ /* 0x0003e8000c101908 */
[----:B------:R1:W-:Y:S01]  /*83d90*/  @P3 STG.E desc[UR8][R2.64], R151 ;  /* 0x0000009702003986 */ /* 0x0003e2000c101908 */
[----:B------:R-:W-:Y:S01]  /*83da0*/  IMAD.WIDE R4, R17, 0x4, R4 ;  /* 0x0000000411047825 */ /* 0x000fe200078e0204 */
[----:B------:R-:W-:Y:S06]  /*83db0*/  @!P1 EXIT ;  /* 0x000000000000994d */ /* 0x000fec0003800000 */
[----:B------:R-:W-:Y:S01]  /*83dc0*/  STG.E desc[UR8][R4.64], R27 ;  /* 0x0000001b04007986 */ /* 0x000fe2000c101908 */
[----:B------:R-:W-:Y:S05]  /*83dd0*/  EXIT ;  /* 0x000000000000794d */ /* 0x000fea0003800000 */
.L_x_2:
[----:B------:R-:W-:-:S00]  /*83de0*/  BRA `(.L_x_2) ;  /* 0xfffffffc00fc7947 */ /* 0x000fc0000383ffff */
[----:B------:R-:W-:-:S00]  /*83df0*/  NOP ;  /* 0x0000000000007918 */ /* 0x000fc00000000000 */
        /* <DEDUP_REMOVED lines=8> */
.L_x_3:


//--------------------- .nv.shared.matmul_kernel  --------------------------
	.section	.nv.shared.matmul_kernel,"aw",@nobits
	.sectionflags	@""
	.align	16
	.zero		1024


//--------------------- .nv.shared.reserved.0     --------------------------
	.section	.nv.shared.reserved.0,"aw",@nobits
	.weak		__nv_reservedSMEM_offset_0_alias
	.size		__nv_reservedSMEM_offset_0_alias, 0, 0
	.other		__nv_reservedSMEM_offset_0_alias,@"STO_CUDA_RESERVED_SHARED STV_DEFAULT"
__nv_reservedSMEM_offset_0_alias:
	.zero		0


//--------------------- .nv.constant0.matmul_kernel --------------------------
	.section	.nv.constant0.matmul_kernel,"a",@progbits
	.sectionflags	@""
	.align	4
.nv.constant0.matmul_kernel:
	.zero		608


//--------------------- SYMBOLS --------------------------

	.type		.nv.reservedSmem.offset0,@object
	.size		.nv.reservedSmem.offset0,0x4
